//
// Generated by NVIDIA NVVM Compiler
//
// Compiler Build ID: CL-36424714
// Cuda compilation tools, release 13.0, V13.0.88
// Based on NVVM 20.0.0
//

.version 9.0
.target sm_100
.address_size 64

	// .globl	double_sha256_max_kernel
.const .align 4 .b8 Kc[256] = {152, 47, 138, 66, 145, 68, 55, 113, 207, 251, 192, 181, 165, 219, 181, 233, 91, 194, 86, 57, 241, 17, 241, 89, 164, 130, 63, 146, 213, 94, 28, 171, 152, 170, 7, 216, 1, 91, 131, 18, 190, 133, 49, 36, 195, 125, 12, 85, 116, 93, 190, 114, 254, 177, 222, 128, 167, 6, 220, 155, 116, 241, 155, 193, 193, 105, 155, 228, 134, 71, 190, 239, 198, 157, 193, 15, 204, 161, 12, 36, 111, 44, 233, 45, 170, 132, 116, 74, 220, 169, 176, 92, 218, 136, 249, 118, 82, 81, 62, 152, 109, 198, 49, 168, 200, 39, 3, 176, 199, 127, 89, 191, 243, 11, 224, 198, 71, 145, 167, 213, 81, 99, 202, 6, 103, 41, 41, 20, 133, 10, 183, 39, 56, 33, 27, 46, 252, 109, 44, 77, 19, 13, 56, 83, 84, 115, 10, 101, 187, 10, 106, 118, 46, 201, 194, 129, 133, 44, 114, 146, 161, 232, 191, 162, 75, 102, 26, 168, 112, 139, 75, 194, 163, 81, 108, 199, 25, 232, 146, 209, 36, 6, 153, 214, 133, 53, 14, 244, 112, 160, 106, 16, 22, 193, 164, 25, 8, 108, 55, 30, 76, 119, 72, 39, 181, 188, 176, 52, 179, 12, 28, 57, 74, 170, 216, 78, 79, 202, 156, 91, 243, 111, 46, 104, 238, 130, 143, 116, 111, 99, 165, 120, 20, 120, 200, 132, 8, 2, 199, 140, 250, 255, 190, 144, 235, 108, 80, 164, 247, 163, 249, 190, 242, 120, 113, 198};
.const .align 1 .b8 DIG2[201] = {48, 48, 48, 49, 48, 50, 48, 51, 48, 52, 48, 53, 48, 54, 48, 55, 48, 56, 48, 57, 49, 48, 49, 49, 49, 50, 49, 51, 49, 52, 49, 53, 49, 54, 49, 55, 49, 56, 49, 57, 50, 48, 50, 49, 50, 50, 50, 51, 50, 52, 50, 53, 50, 54, 50, 55, 50, 56, 50, 57, 51, 48, 51, 49, 51, 50, 51, 51, 51, 52, 51, 53, 51, 54, 51, 55, 51, 56, 51, 57, 52, 48, 52, 49, 52, 50, 52, 51, 52, 52, 52, 53, 52, 54, 52, 55, 52, 56, 52, 57, 53, 48, 53, 49, 53, 50, 53, 51, 53, 52, 53, 53, 53, 54, 53, 55, 53, 56, 53, 57, 54, 48, 54, 49, 54, 50, 54, 51, 54, 52, 54, 53, 54, 54, 54, 55, 54, 56, 54, 57, 55, 48, 55, 49, 55, 50, 55, 51, 55, 52, 55, 53, 55, 54, 55, 55, 55, 56, 55, 57, 56, 48, 56, 49, 56, 50, 56, 51, 56, 52, 56, 53, 56, 54, 56, 55, 56, 56, 56, 57, 57, 48, 57, 49, 57, 50, 57, 51, 57, 52, 57, 53, 57, 54, 57, 55, 57, 56, 57, 57};
// _ZZ31double_sha256_persistent_kernelE11block_start has been demoted
// _ZZ31double_sha256_persistent_kernelE8s_g_best has been demoted
// _ZZ37double_sha256_persistent_kernel_asciiE11block_start has been demoted
// _ZZ37double_sha256_persistent_kernel_asciiE8s_g_best has been demoted
.extern .shared .align 16 .b8 sdata[];
.extern .shared .align 16 .b8 sdata2[];

.visible .entry double_sha256_max_kernel(
	.param .u64 .ptr .align 1 double_sha256_max_kernel_param_0,
	.param .u64 double_sha256_max_kernel_param_1,
	.param .u64 double_sha256_max_kernel_param_2,
	.param .u64 double_sha256_max_kernel_param_3,
	.param .u32 double_sha256_max_kernel_param_4,
	.param .u64 .ptr .align 1 double_sha256_max_kernel_param_5,
	.param .u64 .ptr .align 1 double_sha256_max_kernel_param_6
)
{
	.local .align 16 .b8 	__local_depot0[304];
	.reg .b64 	%SP;
	.reg .b64 	%SPL;
	.reg .pred 	%p<377>;
	.reg .b16 	%rs<339>;
	.reg .b32 	%r<20380>;
	.reg .b64 	%rd<311>;

	mov.u64 	%SPL, __local_depot0;
	ld.param.u64 	%rd49, [double_sha256_max_kernel_param_0];
	ld.param.u64 	%rd44, [double_sha256_max_kernel_param_1];
	cvta.to.global.u64 	%rd1, %rd49;
	add.u64 	%rd2, %SPL, 0;
	add.u64 	%rd3, %SPL, 0;
	add.u64 	%rd4, %SPL, 0;
	add.u64 	%rd5, %SPL, 32;
	add.u64 	%rd6, %SPL, 96;
	add.u64 	%rd7, %SPL, 128;
	add.u64 	%rd8, %SPL, 192;
	add.u64 	%rd9, %SPL, 256;
	add.u64 	%rd10, %SPL, 276;
	mov.u32 	%r446, %ntid.x;
	add.s32 	%r447, %r446, 31;
	shr.u32 	%r448, %r447, 5;
	shl.b32 	%r449, %r448, 2;
	mov.u32 	%r450, sdata;
	add.s32 	%r1, %r450, %r449;
	shl.b32 	%r451, %r448, 3;
	add.s32 	%r2, %r1, %r451;
	mov.u32 	%r3, %tid.x;
	mov.u32 	%r452, %ctaid.x;
	mad.lo.s32 	%r453, %r452, %r446, %r3;
	cvt.u64.u32 	%rd298, %r453;
	cvt.u32.u64 	%r454, %rd44;
	and.b32  	%r4, %r454, 63;
	setp.ne.s32 	%p1, %r3, 0;
	@%p1 bra 	$L__BB0_68;
	setp.lt.u64 	%p2, %rd44, 64;
	mov.b32 	%r20326, 1779033703;
	mov.b32 	%r20325, -1150833019;
	mov.b32 	%r20324, 1013904242;
	mov.b32 	%r20323, -1521486534;
	mov.b32 	%r20322, 1359893119;
	mov.b32 	%r20321, -1694144372;
	mov.b32 	%r20320, 528734635;
	mov.b32 	%r20319, 1541459225;
	@%p2 bra 	$L__BB0_4;
	ld.const.u32 	%r5, [Kc+4];
	ld.const.u32 	%r6, [Kc+8];
	ld.const.u32 	%r7, [Kc+12];
	ld.const.u32 	%r8, [Kc+16];
	ld.const.u32 	%r9, [Kc+32];
	ld.const.u32 	%r10, [Kc+36];
	ld.const.u32 	%r11, [Kc+40];
	ld.const.u32 	%r12, [Kc+44];
	ld.const.u32 	%r13, [Kc+48];
	ld.const.u32 	%r14, [Kc+52];
	ld.const.u32 	%r15, [Kc+56];
	ld.const.u32 	%r16, [Kc+60];
	ld.const.u32 	%r17, [Kc+64];
	ld.const.u32 	%r18, [Kc+68];
	ld.const.u32 	%r19, [Kc+96];
	ld.const.u32 	%r20, [Kc+100];
	ld.const.u32 	%r21, [Kc+104];
	ld.const.u32 	%r22, [Kc+108];
	ld.const.u32 	%r23, [Kc+112];
	ld.const.u32 	%r24, [Kc+116];
	ld.const.u32 	%r25, [Kc+120];
	ld.const.u32 	%r26, [Kc+124];
	ld.const.u32 	%r27, [Kc+128];
	ld.const.u32 	%r28, [Kc+132];
	ld.const.u32 	%r29, [Kc+136];
	ld.const.u32 	%r30, [Kc+140];
	ld.const.u32 	%r31, [Kc+144];
	ld.const.u32 	%r32, [Kc+148];
	ld.const.u32 	%r33, [Kc+152];
	ld.const.u32 	%r34, [Kc+156];
	ld.const.u32 	%r35, [Kc+160];
	ld.const.u32 	%r36, [Kc+164];
	ld.const.u32 	%r37, [Kc+168];
	ld.const.u32 	%r38, [Kc+172];
	ld.const.u32 	%r39, [Kc+176];
	ld.const.u32 	%r40, [Kc+224];
	ld.const.u32 	%r41, [Kc+228];
	ld.const.u32 	%r42, [Kc+232];
	ld.const.u32 	%r43, [Kc+236];
	ld.const.u32 	%r44, [Kc+240];
	ld.const.u32 	%r45, [Kc+244];
	ld.const.u32 	%r46, [Kc+248];
	mov.b64 	%rd297, 0;
	mov.b32 	%r20326, 1779033703;
	mov.b32 	%r20325, -1150833019;
	mov.b32 	%r20324, 1013904242;
	mov.b32 	%r20323, -1521486534;
	mov.b32 	%r20322, 1359893119;
	mov.b32 	%r20321, -1694144372;
	mov.b32 	%r20320, 528734635;
	mov.b32 	%r20319, 1541459225;
	ld.const.u32 	%r47, [Kc+252];
	ld.const.u32 	%r2913, [Kc];
	ld.const.u32 	%r2999, [Kc+20];
	ld.const.u32 	%r3017, [Kc+24];
	ld.const.u32 	%r3035, [Kc+28];
	ld.const.u32 	%r3247, [Kc+72];
	ld.const.u32 	%r3273, [Kc+76];
	ld.const.u32 	%r3299, [Kc+80];
	ld.const.u32 	%r3325, [Kc+84];
	ld.const.u32 	%r3351, [Kc+88];
	ld.const.u32 	%r3377, [Kc+92];
	ld.const.u32 	%r3928, [Kc+180];
	ld.const.u32 	%r3954, [Kc+184];
	ld.const.u32 	%r3980, [Kc+188];
	ld.const.u32 	%r4006, [Kc+192];
	ld.const.u32 	%r4032, [Kc+196];
	ld.const.u32 	%r4058, [Kc+200];
	ld.const.u32 	%r4084, [Kc+204];
	ld.const.u32 	%r4110, [Kc+208];
	ld.const.u32 	%r4136, [Kc+212];
	ld.const.u32 	%r4162, [Kc+216];
	ld.const.u32 	%r4188, [Kc+220];
	shr.u64 	%rd62, %rd44, 6;
$L__BB0_3:
	shl.b64 	%rd60, %rd297, 6;
	add.s64 	%rd61, %rd1, %rd60;
	ld.global.nc.u8 	%rs1, [%rd61];
	cvt.u32.u8 	%r2775, %rs1;
	shl.b32 	%r2776, %r2775, 24;
	ld.global.nc.u8 	%rs2, [%rd61+1];
	cvt.u32.u8 	%r2777, %rs2;
	shl.b32 	%r2778, %r2777, 16;
	or.b32  	%r2779, %r2778, %r2776;
	ld.global.nc.u8 	%rs3, [%rd61+2];
	cvt.u16.u8 	%rs4, %rs3;
	mul.wide.u16 	%r2780, %rs4, 256;
	or.b32  	%r2781, %r2779, %r2780;
	ld.global.nc.u8 	%rs5, [%rd61+3];
	cvt.u32.u8 	%r2782, %rs5;
	or.b32  	%r2783, %r2781, %r2782;
	ld.global.nc.u8 	%rs6, [%rd61+4];
	cvt.u32.u8 	%r2784, %rs6;
	shl.b32 	%r2785, %r2784, 24;
	ld.global.nc.u8 	%rs7, [%rd61+5];
	cvt.u32.u8 	%r2786, %rs7;
	shl.b32 	%r2787, %r2786, 16;
	or.b32  	%r2788, %r2787, %r2785;
	ld.global.nc.u8 	%rs8, [%rd61+6];
	cvt.u16.u8 	%rs9, %rs8;
	mul.wide.u16 	%r2789, %rs9, 256;
	or.b32  	%r2790, %r2788, %r2789;
	ld.global.nc.u8 	%rs10, [%rd61+7];
	cvt.u32.u8 	%r2791, %rs10;
	or.b32  	%r861, %r2790, %r2791;
	ld.global.nc.u8 	%rs11, [%rd61+8];
	cvt.u32.u8 	%r2792, %rs11;
	shl.b32 	%r2793, %r2792, 24;
	ld.global.nc.u8 	%rs12, [%rd61+9];
	cvt.u32.u8 	%r2794, %rs12;
	shl.b32 	%r2795, %r2794, 16;
	or.b32  	%r2796, %r2795, %r2793;
	ld.global.nc.u8 	%rs13, [%rd61+10];
	cvt.u16.u8 	%rs14, %rs13;
	mul.wide.u16 	%r2797, %rs14, 256;
	or.b32  	%r2798, %r2796, %r2797;
	ld.global.nc.u8 	%rs15, [%rd61+11];
	cvt.u32.u8 	%r2799, %rs15;
	or.b32  	%r901, %r2798, %r2799;
	ld.global.nc.u8 	%rs16, [%rd61+12];
	cvt.u32.u8 	%r2800, %rs16;
	shl.b32 	%r2801, %r2800, 24;
	ld.global.nc.u8 	%rs17, [%rd61+13];
	cvt.u32.u8 	%r2802, %rs17;
	shl.b32 	%r2803, %r2802, 16;
	or.b32  	%r2804, %r2803, %r2801;
	ld.global.nc.u8 	%rs18, [%rd61+14];
	cvt.u16.u8 	%rs19, %rs18;
	mul.wide.u16 	%r2805, %rs19, 256;
	or.b32  	%r2806, %r2804, %r2805;
	ld.global.nc.u8 	%rs20, [%rd61+15];
	cvt.u32.u8 	%r2807, %rs20;
	or.b32  	%r941, %r2806, %r2807;
	ld.global.nc.u8 	%rs21, [%rd61+16];
	cvt.u32.u8 	%r2808, %rs21;
	shl.b32 	%r2809, %r2808, 24;
	ld.global.nc.u8 	%rs22, [%rd61+17];
	cvt.u32.u8 	%r2810, %rs22;
	shl.b32 	%r2811, %r2810, 16;
	or.b32  	%r2812, %r2811, %r2809;
	ld.global.nc.u8 	%rs23, [%rd61+18];
	cvt.u16.u8 	%rs24, %rs23;
	mul.wide.u16 	%r2813, %rs24, 256;
	or.b32  	%r2814, %r2812, %r2813;
	ld.global.nc.u8 	%rs25, [%rd61+19];
	cvt.u32.u8 	%r2815, %rs25;
	or.b32  	%r981, %r2814, %r2815;
	ld.global.nc.u8 	%rs26, [%rd61+20];
	cvt.u32.u8 	%r2816, %rs26;
	shl.b32 	%r2817, %r2816, 24;
	ld.global.nc.u8 	%rs27, [%rd61+21];
	cvt.u32.u8 	%r2818, %rs27;
	shl.b32 	%r2819, %r2818, 16;
	or.b32  	%r2820, %r2819, %r2817;
	ld.global.nc.u8 	%rs28, [%rd61+22];
	cvt.u16.u8 	%rs29, %rs28;
	mul.wide.u16 	%r2821, %rs29, 256;
	or.b32  	%r2822, %r2820, %r2821;
	ld.global.nc.u8 	%rs30, [%rd61+23];
	cvt.u32.u8 	%r2823, %rs30;
	or.b32  	%r1021, %r2822, %r2823;
	ld.global.nc.u8 	%rs31, [%rd61+24];
	cvt.u32.u8 	%r2824, %rs31;
	shl.b32 	%r2825, %r2824, 24;
	ld.global.nc.u8 	%rs32, [%rd61+25];
	cvt.u32.u8 	%r2826, %rs32;
	shl.b32 	%r2827, %r2826, 16;
	or.b32  	%r2828, %r2827, %r2825;
	ld.global.nc.u8 	%rs33, [%rd61+26];
	cvt.u16.u8 	%rs34, %rs33;
	mul.wide.u16 	%r2829, %rs34, 256;
	or.b32  	%r2830, %r2828, %r2829;
	ld.global.nc.u8 	%rs35, [%rd61+27];
	cvt.u32.u8 	%r2831, %rs35;
	or.b32  	%r1061, %r2830, %r2831;
	ld.global.nc.u8 	%rs36, [%rd61+28];
	cvt.u32.u8 	%r2832, %rs36;
	shl.b32 	%r2833, %r2832, 24;
	ld.global.nc.u8 	%rs37, [%rd61+29];
	cvt.u32.u8 	%r2834, %rs37;
	shl.b32 	%r2835, %r2834, 16;
	or.b32  	%r2836, %r2835, %r2833;
	ld.global.nc.u8 	%rs38, [%rd61+30];
	cvt.u16.u8 	%rs39, %rs38;
	mul.wide.u16 	%r2837, %rs39, 256;
	or.b32  	%r2838, %r2836, %r2837;
	ld.global.nc.u8 	%rs40, [%rd61+31];
	cvt.u32.u8 	%r2839, %rs40;
	or.b32  	%r1101, %r2838, %r2839;
	ld.global.nc.u8 	%rs41, [%rd61+32];
	cvt.u32.u8 	%r2840, %rs41;
	shl.b32 	%r2841, %r2840, 24;
	ld.global.nc.u8 	%rs42, [%rd61+33];
	cvt.u32.u8 	%r2842, %rs42;
	shl.b32 	%r2843, %r2842, 16;
	or.b32  	%r2844, %r2843, %r2841;
	ld.global.nc.u8 	%rs43, [%rd61+34];
	cvt.u16.u8 	%rs44, %rs43;
	mul.wide.u16 	%r2845, %rs44, 256;
	or.b32  	%r2846, %r2844, %r2845;
	ld.global.nc.u8 	%rs45, [%rd61+35];
	cvt.u32.u8 	%r2847, %rs45;
	or.b32  	%r1141, %r2846, %r2847;
	ld.global.nc.u8 	%rs46, [%rd61+36];
	cvt.u32.u8 	%r2848, %rs46;
	shl.b32 	%r2849, %r2848, 24;
	ld.global.nc.u8 	%rs47, [%rd61+37];
	cvt.u32.u8 	%r2850, %rs47;
	shl.b32 	%r2851, %r2850, 16;
	or.b32  	%r2852, %r2851, %r2849;
	ld.global.nc.u8 	%rs48, [%rd61+38];
	cvt.u16.u8 	%rs49, %rs48;
	mul.wide.u16 	%r2853, %rs49, 256;
	or.b32  	%r2854, %r2852, %r2853;
	ld.global.nc.u8 	%rs50, [%rd61+39];
	cvt.u32.u8 	%r2855, %rs50;
	or.b32  	%r1181, %r2854, %r2855;
	ld.global.nc.u8 	%rs51, [%rd61+40];
	cvt.u32.u8 	%r2856, %rs51;
	shl.b32 	%r2857, %r2856, 24;
	ld.global.nc.u8 	%rs52, [%rd61+41];
	cvt.u32.u8 	%r2858, %rs52;
	shl.b32 	%r2859, %r2858, 16;
	or.b32  	%r2860, %r2859, %r2857;
	ld.global.nc.u8 	%rs53, [%rd61+42];
	cvt.u16.u8 	%rs54, %rs53;
	mul.wide.u16 	%r2861, %rs54, 256;
	or.b32  	%r2862, %r2860, %r2861;
	ld.global.nc.u8 	%rs55, [%rd61+43];
	cvt.u32.u8 	%r2863, %rs55;
	or.b32  	%r1221, %r2862, %r2863;
	ld.global.nc.u8 	%rs56, [%rd61+44];
	cvt.u32.u8 	%r2864, %rs56;
	shl.b32 	%r2865, %r2864, 24;
	ld.global.nc.u8 	%rs57, [%rd61+45];
	cvt.u32.u8 	%r2866, %rs57;
	shl.b32 	%r2867, %r2866, 16;
	or.b32  	%r2868, %r2867, %r2865;
	ld.global.nc.u8 	%rs58, [%rd61+46];
	cvt.u16.u8 	%rs59, %rs58;
	mul.wide.u16 	%r2869, %rs59, 256;
	or.b32  	%r2870, %r2868, %r2869;
	ld.global.nc.u8 	%rs60, [%rd61+47];
	cvt.u32.u8 	%r2871, %rs60;
	or.b32  	%r1261, %r2870, %r2871;
	ld.global.nc.u8 	%rs61, [%rd61+48];
	cvt.u32.u8 	%r2872, %rs61;
	shl.b32 	%r2873, %r2872, 24;
	ld.global.nc.u8 	%rs62, [%rd61+49];
	cvt.u32.u8 	%r2874, %rs62;
	shl.b32 	%r2875, %r2874, 16;
	or.b32  	%r2876, %r2875, %r2873;
	ld.global.nc.u8 	%rs63, [%rd61+50];
	cvt.u16.u8 	%rs64, %rs63;
	mul.wide.u16 	%r2877, %rs64, 256;
	or.b32  	%r2878, %r2876, %r2877;
	ld.global.nc.u8 	%rs65, [%rd61+51];
	cvt.u32.u8 	%r2879, %rs65;
	or.b32  	%r1301, %r2878, %r2879;
	ld.global.nc.u8 	%rs66, [%rd61+52];
	cvt.u32.u8 	%r2880, %rs66;
	shl.b32 	%r2881, %r2880, 24;
	ld.global.nc.u8 	%rs67, [%rd61+53];
	cvt.u32.u8 	%r2882, %rs67;
	shl.b32 	%r2883, %r2882, 16;
	or.b32  	%r2884, %r2883, %r2881;
	ld.global.nc.u8 	%rs68, [%rd61+54];
	cvt.u16.u8 	%rs69, %rs68;
	mul.wide.u16 	%r2885, %rs69, 256;
	or.b32  	%r2886, %r2884, %r2885;
	ld.global.nc.u8 	%rs70, [%rd61+55];
	cvt.u32.u8 	%r2887, %rs70;
	or.b32  	%r1341, %r2886, %r2887;
	ld.global.nc.u8 	%rs71, [%rd61+56];
	cvt.u32.u8 	%r2888, %rs71;
	shl.b32 	%r2889, %r2888, 24;
	ld.global.nc.u8 	%rs72, [%rd61+57];
	cvt.u32.u8 	%r2890, %rs72;
	shl.b32 	%r2891, %r2890, 16;
	or.b32  	%r2892, %r2891, %r2889;
	ld.global.nc.u8 	%rs73, [%rd61+58];
	cvt.u16.u8 	%rs74, %rs73;
	mul.wide.u16 	%r2893, %rs74, 256;
	or.b32  	%r2894, %r2892, %r2893;
	ld.global.nc.u8 	%rs75, [%rd61+59];
	cvt.u32.u8 	%r2895, %rs75;
	or.b32  	%r1381, %r2894, %r2895;
	ld.global.nc.u8 	%rs76, [%rd61+60];
	cvt.u32.u8 	%r2896, %rs76;
	shl.b32 	%r2897, %r2896, 24;
	ld.global.nc.u8 	%rs77, [%rd61+61];
	cvt.u32.u8 	%r2898, %rs77;
	shl.b32 	%r2899, %r2898, 16;
	or.b32  	%r2900, %r2899, %r2897;
	ld.global.nc.u8 	%rs78, [%rd61+62];
	cvt.u16.u8 	%rs79, %rs78;
	mul.wide.u16 	%r2901, %rs79, 256;
	or.b32  	%r2902, %r2900, %r2901;
	ld.global.nc.u8 	%rs80, [%rd61+63];
	cvt.u32.u8 	%r2903, %rs80;
	or.b32  	%r1421, %r2902, %r2903;
	mov.b32 	%r2754, 6;
	// begin inline asm
	shf.r.wrap.b32 %r471, %r20322, %r20322, %r2754;
	// end inline asm
	mov.b32 	%r2758, 11;
	// begin inline asm
	shf.r.wrap.b32 %r475, %r20322, %r20322, %r2758;
	// end inline asm
	xor.b32  	%r2904, %r475, %r471;
	mov.b32 	%r2762, 25;
	// begin inline asm
	shf.r.wrap.b32 %r479, %r20322, %r20322, %r2762;
	// end inline asm
	xor.b32  	%r2905, %r2904, %r479;
	and.b32  	%r2906, %r20322, %r20321;
	not.b32 	%r2907, %r20322;
	and.b32  	%r2908, %r20320, %r2907;
	or.b32  	%r2909, %r2906, %r2908;
	add.s32 	%r2910, %r2909, %r20319;
	add.s32 	%r2911, %r2910, %r2783;
	add.s32 	%r2912, %r2911, %r2905;
	add.s32 	%r2914, %r2912, %r2913;
	mov.b32 	%r2766, 2;
	// begin inline asm
	shf.r.wrap.b32 %r483, %r20326, %r20326, %r2766;
	// end inline asm
	mov.b32 	%r2770, 13;
	// begin inline asm
	shf.r.wrap.b32 %r487, %r20326, %r20326, %r2770;
	// end inline asm
	xor.b32  	%r2915, %r487, %r483;
	mov.b32 	%r2774, 22;
	// begin inline asm
	shf.r.wrap.b32 %r491, %r20326, %r20326, %r2774;
	// end inline asm
	xor.b32  	%r2916, %r2915, %r491;
	xor.b32  	%r2917, %r20325, %r20324;
	and.b32  	%r2918, %r20326, %r2917;
	and.b32  	%r2919, %r20325, %r20324;
	xor.b32  	%r2920, %r2918, %r2919;
	add.s32 	%r2921, %r2916, %r2920;
	add.s32 	%r505, %r2914, %r20323;
	add.s32 	%r517, %r2921, %r2914;
	// begin inline asm
	shf.r.wrap.b32 %r495, %r505, %r505, %r2754;
	// end inline asm
	// begin inline asm
	shf.r.wrap.b32 %r499, %r505, %r505, %r2758;
	// end inline asm
	xor.b32  	%r2922, %r499, %r495;
	// begin inline asm
	shf.r.wrap.b32 %r503, %r505, %r505, %r2762;
	// end inline asm
	xor.b32  	%r2923, %r2922, %r503;
	and.b32  	%r2924, %r505, %r20322;
	not.b32 	%r2925, %r505;
	and.b32  	%r2926, %r20321, %r2925;
	or.b32  	%r2927, %r2924, %r2926;
	add.s32 	%r2928, %r2927, %r20320;
	add.s32 	%r2929, %r2928, %r861;
	add.s32 	%r2930, %r2929, %r2923;
	add.s32 	%r2931, %r2930, %r5;
	// begin inline asm
	shf.r.wrap.b32 %r507, %r517, %r517, %r2766;
	// end inline asm
	// begin inline asm
	shf.r.wrap.b32 %r511, %r517, %r517, %r2770;
	// end inline asm
	xor.b32  	%r2932, %r511, %r507;
	// begin inline asm
	shf.r.wrap.b32 %r515, %r517, %r517, %r2774;
	// end inline asm
	xor.b32  	%r2933, %r2932, %r515;
	xor.b32  	%r2934, %r20326, %r20325;
	and.b32  	%r2935, %r517, %r2934;
	and.b32  	%r2936, %r20326, %r20325;
	xor.b32  	%r2937, %r2935, %r2936;
	add.s32 	%r2938, %r2933, %r2937;
	add.s32 	%r529, %r2931, %r20324;
	add.s32 	%r541, %r2938, %r2931;
	// begin inline asm
	shf.r.wrap.b32 %r519, %r529, %r529, %r2754;
	// end inline asm
	// begin inline asm
	shf.r.wrap.b32 %r523, %r529, %r529, %r2758;
	// end inline asm
	xor.b32  	%r2939, %r523, %r519;
	// begin inline asm
	shf.r.wrap.b32 %r527, %r529, %r529, %r2762;
	// end inline asm
	xor.b32  	%r2940, %r2939, %r527;
	and.b32  	%r2941, %r529, %r505;
	not.b32 	%r2942, %r529;
	and.b32  	%r2943, %r20322, %r2942;
	or.b32  	%r2944, %r2941, %r2943;
	add.s32 	%r2945, %r2944, %r20321;
	add.s32 	%r2946, %r2945, %r901;
	add.s32 	%r2947, %r2946, %r2940;
	add.s32 	%r2948, %r2947, %r6;
	// begin inline asm
	shf.r.wrap.b32 %r531, %r541, %r541, %r2766;
	// end inline asm
	// begin inline asm
	shf.r.wrap.b32 %r535, %r541, %r541, %r2770;
	// end inline asm
	xor.b32  	%r2949, %r535, %r531;
	// begin inline asm
	shf.r.wrap.b32 %r539, %r541, %r541, %r2774;
	// end inline asm
	xor.b32  	%r2950, %r2949, %r539;
	xor.b32  	%r2951, %r517, %r20326;
	and.b32  	%r2952, %r541, %r2951;
	and.b32  	%r2953, %r517, %r20326;
	xor.b32  	%r2954, %r2952, %r2953;
	add.s32 	%r2955, %r2950, %r2954;
	add.s32 	%r553, %r2948, %r20325;
	add.s32 	%r565, %r2955, %r2948;
	// begin inline asm
	shf.r.wrap.b32 %r543, %r553, %r553, %r2754;
	// end inline asm
	// begin inline asm
	shf.r.wrap.b32 %r547, %r553, %r553, %r2758;
	// end inline asm
	xor.b32  	%r2956, %r547, %r543;
	// begin inline asm
	shf.r.wrap.b32 %r551, %r553, %r553, %r2762;
	// end inline asm
	xor.b32  	%r2957, %r2956, %r551;
	and.b32  	%r2958, %r553, %r529;
	not.b32 	%r2959, %r553;
	and.b32  	%r2960, %r505, %r2959;
	or.b32  	%r2961, %r2958, %r2960;
	add.s32 	%r2962, %r2961, %r20322;
	add.s32 	%r2963, %r2962, %r941;
	add.s32 	%r2964, %r2963, %r2957;
	add.s32 	%r2965, %r2964, %r7;
	// begin inline asm
	shf.r.wrap.b32 %r555, %r565, %r565, %r2766;
	// end inline asm
	// begin inline asm
	shf.r.wrap.b32 %r559, %r565, %r565, %r2770;
	// end inline asm
	xor.b32  	%r2966, %r559, %r555;
	// begin inline asm
	shf.r.wrap.b32 %r563, %r565, %r565, %r2774;
	// end inline asm
	xor.b32  	%r2967, %r2966, %r563;
	xor.b32  	%r2968, %r541, %r517;
	and.b32  	%r2969, %r565, %r2968;
	and.b32  	%r2970, %r541, %r517;
	xor.b32  	%r2971, %r2969, %r2970;
	add.s32 	%r2972, %r2967, %r2971;
	add.s32 	%r577, %r2965, %r20326;
	add.s32 	%r589, %r2972, %r2965;
	// begin inline asm
	shf.r.wrap.b32 %r567, %r577, %r577, %r2754;
	// end inline asm
	// begin inline asm
	shf.r.wrap.b32 %r571, %r577, %r577, %r2758;
	// end inline asm
	xor.b32  	%r2973, %r571, %r567;
	// begin inline asm
	shf.r.wrap.b32 %r575, %r577, %r577, %r2762;
	// end inline asm
	xor.b32  	%r2974, %r2973, %r575;
	and.b32  	%r2975, %r577, %r553;
	not.b32 	%r2976, %r577;
	and.b32  	%r2977, %r529, %r2976;
	or.b32  	%r2978, %r2975, %r2977;
	add.s32 	%r2979, %r2978, %r505;
	add.s32 	%r2980, %r2979, %r981;
	add.s32 	%r2981, %r2980, %r2974;
	add.s32 	%r2982, %r2981, %r8;
	// begin inline asm
	shf.r.wrap.b32 %r579, %r589, %r589, %r2766;
	// end inline asm
	// begin inline asm
	shf.r.wrap.b32 %r583, %r589, %r589, %r2770;
	// end inline asm
	xor.b32  	%r2983, %r583, %r579;
	// begin inline asm
	shf.r.wrap.b32 %r587, %r589, %r589, %r2774;
	// end inline asm
	xor.b32  	%r2984, %r2983, %r587;
	xor.b32  	%r2985, %r565, %r541;
	and.b32  	%r2986, %r589, %r2985;
	and.b32  	%r2987, %r565, %r541;
	xor.b32  	%r2988, %r2986, %r2987;
	add.s32 	%r2989, %r2984, %r2988;
	add.s32 	%r601, %r2982, %r517;
	add.s32 	%r613, %r2989, %r2982;
	// begin inline asm
	shf.r.wrap.b32 %r591, %r601, %r601, %r2754;
	// end inline asm
	// begin inline asm
	shf.r.wrap.b32 %r595, %r601, %r601, %r2758;
	// end inline asm
	xor.b32  	%r2990, %r595, %r591;
	// begin inline asm
	shf.r.wrap.b32 %r599, %r601, %r601, %r2762;
	// end inline asm
	xor.b32  	%r2991, %r2990, %r599;
	and.b32  	%r2992, %r601, %r577;
	not.b32 	%r2993, %r601;
	and.b32  	%r2994, %r553, %r2993;
	or.b32  	%r2995, %r2992, %r2994;
	add.s32 	%r2996, %r2995, %r529;
	add.s32 	%r2997, %r2996, %r1021;
	add.s32 	%r2998, %r2997, %r2991;
	add.s32 	%r3000, %r2998, %r2999;
	// begin inline asm
	shf.r.wrap.b32 %r603, %r613, %r613, %r2766;
	// end inline asm
	// begin inline asm
	shf.r.wrap.b32 %r607, %r613, %r613, %r2770;
	// end inline asm
	xor.b32  	%r3001, %r607, %r603;
	// begin inline asm
	shf.r.wrap.b32 %r611, %r613, %r613, %r2774;
	// end inline asm
	xor.b32  	%r3002, %r3001, %r611;
	xor.b32  	%r3003, %r589, %r565;
	and.b32  	%r3004, %r613, %r3003;
	and.b32  	%r3005, %r589, %r565;
	xor.b32  	%r3006, %r3004, %r3005;
	add.s32 	%r3007, %r3002, %r3006;
	add.s32 	%r625, %r3000, %r541;
	add.s32 	%r637, %r3007, %r3000;
	// begin inline asm
	shf.r.wrap.b32 %r615, %r625, %r625, %r2754;
	// end inline asm
	// begin inline asm
	shf.r.wrap.b32 %r619, %r625, %r625, %r2758;
	// end inline asm
	xor.b32  	%r3008, %r619, %r615;
	// begin inline asm
	shf.r.wrap.b32 %r623, %r625, %r625, %r2762;
	// end inline asm
	xor.b32  	%r3009, %r3008, %r623;
	and.b32  	%r3010, %r625, %r601;
	not.b32 	%r3011, %r625;
	and.b32  	%r3012, %r577, %r3011;
	or.b32  	%r3013, %r3010, %r3012;
	add.s32 	%r3014, %r3013, %r553;
	add.s32 	%r3015, %r3014, %r1061;
	add.s32 	%r3016, %r3015, %r3009;
	add.s32 	%r3018, %r3016, %r3017;
	// begin inline asm
	shf.r.wrap.b32 %r627, %r637, %r637, %r2766;
	// end inline asm
	// begin inline asm
	shf.r.wrap.b32 %r631, %r637, %r637, %r2770;
	// end inline asm
	xor.b32  	%r3019, %r631, %r627;
	// begin inline asm
	shf.r.wrap.b32 %r635, %r637, %r637, %r2774;
	// end inline asm
	xor.b32  	%r3020, %r3019, %r635;
	xor.b32  	%r3021, %r613, %r589;
	and.b32  	%r3022, %r637, %r3021;
	and.b32  	%r3023, %r613, %r589;
	xor.b32  	%r3024, %r3022, %r3023;
	add.s32 	%r3025, %r3020, %r3024;
	add.s32 	%r649, %r3018, %r565;
	add.s32 	%r661, %r3025, %r3018;
	// begin inline asm
	shf.r.wrap.b32 %r639, %r649, %r649, %r2754;
	// end inline asm
	// begin inline asm
	shf.r.wrap.b32 %r643, %r649, %r649, %r2758;
	// end inline asm
	xor.b32  	%r3026, %r643, %r639;
	// begin inline asm
	shf.r.wrap.b32 %r647, %r649, %r649, %r2762;
	// end inline asm
	xor.b32  	%r3027, %r3026, %r647;
	and.b32  	%r3028, %r649, %r625;
	not.b32 	%r3029, %r649;
	and.b32  	%r3030, %r601, %r3029;
	or.b32  	%r3031, %r3028, %r3030;
	add.s32 	%r3032, %r3031, %r577;
	add.s32 	%r3033, %r3032, %r1101;
	add.s32 	%r3034, %r3033, %r3027;
	add.s32 	%r3036, %r3034, %r3035;
	// begin inline asm
	shf.r.wrap.b32 %r651, %r661, %r661, %r2766;
	// end inline asm
	// begin inline asm
	shf.r.wrap.b32 %r655, %r661, %r661, %r2770;
	// end inline asm
	xor.b32  	%r3037, %r655, %r651;
	// begin inline asm
	shf.r.wrap.b32 %r659, %r661, %r661, %r2774;
	// end inline asm
	xor.b32  	%r3038, %r3037, %r659;
	xor.b32  	%r3039, %r637, %r613;
	and.b32  	%r3040, %r661, %r3039;
	and.b32  	%r3041, %r637, %r613;
	xor.b32  	%r3042, %r3040, %r3041;
	add.s32 	%r3043, %r3038, %r3042;
	add.s32 	%r673, %r3036, %r589;
	add.s32 	%r685, %r3043, %r3036;
	// begin inline asm
	shf.r.wrap.b32 %r663, %r673, %r673, %r2754;
	// end inline asm
	// begin inline asm
	shf.r.wrap.b32 %r667, %r673, %r673, %r2758;
	// end inline asm
	xor.b32  	%r3044, %r667, %r663;
	// begin inline asm
	shf.r.wrap.b32 %r671, %r673, %r673, %r2762;
	// end inline asm
	xor.b32  	%r3045, %r3044, %r671;
	and.b32  	%r3046, %r673, %r649;
	not.b32 	%r3047, %r673;
	and.b32  	%r3048, %r625, %r3047;
	or.b32  	%r3049, %r3046, %r3048;
	add.s32 	%r3050, %r3049, %r601;
	add.s32 	%r3051, %r3050, %r1141;
	add.s32 	%r3052, %r3051, %r3045;
	add.s32 	%r3053, %r3052, %r9;
	// begin inline asm
	shf.r.wrap.b32 %r675, %r685, %r685, %r2766;
	// end inline asm
	// begin inline asm
	shf.r.wrap.b32 %r679, %r685, %r685, %r2770;
	// end inline asm
	xor.b32  	%r3054, %r679, %r675;
	// begin inline asm
	shf.r.wrap.b32 %r683, %r685, %r685, %r2774;
	// end inline asm
	xor.b32  	%r3055, %r3054, %r683;
	xor.b32  	%r3056, %r661, %r637;
	and.b32  	%r3057, %r685, %r3056;
	and.b32  	%r3058, %r661, %r637;
	xor.b32  	%r3059, %r3057, %r3058;
	add.s32 	%r3060, %r3055, %r3059;
	add.s32 	%r697, %r3053, %r613;
	add.s32 	%r709, %r3060, %r3053;
	// begin inline asm
	shf.r.wrap.b32 %r687, %r697, %r697, %r2754;
	// end inline asm
	// begin inline asm
	shf.r.wrap.b32 %r691, %r697, %r697, %r2758;
	// end inline asm
	xor.b32  	%r3061, %r691, %r687;
	// begin inline asm
	shf.r.wrap.b32 %r695, %r697, %r697, %r2762;
	// end inline asm
	xor.b32  	%r3062, %r3061, %r695;
	and.b32  	%r3063, %r697, %r673;
	not.b32 	%r3064, %r697;
	and.b32  	%r3065, %r649, %r3064;
	or.b32  	%r3066, %r3063, %r3065;
	add.s32 	%r3067, %r3066, %r625;
	add.s32 	%r3068, %r3067, %r1181;
	add.s32 	%r3069, %r3068, %r3062;
	add.s32 	%r3070, %r3069, %r10;
	// begin inline asm
	shf.r.wrap.b32 %r699, %r709, %r709, %r2766;
	// end inline asm
	// begin inline asm
	shf.r.wrap.b32 %r703, %r709, %r709, %r2770;
	// end inline asm
	xor.b32  	%r3071, %r703, %r699;
	// begin inline asm
	shf.r.wrap.b32 %r707, %r709, %r709, %r2774;
	// end inline asm
	xor.b32  	%r3072, %r3071, %r707;
	xor.b32  	%r3073, %r685, %r661;
	and.b32  	%r3074, %r709, %r3073;
	and.b32  	%r3075, %r685, %r661;
	xor.b32  	%r3076, %r3074, %r3075;
	add.s32 	%r3077, %r3072, %r3076;
	add.s32 	%r721, %r3070, %r637;
	add.s32 	%r733, %r3077, %r3070;
	// begin inline asm
	shf.r.wrap.b32 %r711, %r721, %r721, %r2754;
	// end inline asm
	// begin inline asm
	shf.r.wrap.b32 %r715, %r721, %r721, %r2758;
	// end inline asm
	xor.b32  	%r3078, %r715, %r711;
	// begin inline asm
	shf.r.wrap.b32 %r719, %r721, %r721, %r2762;
	// end inline asm
	xor.b32  	%r3079, %r3078, %r719;
	and.b32  	%r3080, %r721, %r697;
	not.b32 	%r3081, %r721;
	and.b32  	%r3082, %r673, %r3081;
	or.b32  	%r3083, %r3080, %r3082;
	add.s32 	%r3084, %r3083, %r649;
	add.s32 	%r3085, %r3084, %r1221;
	add.s32 	%r3086, %r3085, %r3079;
	add.s32 	%r3087, %r3086, %r11;
	// begin inline asm
	shf.r.wrap.b32 %r723, %r733, %r733, %r2766;
	// end inline asm
	// begin inline asm
	shf.r.wrap.b32 %r727, %r733, %r733, %r2770;
	// end inline asm
	xor.b32  	%r3088, %r727, %r723;
	// begin inline asm
	shf.r.wrap.b32 %r731, %r733, %r733, %r2774;
	// end inline asm
	xor.b32  	%r3089, %r3088, %r731;
	xor.b32  	%r3090, %r709, %r685;
	and.b32  	%r3091, %r733, %r3090;
	and.b32  	%r3092, %r709, %r685;
	xor.b32  	%r3093, %r3091, %r3092;
	add.s32 	%r3094, %r3089, %r3093;
	add.s32 	%r745, %r3087, %r661;
	add.s32 	%r757, %r3094, %r3087;
	// begin inline asm
	shf.r.wrap.b32 %r735, %r745, %r745, %r2754;
	// end inline asm
	// begin inline asm
	shf.r.wrap.b32 %r739, %r745, %r745, %r2758;
	// end inline asm
	xor.b32  	%r3095, %r739, %r735;
	// begin inline asm
	shf.r.wrap.b32 %r743, %r745, %r745, %r2762;
	// end inline asm
	xor.b32  	%r3096, %r3095, %r743;
	and.b32  	%r3097, %r745, %r721;
	not.b32 	%r3098, %r745;
	and.b32  	%r3099, %r697, %r3098;
	or.b32  	%r3100, %r3097, %r3099;
	add.s32 	%r3101, %r3100, %r673;
	add.s32 	%r3102, %r3101, %r1261;
	add.s32 	%r3103, %r3102, %r3096;
	add.s32 	%r3104, %r3103, %r12;
	// begin inline asm
	shf.r.wrap.b32 %r747, %r757, %r757, %r2766;
	// end inline asm
	// begin inline asm
	shf.r.wrap.b32 %r751, %r757, %r757, %r2770;
	// end inline asm
	xor.b32  	%r3105, %r751, %r747;
	// begin inline asm
	shf.r.wrap.b32 %r755, %r757, %r757, %r2774;
	// end inline asm
	xor.b32  	%r3106, %r3105, %r755;
	xor.b32  	%r3107, %r733, %r709;
	and.b32  	%r3108, %r757, %r3107;
	and.b32  	%r3109, %r733, %r709;
	xor.b32  	%r3110, %r3108, %r3109;
	add.s32 	%r3111, %r3106, %r3110;
	add.s32 	%r769, %r3104, %r685;
	add.s32 	%r781, %r3111, %r3104;
	// begin inline asm
	shf.r.wrap.b32 %r759, %r769, %r769, %r2754;
	// end inline asm
	// begin inline asm
	shf.r.wrap.b32 %r763, %r769, %r769, %r2758;
	// end inline asm
	xor.b32  	%r3112, %r763, %r759;
	// begin inline asm
	shf.r.wrap.b32 %r767, %r769, %r769, %r2762;
	// end inline asm
	xor.b32  	%r3113, %r3112, %r767;
	and.b32  	%r3114, %r769, %r745;
	not.b32 	%r3115, %r769;
	and.b32  	%r3116, %r721, %r3115;
	or.b32  	%r3117, %r3114, %r3116;
	add.s32 	%r3118, %r3117, %r697;
	add.s32 	%r3119, %r3118, %r1301;
	add.s32 	%r3120, %r3119, %r3113;
	add.s32 	%r3121, %r3120, %r13;
	// begin inline asm
	shf.r.wrap.b32 %r771, %r781, %r781, %r2766;
	// end inline asm
	// begin inline asm
	shf.r.wrap.b32 %r775, %r781, %r781, %r2770;
	// end inline asm
	xor.b32  	%r3122, %r775, %r771;
	// begin inline asm
	shf.r.wrap.b32 %r779, %r781, %r781, %r2774;
	// end inline asm
	xor.b32  	%r3123, %r3122, %r779;
	xor.b32  	%r3124, %r757, %r733;
	and.b32  	%r3125, %r781, %r3124;
	and.b32  	%r3126, %r757, %r733;
	xor.b32  	%r3127, %r3125, %r3126;
	add.s32 	%r3128, %r3123, %r3127;
	add.s32 	%r793, %r3121, %r709;
	add.s32 	%r805, %r3128, %r3121;
	// begin inline asm
	shf.r.wrap.b32 %r783, %r793, %r793, %r2754;
	// end inline asm
	// begin inline asm
	shf.r.wrap.b32 %r787, %r793, %r793, %r2758;
	// end inline asm
	xor.b32  	%r3129, %r787, %r783;
	// begin inline asm
	shf.r.wrap.b32 %r791, %r793, %r793, %r2762;
	// end inline asm
	xor.b32  	%r3130, %r3129, %r791;
	and.b32  	%r3131, %r793, %r769;
	not.b32 	%r3132, %r793;
	and.b32  	%r3133, %r745, %r3132;
	or.b32  	%r3134, %r3131, %r3133;
	add.s32 	%r3135, %r3134, %r721;
	add.s32 	%r3136, %r3135, %r1341;
	add.s32 	%r3137, %r3136, %r3130;
	add.s32 	%r3138, %r3137, %r14;
	// begin inline asm
	shf.r.wrap.b32 %r795, %r805, %r805, %r2766;
	// end inline asm
	// begin inline asm
	shf.r.wrap.b32 %r799, %r805, %r805, %r2770;
	// end inline asm
	xor.b32  	%r3139, %r799, %r795;
	// begin inline asm
	shf.r.wrap.b32 %r803, %r805, %r805, %r2774;
	// end inline asm
	xor.b32  	%r3140, %r3139, %r803;
	xor.b32  	%r3141, %r781, %r757;
	and.b32  	%r3142, %r805, %r3141;
	and.b32  	%r3143, %r781, %r757;
	xor.b32  	%r3144, %r3142, %r3143;
	add.s32 	%r3145, %r3140, %r3144;
	add.s32 	%r817, %r3138, %r733;
	add.s32 	%r829, %r3145, %r3138;
	// begin inline asm
	shf.r.wrap.b32 %r807, %r817, %r817, %r2754;
	// end inline asm
	// begin inline asm
	shf.r.wrap.b32 %r811, %r817, %r817, %r2758;
	// end inline asm
	xor.b32  	%r3146, %r811, %r807;
	// begin inline asm
	shf.r.wrap.b32 %r815, %r817, %r817, %r2762;
	// end inline asm
	xor.b32  	%r3147, %r3146, %r815;
	and.b32  	%r3148, %r817, %r793;
	not.b32 	%r3149, %r817;
	and.b32  	%r3150, %r769, %r3149;
	or.b32  	%r3151, %r3148, %r3150;
	add.s32 	%r3152, %r3151, %r745;
	add.s32 	%r3153, %r3152, %r1381;
	add.s32 	%r3154, %r3153, %r3147;
	add.s32 	%r3155, %r3154, %r15;
	// begin inline asm
	shf.r.wrap.b32 %r819, %r829, %r829, %r2766;
	// end inline asm
	// begin inline asm
	shf.r.wrap.b32 %r823, %r829, %r829, %r2770;
	// end inline asm
	xor.b32  	%r3156, %r823, %r819;
	// begin inline asm
	shf.r.wrap.b32 %r827, %r829, %r829, %r2774;
	// end inline asm
	xor.b32  	%r3157, %r3156, %r827;
	xor.b32  	%r3158, %r805, %r781;
	and.b32  	%r3159, %r829, %r3158;
	and.b32  	%r3160, %r805, %r781;
	xor.b32  	%r3161, %r3159, %r3160;
	add.s32 	%r3162, %r3157, %r3161;
	add.s32 	%r841, %r3155, %r757;
	add.s32 	%r853, %r3162, %r3155;
	// begin inline asm
	shf.r.wrap.b32 %r831, %r841, %r841, %r2754;
	// end inline asm
	// begin inline asm
	shf.r.wrap.b32 %r835, %r841, %r841, %r2758;
	// end inline asm
	xor.b32  	%r3163, %r835, %r831;
	// begin inline asm
	shf.r.wrap.b32 %r839, %r841, %r841, %r2762;
	// end inline asm
	xor.b32  	%r3164, %r3163, %r839;
	and.b32  	%r3165, %r841, %r817;
	not.b32 	%r3166, %r841;
	and.b32  	%r3167, %r793, %r3166;
	or.b32  	%r3168, %r3165, %r3167;
	add.s32 	%r3169, %r3168, %r769;
	add.s32 	%r3170, %r3169, %r1421;
	add.s32 	%r3171, %r3170, %r3164;
	add.s32 	%r3172, %r3171, %r16;
	// begin inline asm
	shf.r.wrap.b32 %r843, %r853, %r853, %r2766;
	// end inline asm
	// begin inline asm
	shf.r.wrap.b32 %r847, %r853, %r853, %r2770;
	// end inline asm
	xor.b32  	%r3173, %r847, %r843;
	// begin inline asm
	shf.r.wrap.b32 %r851, %r853, %r853, %r2774;
	// end inline asm
	xor.b32  	%r3174, %r3173, %r851;
	xor.b32  	%r3175, %r829, %r805;
	and.b32  	%r3176, %r853, %r3175;
	and.b32  	%r3177, %r829, %r805;
	xor.b32  	%r3178, %r3176, %r3177;
	add.s32 	%r3179, %r3174, %r3178;
	add.s32 	%r881, %r3172, %r781;
	add.s32 	%r893, %r3179, %r3172;
	mov.b32 	%r2738, 7;
	// begin inline asm
	shf.r.wrap.b32 %r855, %r861, %r861, %r2738;
	// end inline asm
	mov.b32 	%r2742, 18;
	// begin inline asm
	shf.r.wrap.b32 %r859, %r861, %r861, %r2742;
	// end inline asm
	shr.u32 	%r3180, %r861, 3;
	xor.b32  	%r3181, %r855, %r3180;
	xor.b32  	%r3182, %r3181, %r859;
	mov.b32 	%r2746, 17;
	// begin inline asm
	shf.r.wrap.b32 %r863, %r1381, %r1381, %r2746;
	// end inline asm
	mov.b32 	%r2750, 19;
	// begin inline asm
	shf.r.wrap.b32 %r867, %r1381, %r1381, %r2750;
	// end inline asm
	shr.u32 	%r3183, %r2894, 10;
	xor.b32  	%r3184, %r863, %r3183;
	xor.b32  	%r3185, %r3184, %r867;
	add.s32 	%r3186, %r2783, %r3182;
	add.s32 	%r3187, %r3186, %r1181;
	add.s32 	%r1461, %r3187, %r3185;
	// begin inline asm
	shf.r.wrap.b32 %r871, %r881, %r881, %r2754;
	// end inline asm
	// begin inline asm
	shf.r.wrap.b32 %r875, %r881, %r881, %r2758;
	// end inline asm
	xor.b32  	%r3188, %r875, %r871;
	// begin inline asm
	shf.r.wrap.b32 %r879, %r881, %r881, %r2762;
	// end inline asm
	xor.b32  	%r3189, %r3188, %r879;
	and.b32  	%r3190, %r881, %r841;
	not.b32 	%r3191, %r881;
	and.b32  	%r3192, %r817, %r3191;
	or.b32  	%r3193, %r3190, %r3192;
	add.s32 	%r3194, %r3193, %r793;
	add.s32 	%r3195, %r3194, %r1461;
	add.s32 	%r3196, %r3195, %r3189;
	add.s32 	%r3197, %r3196, %r17;
	// begin inline asm
	shf.r.wrap.b32 %r883, %r893, %r893, %r2766;
	// end inline asm
	// begin inline asm
	shf.r.wrap.b32 %r887, %r893, %r893, %r2770;
	// end inline asm
	xor.b32  	%r3198, %r887, %r883;
	// begin inline asm
	shf.r.wrap.b32 %r891, %r893, %r893, %r2774;
	// end inline asm
	xor.b32  	%r3199, %r3198, %r891;
	xor.b32  	%r3200, %r853, %r829;
	and.b32  	%r3201, %r893, %r3200;
	and.b32  	%r3202, %r853, %r829;
	xor.b32  	%r3203, %r3201, %r3202;
	add.s32 	%r3204, %r3199, %r3203;
	add.s32 	%r921, %r3197, %r805;
	add.s32 	%r933, %r3204, %r3197;
	// begin inline asm
	shf.r.wrap.b32 %r895, %r901, %r901, %r2738;
	// end inline asm
	// begin inline asm
	shf.r.wrap.b32 %r899, %r901, %r901, %r2742;
	// end inline asm
	shr.u32 	%r3205, %r901, 3;
	xor.b32  	%r3206, %r895, %r3205;
	xor.b32  	%r3207, %r3206, %r899;
	// begin inline asm
	shf.r.wrap.b32 %r903, %r1421, %r1421, %r2746;
	// end inline asm
	// begin inline asm
	shf.r.wrap.b32 %r907, %r1421, %r1421, %r2750;
	// end inline asm
	shr.u32 	%r3208, %r2902, 10;
	xor.b32  	%r3209, %r903, %r3208;
	xor.b32  	%r3210, %r3209, %r907;
	add.s32 	%r3211, %r861, %r3207;
	add.s32 	%r3212, %r3211, %r1221;
	add.s32 	%r1501, %r3212, %r3210;
	// begin inline asm
	shf.r.wrap.b32 %r911, %r921, %r921, %r2754;
	// end inline asm
	// begin inline asm
	shf.r.wrap.b32 %r915, %r921, %r921, %r2758;
	// end inline asm
	xor.b32  	%r3213, %r915, %r911;
	// begin inline asm
	shf.r.wrap.b32 %r919, %r921, %r921, %r2762;
	// end inline asm
	xor.b32  	%r3214, %r3213, %r919;
	and.b32  	%r3215, %r921, %r881;
	not.b32 	%r3216, %r921;
	and.b32  	%r3217, %r841, %r3216;
	or.b32  	%r3218, %r3215, %r3217;
	add.s32 	%r3219, %r3218, %r817;
	add.s32 	%r3220, %r3219, %r1501;
	add.s32 	%r3221, %r3220, %r3214;
	add.s32 	%r3222, %r3221, %r18;
	// begin inline asm
	shf.r.wrap.b32 %r923, %r933, %r933, %r2766;
	// end inline asm
	// begin inline asm
	shf.r.wrap.b32 %r927, %r933, %r933, %r2770;
	// end inline asm
	xor.b32  	%r3223, %r927, %r923;
	// begin inline asm
	shf.r.wrap.b32 %r931, %r933, %r933, %r2774;
	// end inline asm
	xor.b32  	%r3224, %r3223, %r931;
	xor.b32  	%r3225, %r893, %r853;
	and.b32  	%r3226, %r933, %r3225;
	and.b32  	%r3227, %r893, %r853;
	xor.b32  	%r3228, %r3226, %r3227;
	add.s32 	%r3229, %r3224, %r3228;
	add.s32 	%r961, %r3222, %r829;
	add.s32 	%r973, %r3229, %r3222;
	// begin inline asm
	shf.r.wrap.b32 %r935, %r941, %r941, %r2738;
	// end inline asm
	// begin inline asm
	shf.r.wrap.b32 %r939, %r941, %r941, %r2742;
	// end inline asm
	shr.u32 	%r3230, %r941, 3;
	xor.b32  	%r3231, %r935, %r3230;
	xor.b32  	%r3232, %r3231, %r939;
	// begin inline asm
	shf.r.wrap.b32 %r943, %r1461, %r1461, %r2746;
	// end inline asm
	// begin inline asm
	shf.r.wrap.b32 %r947, %r1461, %r1461, %r2750;
	// end inline asm
	shr.u32 	%r3233, %r1461, 10;
	xor.b32  	%r3234, %r943, %r3233;
	xor.b32  	%r3235, %r3234, %r947;
	add.s32 	%r3236, %r901, %r3232;
	add.s32 	%r3237, %r3236, %r1261;
	add.s32 	%r1541, %r3237, %r3235;
	// begin inline asm
	shf.r.wrap.b32 %r951, %r961, %r961, %r2754;
	// end inline asm
	// begin inline asm
	shf.r.wrap.b32 %r955, %r961, %r961, %r2758;
	// end inline asm
	xor.b32  	%r3238, %r955, %r951;
	// begin inline asm
	shf.r.wrap.b32 %r959, %r961, %r961, %r2762;
	// end inline asm
	xor.b32  	%r3239, %r3238, %r959;
	and.b32  	%r3240, %r961, %r921;
	not.b32 	%r3241, %r961;
	and.b32  	%r3242, %r881, %r3241;
	or.b32  	%r3243, %r3240, %r3242;
	add.s32 	%r3244, %r3243, %r841;
	add.s32 	%r3245, %r3244, %r1541;
	add.s32 	%r3246, %r3245, %r3239;
	add.s32 	%r3248, %r3246, %r3247;
	// begin inline asm
	shf.r.wrap.b32 %r963, %r973, %r973, %r2766;
	// end inline asm
	// begin inline asm
	shf.r.wrap.b32 %r967, %r973, %r973, %r2770;
	// end inline asm
	xor.b32  	%r3249, %r967, %r963;
	// begin inline asm
	shf.r.wrap.b32 %r971, %r973, %r973, %r2774;
	// end inline asm
	xor.b32  	%r3250, %r3249, %r971;
	xor.b32  	%r3251, %r933, %r893;
	and.b32  	%r3252, %r973, %r3251;
	and.b32  	%r3253, %r933, %r893;
	xor.b32  	%r3254, %r3252, %r3253;
	add.s32 	%r3255, %r3250, %r3254;
	add.s32 	%r1001, %r3248, %r853;
	add.s32 	%r1013, %r3255, %r3248;
	// begin inline asm
	shf.r.wrap.b32 %r975, %r981, %r981, %r2738;
	// end inline asm
	// begin inline asm
	shf.r.wrap.b32 %r979, %r981, %r981, %r2742;
	// end inline asm
	shr.u32 	%r3256, %r981, 3;
	xor.b32  	%r3257, %r975, %r3256;
	xor.b32  	%r3258, %r3257, %r979;
	// begin inline asm
	shf.r.wrap.b32 %r983, %r1501, %r1501, %r2746;
	// end inline asm
	// begin inline asm
	shf.r.wrap.b32 %r987, %r1501, %r1501, %r2750;
	// end inline asm
	shr.u32 	%r3259, %r1501, 10;
	xor.b32  	%r3260, %r983, %r3259;
	xor.b32  	%r3261, %r3260, %r987;
	add.s32 	%r3262, %r941, %r3258;
	add.s32 	%r3263, %r3262, %r1301;
	add.s32 	%r1581, %r3263, %r3261;
	// begin inline asm
	shf.r.wrap.b32 %r991, %r1001, %r1001, %r2754;
	// end inline asm
	// begin inline asm
	shf.r.wrap.b32 %r995, %r1001, %r1001, %r2758;
	// end inline asm
	xor.b32  	%r3264, %r995, %r991;
	// begin inline asm
	shf.r.wrap.b32 %r999, %r1001, %r1001, %r2762;
	// end inline asm
	xor.b32  	%r3265, %r3264, %r999;
	and.b32  	%r3266, %r1001, %r961;
	not.b32 	%r3267, %r1001;
	and.b32  	%r3268, %r921, %r3267;
	or.b32  	%r3269, %r3266, %r3268;
	add.s32 	%r3270, %r3269, %r881;
	add.s32 	%r3271, %r3270, %r1581;
	add.s32 	%r3272, %r3271, %r3265;
	add.s32 	%r3274, %r3272, %r3273;
	// begin inline asm
	shf.r.wrap.b32 %r1003, %r1013, %r1013, %r2766;
	// end inline asm
	// begin inline asm
	shf.r.wrap.b32 %r1007, %r1013, %r1013, %r2770;
	// end inline asm
	xor.b32  	%r3275, %r1007, %r1003;
	// begin inline asm
	shf.r.wrap.b32 %r1011, %r1013, %r1013, %r2774;
	// end inline asm
	xor.b32  	%r3276, %r3275, %r1011;
	xor.b32  	%r3277, %r973, %r933;
	and.b32  	%r3278, %r1013, %r3277;
	and.b32  	%r3279, %r973, %r933;
	xor.b32  	%r3280, %r3278, %r3279;
	add.s32 	%r3281, %r3276, %r3280;
	add.s32 	%r1041, %r3274, %r893;
	add.s32 	%r1053, %r3281, %r3274;
	// begin inline asm
	shf.r.wrap.b32 %r1015, %r1021, %r1021, %r2738;
	// end inline asm
	// begin inline asm
	shf.r.wrap.b32 %r1019, %r1021, %r1021, %r2742;
	// end inline asm
	shr.u32 	%r3282, %r1021, 3;
	xor.b32  	%r3283, %r1015, %r3282;
	xor.b32  	%r3284, %r3283, %r1019;
	// begin inline asm
	shf.r.wrap.b32 %r1023, %r1541, %r1541, %r2746;
	// end inline asm
	// begin inline asm
	shf.r.wrap.b32 %r1027, %r1541, %r1541, %r2750;
	// end inline asm
	shr.u32 	%r3285, %r1541, 10;
	xor.b32  	%r3286, %r1023, %r3285;
	xor.b32  	%r3287, %r3286, %r1027;
	add.s32 	%r3288, %r981, %r3284;
	add.s32 	%r3289, %r3288, %r1341;
	add.s32 	%r1621, %r3289, %r3287;
	// begin inline asm
	shf.r.wrap.b32 %r1031, %r1041, %r1041, %r2754;
	// end inline asm
	// begin inline asm
	shf.r.wrap.b32 %r1035, %r1041, %r1041, %r2758;
	// end inline asm
	xor.b32  	%r3290, %r1035, %r1031;
	// begin inline asm
	shf.r.wrap.b32 %r1039, %r1041, %r1041, %r2762;
	// end inline asm
	xor.b32  	%r3291, %r3290, %r1039;
	and.b32  	%r3292, %r1041, %r1001;
	not.b32 	%r3293, %r1041;
	and.b32  	%r3294, %r961, %r3293;
	or.b32  	%r3295, %r3292, %r3294;
	add.s32 	%r3296, %r3295, %r921;
	add.s32 	%r3297, %r3296, %r1621;
	add.s32 	%r3298, %r3297, %r3291;
	add.s32 	%r3300, %r3298, %r3299;
	// begin inline asm
	shf.r.wrap.b32 %r1043, %r1053, %r1053, %r2766;
	// end inline asm
	// begin inline asm
	shf.r.wrap.b32 %r1047, %r1053, %r1053, %r2770;
	// end inline asm
	xor.b32  	%r3301, %r1047, %r1043;
	// begin inline asm
	shf.r.wrap.b32 %r1051, %r1053, %r1053, %r2774;
	// end inline asm
	xor.b32  	%r3302, %r3301, %r1051;
	xor.b32  	%r3303, %r1013, %r973;
	and.b32  	%r3304, %r1053, %r3303;
	and.b32  	%r3305, %r1013, %r973;
	xor.b32  	%r3306, %r3304, %r3305;
	add.s32 	%r3307, %r3302, %r3306;
	add.s32 	%r1081, %r3300, %r933;
	add.s32 	%r1093, %r3307, %r3300;
	// begin inline asm
	shf.r.wrap.b32 %r1055, %r1061, %r1061, %r2738;
	// end inline asm
	// begin inline asm
	shf.r.wrap.b32 %r1059, %r1061, %r1061, %r2742;
	// end inline asm
	shr.u32 	%r3308, %r1061, 3;
	xor.b32  	%r3309, %r1055, %r3308;
	xor.b32  	%r3310, %r3309, %r1059;
	// begin inline asm
	shf.r.wrap.b32 %r1063, %r1581, %r1581, %r2746;
	// end inline asm
	// begin inline asm
	shf.r.wrap.b32 %r1067, %r1581, %r1581, %r2750;
	// end inline asm
	shr.u32 	%r3311, %r1581, 10;
	xor.b32  	%r3312, %r1063, %r3311;
	xor.b32  	%r3313, %r3312, %r1067;
	add.s32 	%r3314, %r1021, %r3310;
	add.s32 	%r3315, %r3314, %r1381;
	add.s32 	%r1661, %r3315, %r3313;
	// begin inline asm
	shf.r.wrap.b32 %r1071, %r1081, %r1081, %r2754;
	// end inline asm
	// begin inline asm
	shf.r.wrap.b32 %r1075, %r1081, %r1081, %r2758;
	// end inline asm
	xor.b32  	%r3316, %r1075, %r1071;
	// begin inline asm
	shf.r.wrap.b32 %r1079, %r1081, %r1081, %r2762;
	// end inline asm
	xor.b32  	%r3317, %r3316, %r1079;
	and.b32  	%r3318, %r1081, %r1041;
	not.b32 	%r3319, %r1081;
	and.b32  	%r3320, %r1001, %r3319;
	or.b32  	%r3321, %r3318, %r3320;
	add.s32 	%r3322, %r3321, %r961;
	add.s32 	%r3323, %r3322, %r1661;
	add.s32 	%r3324, %r3323, %r3317;
	add.s32 	%r3326, %r3324, %r3325;
	// begin inline asm
	shf.r.wrap.b32 %r1083, %r1093, %r1093, %r2766;
	// end inline asm
	// begin inline asm
	shf.r.wrap.b32 %r1087, %r1093, %r1093, %r2770;
	// end inline asm
	xor.b32  	%r3327, %r1087, %r1083;
	// begin inline asm
	shf.r.wrap.b32 %r1091, %r1093, %r1093, %r2774;
	// end inline asm
	xor.b32  	%r3328, %r3327, %r1091;
	xor.b32  	%r3329, %r1053, %r1013;
	and.b32  	%r3330, %r1093, %r3329;
	and.b32  	%r3331, %r1053, %r1013;
	xor.b32  	%r3332, %r3330, %r3331;
	add.s32 	%r3333, %r3328, %r3332;
	add.s32 	%r1121, %r3326, %r973;
	add.s32 	%r1133, %r3333, %r3326;
	// begin inline asm
	shf.r.wrap.b32 %r1095, %r1101, %r1101, %r2738;
	// end inline asm
	// begin inline asm
	shf.r.wrap.b32 %r1099, %r1101, %r1101, %r2742;
	// end inline asm
	shr.u32 	%r3334, %r1101, 3;
	xor.b32  	%r3335, %r1095, %r3334;
	xor.b32  	%r3336, %r3335, %r1099;
	// begin inline asm
	shf.r.wrap.b32 %r1103, %r1621, %r1621, %r2746;
	// end inline asm
	// begin inline asm
	shf.r.wrap.b32 %r1107, %r1621, %r1621, %r2750;
	// end inline asm
	shr.u32 	%r3337, %r1621, 10;
	xor.b32  	%r3338, %r1103, %r3337;
	xor.b32  	%r3339, %r3338, %r1107;
	add.s32 	%r3340, %r1061, %r3336;
	add.s32 	%r3341, %r3340, %r1421;
	add.s32 	%r1701, %r3341, %r3339;
	// begin inline asm
	shf.r.wrap.b32 %r1111, %r1121, %r1121, %r2754;
	// end inline asm
	// begin inline asm
	shf.r.wrap.b32 %r1115, %r1121, %r1121, %r2758;
	// end inline asm
	xor.b32  	%r3342, %r1115, %r1111;
	// begin inline asm
	shf.r.wrap.b32 %r1119, %r1121, %r1121, %r2762;
	// end inline asm
	xor.b32  	%r3343, %r3342, %r1119;
	and.b32  	%r3344, %r1121, %r1081;
	not.b32 	%r3345, %r1121;
	and.b32  	%r3346, %r1041, %r3345;
	or.b32  	%r3347, %r3344, %r3346;
	add.s32 	%r3348, %r3347, %r1001;
	add.s32 	%r3349, %r3348, %r1701;
	add.s32 	%r3350, %r3349, %r3343;
	add.s32 	%r3352, %r3350, %r3351;
	// begin inline asm
	shf.r.wrap.b32 %r1123, %r1133, %r1133, %r2766;
	// end inline asm
	// begin inline asm
	shf.r.wrap.b32 %r1127, %r1133, %r1133, %r2770;
	// end inline asm
	xor.b32  	%r3353, %r1127, %r1123;
	// begin inline asm
	shf.r.wrap.b32 %r1131, %r1133, %r1133, %r2774;
	// end inline asm
	xor.b32  	%r3354, %r3353, %r1131;
	xor.b32  	%r3355, %r1093, %r1053;
	and.b32  	%r3356, %r1133, %r3355;
	and.b32  	%r3357, %r1093, %r1053;
	xor.b32  	%r3358, %r3356, %r3357;
	add.s32 	%r3359, %r3354, %r3358;
	add.s32 	%r1161, %r3352, %r1013;
	add.s32 	%r1173, %r3359, %r3352;
	// begin inline asm
	shf.r.wrap.b32 %r1135, %r1141, %r1141, %r2738;
	// end inline asm
	// begin inline asm
	shf.r.wrap.b32 %r1139, %r1141, %r1141, %r2742;
	// end inline asm
	shr.u32 	%r3360, %r1141, 3;
	xor.b32  	%r3361, %r1135, %r3360;
	xor.b32  	%r3362, %r3361, %r1139;
	// begin inline asm
	shf.r.wrap.b32 %r1143, %r1661, %r1661, %r2746;
	// end inline asm
	// begin inline asm
	shf.r.wrap.b32 %r1147, %r1661, %r1661, %r2750;
	// end inline asm
	shr.u32 	%r3363, %r1661, 10;
	xor.b32  	%r3364, %r1143, %r3363;
	xor.b32  	%r3365, %r3364, %r1147;
	add.s32 	%r3366, %r1101, %r3362;
	add.s32 	%r3367, %r3366, %r1461;
	add.s32 	%r1741, %r3367, %r3365;
	// begin inline asm
	shf.r.wrap.b32 %r1151, %r1161, %r1161, %r2754;
	// end inline asm
	// begin inline asm
	shf.r.wrap.b32 %r1155, %r1161, %r1161, %r2758;
	// end inline asm
	xor.b32  	%r3368, %r1155, %r1151;
	// begin inline asm
	shf.r.wrap.b32 %r1159, %r1161, %r1161, %r2762;
	// end inline asm
	xor.b32  	%r3369, %r3368, %r1159;
	and.b32  	%r3370, %r1161, %r1121;
	not.b32 	%r3371, %r1161;
	and.b32  	%r3372, %r1081, %r3371;
	or.b32  	%r3373, %r3370, %r3372;
	add.s32 	%r3374, %r3373, %r1041;
	add.s32 	%r3375, %r3374, %r1741;
	add.s32 	%r3376, %r3375, %r3369;
	add.s32 	%r3378, %r3376, %r3377;
	// begin inline asm
	shf.r.wrap.b32 %r1163, %r1173, %r1173, %r2766;
	// end inline asm
	// begin inline asm
	shf.r.wrap.b32 %r1167, %r1173, %r1173, %r2770;
	// end inline asm
	xor.b32  	%r3379, %r1167, %r1163;
	// begin inline asm
	shf.r.wrap.b32 %r1171, %r1173, %r1173, %r2774;
	// end inline asm
	xor.b32  	%r3380, %r3379, %r1171;
	xor.b32  	%r3381, %r1133, %r1093;
	and.b32  	%r3382, %r1173, %r3381;
	and.b32  	%r3383, %r1133, %r1093;
	xor.b32  	%r3384, %r3382, %r3383;
	add.s32 	%r3385, %r3380, %r3384;
	add.s32 	%r1201, %r3378, %r1053;
	add.s32 	%r1213, %r3385, %r3378;
	// begin inline asm
	shf.r.wrap.b32 %r1175, %r1181, %r1181, %r2738;
	// end inline asm
	// begin inline asm
	shf.r.wrap.b32 %r1179, %r1181, %r1181, %r2742;
	// end inline asm
	shr.u32 	%r3386, %r1181, 3;
	xor.b32  	%r3387, %r1175, %r3386;
	xor.b32  	%r3388, %r3387, %r1179;
	// begin inline asm
	shf.r.wrap.b32 %r1183, %r1701, %r1701, %r2746;
	// end inline asm
	// begin inline asm
	shf.r.wrap.b32 %r1187, %r1701, %r1701, %r2750;
	// end inline asm
	shr.u32 	%r3389, %r1701, 10;
	xor.b32  	%r3390, %r1183, %r3389;
	xor.b32  	%r3391, %r3390, %r1187;
	add.s32 	%r3392, %r1141, %r3388;
	add.s32 	%r3393, %r3392, %r1501;
	add.s32 	%r1781, %r3393, %r3391;
	// begin inline asm
	shf.r.wrap.b32 %r1191, %r1201, %r1201, %r2754;
	// end inline asm
	// begin inline asm
	shf.r.wrap.b32 %r1195, %r1201, %r1201, %r2758;
	// end inline asm
	xor.b32  	%r3394, %r1195, %r1191;
	// begin inline asm
	shf.r.wrap.b32 %r1199, %r1201, %r1201, %r2762;
	// end inline asm
	xor.b32  	%r3395, %r3394, %r1199;
	and.b32  	%r3396, %r1201, %r1161;
	not.b32 	%r3397, %r1201;
	and.b32  	%r3398, %r1121, %r3397;
	or.b32  	%r3399, %r3396, %r3398;
	add.s32 	%r3400, %r3399, %r1081;
	add.s32 	%r3401, %r3400, %r1781;
	add.s32 	%r3402, %r3401, %r3395;
	add.s32 	%r3403, %r3402, %r19;
	// begin inline asm
	shf.r.wrap.b32 %r1203, %r1213, %r1213, %r2766;
	// end inline asm
	// begin inline asm
	shf.r.wrap.b32 %r1207, %r1213, %r1213, %r2770;
	// end inline asm
	xor.b32  	%r3404, %r1207, %r1203;
	// begin inline asm
	shf.r.wrap.b32 %r1211, %r1213, %r1213, %r2774;
	// end inline asm
	xor.b32  	%r3405, %r3404, %r1211;
	xor.b32  	%r3406, %r1173, %r1133;
	and.b32  	%r3407, %r1213, %r3406;
	and.b32  	%r3408, %r1173, %r1133;
	xor.b32  	%r3409, %r3407, %r3408;
	add.s32 	%r3410, %r3405, %r3409;
	add.s32 	%r1241, %r3403, %r1093;
	add.s32 	%r1253, %r3410, %r3403;
	// begin inline asm
	shf.r.wrap.b32 %r1215, %r1221, %r1221, %r2738;
	// end inline asm
	// begin inline asm
	shf.r.wrap.b32 %r1219, %r1221, %r1221, %r2742;
	// end inline asm
	shr.u32 	%r3411, %r1221, 3;
	xor.b32  	%r3412, %r1215, %r3411;
	xor.b32  	%r3413, %r3412, %r1219;
	// begin inline asm
	shf.r.wrap.b32 %r1223, %r1741, %r1741, %r2746;
	// end inline asm
	// begin inline asm
	shf.r.wrap.b32 %r1227, %r1741, %r1741, %r2750;
	// end inline asm
	shr.u32 	%r3414, %r1741, 10;
	xor.b32  	%r3415, %r1223, %r3414;
	xor.b32  	%r3416, %r3415, %r1227;
	add.s32 	%r3417, %r1181, %r3413;
	add.s32 	%r3418, %r3417, %r1541;
	add.s32 	%r1821, %r3418, %r3416;
	// begin inline asm
	shf.r.wrap.b32 %r1231, %r1241, %r1241, %r2754;
	// end inline asm
	// begin inline asm
	shf.r.wrap.b32 %r1235, %r1241, %r1241, %r2758;
	// end inline asm
	xor.b32  	%r3419, %r1235, %r1231;
	// begin inline asm
	shf.r.wrap.b32 %r1239, %r1241, %r1241, %r2762;
	// end inline asm
	xor.b32  	%r3420, %r3419, %r1239;
	and.b32  	%r3421, %r1241, %r1201;
	not.b32 	%r3422, %r1241;
	and.b32  	%r3423, %r1161, %r3422;
	or.b32  	%r3424, %r3421, %r3423;
	add.s32 	%r3425, %r3424, %r1121;
	add.s32 	%r3426, %r3425, %r1821;
	add.s32 	%r3427, %r3426, %r3420;
	add.s32 	%r3428, %r3427, %r20;
	// begin inline asm
	shf.r.wrap.b32 %r1243, %r1253, %r1253, %r2766;
	// end inline asm
	// begin inline asm
	shf.r.wrap.b32 %r1247, %r1253, %r1253, %r2770;
	// end inline asm
	xor.b32  	%r3429, %r1247, %r1243;
	// begin inline asm
	shf.r.wrap.b32 %r1251, %r1253, %r1253, %r2774;
	// end inline asm
	xor.b32  	%r3430, %r3429, %r1251;
	xor.b32  	%r3431, %r1213, %r1173;
	and.b32  	%r3432, %r1253, %r3431;
	and.b32  	%r3433, %r1213, %r1173;
	xor.b32  	%r3434, %r3432, %r3433;
	add.s32 	%r3435, %r3430, %r3434;
	add.s32 	%r1281, %r3428, %r1133;
	add.s32 	%r1293, %r3435, %r3428;
	// begin inline asm
	shf.r.wrap.b32 %r1255, %r1261, %r1261, %r2738;
	// end inline asm
	// begin inline asm
	shf.r.wrap.b32 %r1259, %r1261, %r1261, %r2742;
	// end inline asm
	shr.u32 	%r3436, %r1261, 3;
	xor.b32  	%r3437, %r1255, %r3436;
	xor.b32  	%r3438, %r3437, %r1259;
	// begin inline asm
	shf.r.wrap.b32 %r1263, %r1781, %r1781, %r2746;
	// end inline asm
	// begin inline asm
	shf.r.wrap.b32 %r1267, %r1781, %r1781, %r2750;
	// end inline asm
	shr.u32 	%r3439, %r1781, 10;
	xor.b32  	%r3440, %r1263, %r3439;
	xor.b32  	%r3441, %r3440, %r1267;
	add.s32 	%r3442, %r1221, %r3438;
	add.s32 	%r3443, %r3442, %r1581;
	add.s32 	%r1861, %r3443, %r3441;
	// begin inline asm
	shf.r.wrap.b32 %r1271, %r1281, %r1281, %r2754;
	// end inline asm
	// begin inline asm
	shf.r.wrap.b32 %r1275, %r1281, %r1281, %r2758;
	// end inline asm
	xor.b32  	%r3444, %r1275, %r1271;
	// begin inline asm
	shf.r.wrap.b32 %r1279, %r1281, %r1281, %r2762;
	// end inline asm
	xor.b32  	%r3445, %r3444, %r1279;
	and.b32  	%r3446, %r1281, %r1241;
	not.b32 	%r3447, %r1281;
	and.b32  	%r3448, %r1201, %r3447;
	or.b32  	%r3449, %r3446, %r3448;
	add.s32 	%r3450, %r3449, %r1161;
	add.s32 	%r3451, %r3450, %r1861;
	add.s32 	%r3452, %r3451, %r3445;
	add.s32 	%r3453, %r3452, %r21;
	// begin inline asm
	shf.r.wrap.b32 %r1283, %r1293, %r1293, %r2766;
	// end inline asm
	// begin inline asm
	shf.r.wrap.b32 %r1287, %r1293, %r1293, %r2770;
	// end inline asm
	xor.b32  	%r3454, %r1287, %r1283;
	// begin inline asm
	shf.r.wrap.b32 %r1291, %r1293, %r1293, %r2774;
	// end inline asm
	xor.b32  	%r3455, %r3454, %r1291;
	xor.b32  	%r3456, %r1253, %r1213;
	and.b32  	%r3457, %r1293, %r3456;
	and.b32  	%r3458, %r1253, %r1213;
	xor.b32  	%r3459, %r3457, %r3458;
	add.s32 	%r3460, %r3455, %r3459;
	add.s32 	%r1321, %r3453, %r1173;
	add.s32 	%r1333, %r3460, %r3453;
	// begin inline asm
	shf.r.wrap.b32 %r1295, %r1301, %r1301, %r2738;
	// end inline asm
	// begin inline asm
	shf.r.wrap.b32 %r1299, %r1301, %r1301, %r2742;
	// end inline asm
	shr.u32 	%r3461, %r1301, 3;
	xor.b32  	%r3462, %r1295, %r3461;
	xor.b32  	%r3463, %r3462, %r1299;
	// begin inline asm
	shf.r.wrap.b32 %r1303, %r1821, %r1821, %r2746;
	// end inline asm
	// begin inline asm
	shf.r.wrap.b32 %r1307, %r1821, %r1821, %r2750;
	// end inline asm
	shr.u32 	%r3464, %r1821, 10;
	xor.b32  	%r3465, %r1303, %r3464;
	xor.b32  	%r3466, %r3465, %r1307;
	add.s32 	%r3467, %r1261, %r3463;
	add.s32 	%r3468, %r3467, %r1621;
	add.s32 	%r1901, %r3468, %r3466;
	// begin inline asm
	shf.r.wrap.b32 %r1311, %r1321, %r1321, %r2754;
	// end inline asm
	// begin inline asm
	shf.r.wrap.b32 %r1315, %r1321, %r1321, %r2758;
	// end inline asm
	xor.b32  	%r3469, %r1315, %r1311;
	// begin inline asm
	shf.r.wrap.b32 %r1319, %r1321, %r1321, %r2762;
	// end inline asm
	xor.b32  	%r3470, %r3469, %r1319;
	and.b32  	%r3471, %r1321, %r1281;
	not.b32 	%r3472, %r1321;
	and.b32  	%r3473, %r1241, %r3472;
	or.b32  	%r3474, %r3471, %r3473;
	add.s32 	%r3475, %r3474, %r1201;
	add.s32 	%r3476, %r3475, %r1901;
	add.s32 	%r3477, %r3476, %r3470;
	add.s32 	%r3478, %r3477, %r22;
	// begin inline asm
	shf.r.wrap.b32 %r1323, %r1333, %r1333, %r2766;
	// end inline asm
	// begin inline asm
	shf.r.wrap.b32 %r1327, %r1333, %r1333, %r2770;
	// end inline asm
	xor.b32  	%r3479, %r1327, %r1323;
	// begin inline asm
	shf.r.wrap.b32 %r1331, %r1333, %r1333, %r2774;
	// end inline asm
	xor.b32  	%r3480, %r3479, %r1331;
	xor.b32  	%r3481, %r1293, %r1253;
	and.b32  	%r3482, %r1333, %r3481;
	and.b32  	%r3483, %r1293, %r1253;
	xor.b32  	%r3484, %r3482, %r3483;
	add.s32 	%r3485, %r3480, %r3484;
	add.s32 	%r1361, %r3478, %r1213;
	add.s32 	%r1373, %r3485, %r3478;
	// begin inline asm
	shf.r.wrap.b32 %r1335, %r1341, %r1341, %r2738;
	// end inline asm
	// begin inline asm
	shf.r.wrap.b32 %r1339, %r1341, %r1341, %r2742;
	// end inline asm
	shr.u32 	%r3486, %r1341, 3;
	xor.b32  	%r3487, %r1335, %r3486;
	xor.b32  	%r3488, %r3487, %r1339;
	// begin inline asm
	shf.r.wrap.b32 %r1343, %r1861, %r1861, %r2746;
	// end inline asm
	// begin inline asm
	shf.r.wrap.b32 %r1347, %r1861, %r1861, %r2750;
	// end inline asm
	shr.u32 	%r3489, %r1861, 10;
	xor.b32  	%r3490, %r1343, %r3489;
	xor.b32  	%r3491, %r3490, %r1347;
	add.s32 	%r3492, %r1301, %r3488;
	add.s32 	%r3493, %r3492, %r1661;
	add.s32 	%r1941, %r3493, %r3491;
	// begin inline asm
	shf.r.wrap.b32 %r1351, %r1361, %r1361, %r2754;
	// end inline asm
	// begin inline asm
	shf.r.wrap.b32 %r1355, %r1361, %r1361, %r2758;
	// end inline asm
	xor.b32  	%r3494, %r1355, %r1351;
	// begin inline asm
	shf.r.wrap.b32 %r1359, %r1361, %r1361, %r2762;
	// end inline asm
	xor.b32  	%r3495, %r3494, %r1359;
	and.b32  	%r3496, %r1361, %r1321;
	not.b32 	%r3497, %r1361;
	and.b32  	%r3498, %r1281, %r3497;
	or.b32  	%r3499, %r3496, %r3498;
	add.s32 	%r3500, %r3499, %r1241;
	add.s32 	%r3501, %r3500, %r1941;
	add.s32 	%r3502, %r3501, %r3495;
	add.s32 	%r3503, %r3502, %r23;
	// begin inline asm
	shf.r.wrap.b32 %r1363, %r1373, %r1373, %r2766;
	// end inline asm
	// begin inline asm
	shf.r.wrap.b32 %r1367, %r1373, %r1373, %r2770;
	// end inline asm
	xor.b32  	%r3504, %r1367, %r1363;
	// begin inline asm
	shf.r.wrap.b32 %r1371, %r1373, %r1373, %r2774;
	// end inline asm
	xor.b32  	%r3505, %r3504, %r1371;
	xor.b32  	%r3506, %r1333, %r1293;
	and.b32  	%r3507, %r1373, %r3506;
	and.b32  	%r3508, %r1333, %r1293;
	xor.b32  	%r3509, %r3507, %r3508;
	add.s32 	%r3510, %r3505, %r3509;
	add.s32 	%r1401, %r3503, %r1253;
	add.s32 	%r1413, %r3510, %r3503;
	// begin inline asm
	shf.r.wrap.b32 %r1375, %r1381, %r1381, %r2738;
	// end inline asm
	// begin inline asm
	shf.r.wrap.b32 %r1379, %r1381, %r1381, %r2742;
	// end inline asm
	shr.u32 	%r3511, %r1381, 3;
	xor.b32  	%r3512, %r1375, %r3511;
	xor.b32  	%r3513, %r3512, %r1379;
	// begin inline asm
	shf.r.wrap.b32 %r1383, %r1901, %r1901, %r2746;
	// end inline asm
	// begin inline asm
	shf.r.wrap.b32 %r1387, %r1901, %r1901, %r2750;
	// end inline asm
	shr.u32 	%r3514, %r1901, 10;
	xor.b32  	%r3515, %r1383, %r3514;
	xor.b32  	%r3516, %r3515, %r1387;
	add.s32 	%r3517, %r1341, %r3513;
	add.s32 	%r3518, %r3517, %r1701;
	add.s32 	%r1981, %r3518, %r3516;
	// begin inline asm
	shf.r.wrap.b32 %r1391, %r1401, %r1401, %r2754;
	// end inline asm
	// begin inline asm
	shf.r.wrap.b32 %r1395, %r1401, %r1401, %r2758;
	// end inline asm
	xor.b32  	%r3519, %r1395, %r1391;
	// begin inline asm
	shf.r.wrap.b32 %r1399, %r1401, %r1401, %r2762;
	// end inline asm
	xor.b32  	%r3520, %r3519, %r1399;
	and.b32  	%r3521, %r1401, %r1361;
	not.b32 	%r3522, %r1401;
	and.b32  	%r3523, %r1321, %r3522;
	or.b32  	%r3524, %r3521, %r3523;
	add.s32 	%r3525, %r3524, %r1281;
	add.s32 	%r3526, %r3525, %r1981;
	add.s32 	%r3527, %r3526, %r3520;
	add.s32 	%r3528, %r3527, %r24;
	// begin inline asm
	shf.r.wrap.b32 %r1403, %r1413, %r1413, %r2766;
	// end inline asm
	// begin inline asm
	shf.r.wrap.b32 %r1407, %r1413, %r1413, %r2770;
	// end inline asm
	xor.b32  	%r3529, %r1407, %r1403;
	// begin inline asm
	shf.r.wrap.b32 %r1411, %r1413, %r1413, %r2774;
	// end inline asm
	xor.b32  	%r3530, %r3529, %r1411;
	xor.b32  	%r3531, %r1373, %r1333;
	and.b32  	%r3532, %r1413, %r3531;
	and.b32  	%r3533, %r1373, %r1333;
	xor.b32  	%r3534, %r3532, %r3533;
	add.s32 	%r3535, %r3530, %r3534;
	add.s32 	%r1441, %r3528, %r1293;
	add.s32 	%r1453, %r3535, %r3528;
	// begin inline asm
	shf.r.wrap.b32 %r1415, %r1421, %r1421, %r2738;
	// end inline asm
	// begin inline asm
	shf.r.wrap.b32 %r1419, %r1421, %r1421, %r2742;
	// end inline asm
	shr.u32 	%r3536, %r1421, 3;
	xor.b32  	%r3537, %r1415, %r3536;
	xor.b32  	%r3538, %r3537, %r1419;
	// begin inline asm
	shf.r.wrap.b32 %r1423, %r1941, %r1941, %r2746;
	// end inline asm
	// begin inline asm
	shf.r.wrap.b32 %r1427, %r1941, %r1941, %r2750;
	// end inline asm
	shr.u32 	%r3539, %r1941, 10;
	xor.b32  	%r3540, %r1423, %r3539;
	xor.b32  	%r3541, %r3540, %r1427;
	add.s32 	%r3542, %r1381, %r3538;
	add.s32 	%r3543, %r3542, %r1741;
	add.s32 	%r2021, %r3543, %r3541;
	// begin inline asm
	shf.r.wrap.b32 %r1431, %r1441, %r1441, %r2754;
	// end inline asm
	// begin inline asm
	shf.r.wrap.b32 %r1435, %r1441, %r1441, %r2758;
	// end inline asm
	xor.b32  	%r3544, %r1435, %r1431;
	// begin inline asm
	shf.r.wrap.b32 %r1439, %r1441, %r1441, %r2762;
	// end inline asm
	xor.b32  	%r3545, %r3544, %r1439;
	and.b32  	%r3546, %r1441, %r1401;
	not.b32 	%r3547, %r1441;
	and.b32  	%r3548, %r1361, %r3547;
	or.b32  	%r3549, %r3546, %r3548;
	add.s32 	%r3550, %r3549, %r1321;
	add.s32 	%r3551, %r3550, %r2021;
	add.s32 	%r3552, %r3551, %r3545;
	add.s32 	%r3553, %r3552, %r25;
	// begin inline asm
	shf.r.wrap.b32 %r1443, %r1453, %r1453, %r2766;
	// end inline asm
	// begin inline asm
	shf.r.wrap.b32 %r1447, %r1453, %r1453, %r2770;
	// end inline asm
	xor.b32  	%r3554, %r1447, %r1443;
	// begin inline asm
	shf.r.wrap.b32 %r1451, %r1453, %r1453, %r2774;
	// end inline asm
	xor.b32  	%r3555, %r3554, %r1451;
	xor.b32  	%r3556, %r1413, %r1373;
	and.b32  	%r3557, %r1453, %r3556;
	and.b32  	%r3558, %r1413, %r1373;
	xor.b32  	%r3559, %r3557, %r3558;
	add.s32 	%r3560, %r3555, %r3559;
	add.s32 	%r1481, %r3553, %r1333;
	add.s32 	%r1493, %r3560, %r3553;
	// begin inline asm
	shf.r.wrap.b32 %r1455, %r1461, %r1461, %r2738;
	// end inline asm
	// begin inline asm
	shf.r.wrap.b32 %r1459, %r1461, %r1461, %r2742;
	// end inline asm
	shr.u32 	%r3561, %r1461, 3;
	xor.b32  	%r3562, %r1455, %r3561;
	xor.b32  	%r3563, %r3562, %r1459;
	// begin inline asm
	shf.r.wrap.b32 %r1463, %r1981, %r1981, %r2746;
	// end inline asm
	// begin inline asm
	shf.r.wrap.b32 %r1467, %r1981, %r1981, %r2750;
	// end inline asm
	shr.u32 	%r3564, %r1981, 10;
	xor.b32  	%r3565, %r1463, %r3564;
	xor.b32  	%r3566, %r3565, %r1467;
	add.s32 	%r3567, %r1421, %r3563;
	add.s32 	%r3568, %r3567, %r1781;
	add.s32 	%r2061, %r3568, %r3566;
	// begin inline asm
	shf.r.wrap.b32 %r1471, %r1481, %r1481, %r2754;
	// end inline asm
	// begin inline asm
	shf.r.wrap.b32 %r1475, %r1481, %r1481, %r2758;
	// end inline asm
	xor.b32  	%r3569, %r1475, %r1471;
	// begin inline asm
	shf.r.wrap.b32 %r1479, %r1481, %r1481, %r2762;
	// end inline asm
	xor.b32  	%r3570, %r3569, %r1479;
	and.b32  	%r3571, %r1481, %r1441;
	not.b32 	%r3572, %r1481;
	and.b32  	%r3573, %r1401, %r3572;
	or.b32  	%r3574, %r3571, %r3573;
	add.s32 	%r3575, %r3574, %r1361;
	add.s32 	%r3576, %r3575, %r2061;
	add.s32 	%r3577, %r3576, %r3570;
	add.s32 	%r3578, %r3577, %r26;
	// begin inline asm
	shf.r.wrap.b32 %r1483, %r1493, %r1493, %r2766;
	// end inline asm
	// begin inline asm
	shf.r.wrap.b32 %r1487, %r1493, %r1493, %r2770;
	// end inline asm
	xor.b32  	%r3579, %r1487, %r1483;
	// begin inline asm
	shf.r.wrap.b32 %r1491, %r1493, %r1493, %r2774;
	// end inline asm
	xor.b32  	%r3580, %r3579, %r1491;
	xor.b32  	%r3581, %r1453, %r1413;
	and.b32  	%r3582, %r1493, %r3581;
	and.b32  	%r3583, %r1453, %r1413;
	xor.b32  	%r3584, %r3582, %r3583;
	add.s32 	%r3585, %r3580, %r3584;
	add.s32 	%r1521, %r3578, %r1373;
	add.s32 	%r1533, %r3585, %r3578;
	// begin inline asm
	shf.r.wrap.b32 %r1495, %r1501, %r1501, %r2738;
	// end inline asm
	// begin inline asm
	shf.r.wrap.b32 %r1499, %r1501, %r1501, %r2742;
	// end inline asm
	shr.u32 	%r3586, %r1501, 3;
	xor.b32  	%r3587, %r1495, %r3586;
	xor.b32  	%r3588, %r3587, %r1499;
	// begin inline asm
	shf.r.wrap.b32 %r1503, %r2021, %r2021, %r2746;
	// end inline asm
	// begin inline asm
	shf.r.wrap.b32 %r1507, %r2021, %r2021, %r2750;
	// end inline asm
	shr.u32 	%r3589, %r2021, 10;
	xor.b32  	%r3590, %r1503, %r3589;
	xor.b32  	%r3591, %r3590, %r1507;
	add.s32 	%r3592, %r1461, %r3588;
	add.s32 	%r3593, %r3592, %r1821;
	add.s32 	%r2101, %r3593, %r3591;
	// begin inline asm
	shf.r.wrap.b32 %r1511, %r1521, %r1521, %r2754;
	// end inline asm
	// begin inline asm
	shf.r.wrap.b32 %r1515, %r1521, %r1521, %r2758;
	// end inline asm
	xor.b32  	%r3594, %r1515, %r1511;
	// begin inline asm
	shf.r.wrap.b32 %r1519, %r1521, %r1521, %r2762;
	// end inline asm
	xor.b32  	%r3595, %r3594, %r1519;
	and.b32  	%r3596, %r1521, %r1481;
	not.b32 	%r3597, %r1521;
	and.b32  	%r3598, %r1441, %r3597;
	or.b32  	%r3599, %r3596, %r3598;
	add.s32 	%r3600, %r3599, %r1401;
	add.s32 	%r3601, %r3600, %r2101;
	add.s32 	%r3602, %r3601, %r3595;
	add.s32 	%r3603, %r3602, %r27;
	// begin inline asm
	shf.r.wrap.b32 %r1523, %r1533, %r1533, %r2766;
	// end inline asm
	// begin inline asm
	shf.r.wrap.b32 %r1527, %r1533, %r1533, %r2770;
	// end inline asm
	xor.b32  	%r3604, %r1527, %r1523;
	// begin inline asm
	shf.r.wrap.b32 %r1531, %r1533, %r1533, %r2774;
	// end inline asm
	xor.b32  	%r3605, %r3604, %r1531;
	xor.b32  	%r3606, %r1493, %r1453;
	and.b32  	%r3607, %r1533, %r3606;
	and.b32  	%r3608, %r1493, %r1453;
	xor.b32  	%r3609, %r3607, %r3608;
	add.s32 	%r3610, %r3605, %r3609;
	add.s32 	%r1561, %r3603, %r1413;
	add.s32 	%r1573, %r3610, %r3603;
	// begin inline asm
	shf.r.wrap.b32 %r1535, %r1541, %r1541, %r2738;
	// end inline asm
	// begin inline asm
	shf.r.wrap.b32 %r1539, %r1541, %r1541, %r2742;
	// end inline asm
	shr.u32 	%r3611, %r1541, 3;
	xor.b32  	%r3612, %r1535, %r3611;
	xor.b32  	%r3613, %r3612, %r1539;
	// begin inline asm
	shf.r.wrap.b32 %r1543, %r2061, %r2061, %r2746;
	// end inline asm
	// begin inline asm
	shf.r.wrap.b32 %r1547, %r2061, %r2061, %r2750;
	// end inline asm
	shr.u32 	%r3614, %r2061, 10;
	xor.b32  	%r3615, %r1543, %r3614;
	xor.b32  	%r3616, %r3615, %r1547;
	add.s32 	%r3617, %r1501, %r3613;
	add.s32 	%r3618, %r3617, %r1861;
	add.s32 	%r2141, %r3618, %r3616;
	// begin inline asm
	shf.r.wrap.b32 %r1551, %r1561, %r1561, %r2754;
	// end inline asm
	// begin inline asm
	shf.r.wrap.b32 %r1555, %r1561, %r1561, %r2758;
	// end inline asm
	xor.b32  	%r3619, %r1555, %r1551;
	// begin inline asm
	shf.r.wrap.b32 %r1559, %r1561, %r1561, %r2762;
	// end inline asm
	xor.b32  	%r3620, %r3619, %r1559;
	and.b32  	%r3621, %r1561, %r1521;
	not.b32 	%r3622, %r1561;
	and.b32  	%r3623, %r1481, %r3622;
	or.b32  	%r3624, %r3621, %r3623;
	add.s32 	%r3625, %r3624, %r1441;
	add.s32 	%r3626, %r3625, %r2141;
	add.s32 	%r3627, %r3626, %r3620;
	add.s32 	%r3628, %r3627, %r28;
	// begin inline asm
	shf.r.wrap.b32 %r1563, %r1573, %r1573, %r2766;
	// end inline asm
	// begin inline asm
	shf.r.wrap.b32 %r1567, %r1573, %r1573, %r2770;
	// end inline asm
	xor.b32  	%r3629, %r1567, %r1563;
	// begin inline asm
	shf.r.wrap.b32 %r1571, %r1573, %r1573, %r2774;
	// end inline asm
	xor.b32  	%r3630, %r3629, %r1571;
	xor.b32  	%r3631, %r1533, %r1493;
	and.b32  	%r3632, %r1573, %r3631;
	and.b32  	%r3633, %r1533, %r1493;
	xor.b32  	%r3634, %r3632, %r3633;
	add.s32 	%r3635, %r3630, %r3634;
	add.s32 	%r1601, %r3628, %r1453;
	add.s32 	%r1613, %r3635, %r3628;
	// begin inline asm
	shf.r.wrap.b32 %r1575, %r1581, %r1581, %r2738;
	// end inline asm
	// begin inline asm
	shf.r.wrap.b32 %r1579, %r1581, %r1581, %r2742;
	// end inline asm
	shr.u32 	%r3636, %r1581, 3;
	xor.b32  	%r3637, %r1575, %r3636;
	xor.b32  	%r3638, %r3637, %r1579;
	// begin inline asm
	shf.r.wrap.b32 %r1583, %r2101, %r2101, %r2746;
	// end inline asm
	// begin inline asm
	shf.r.wrap.b32 %r1587, %r2101, %r2101, %r2750;
	// end inline asm
	shr.u32 	%r3639, %r2101, 10;
	xor.b32  	%r3640, %r1583, %r3639;
	xor.b32  	%r3641, %r3640, %r1587;
	add.s32 	%r3642, %r1541, %r3638;
	add.s32 	%r3643, %r3642, %r1901;
	add.s32 	%r2181, %r3643, %r3641;
	// begin inline asm
	shf.r.wrap.b32 %r1591, %r1601, %r1601, %r2754;
	// end inline asm
	// begin inline asm
	shf.r.wrap.b32 %r1595, %r1601, %r1601, %r2758;
	// end inline asm
	xor.b32  	%r3644, %r1595, %r1591;
	// begin inline asm
	shf.r.wrap.b32 %r1599, %r1601, %r1601, %r2762;
	// end inline asm
	xor.b32  	%r3645, %r3644, %r1599;
	and.b32  	%r3646, %r1601, %r1561;
	not.b32 	%r3647, %r1601;
	and.b32  	%r3648, %r1521, %r3647;
	or.b32  	%r3649, %r3646, %r3648;
	add.s32 	%r3650, %r3649, %r1481;
	add.s32 	%r3651, %r3650, %r2181;
	add.s32 	%r3652, %r3651, %r3645;
	add.s32 	%r3653, %r3652, %r29;
	// begin inline asm
	shf.r.wrap.b32 %r1603, %r1613, %r1613, %r2766;
	// end inline asm
	// begin inline asm
	shf.r.wrap.b32 %r1607, %r1613, %r1613, %r2770;
	// end inline asm
	xor.b32  	%r3654, %r1607, %r1603;
	// begin inline asm
	shf.r.wrap.b32 %r1611, %r1613, %r1613, %r2774;
	// end inline asm
	xor.b32  	%r3655, %r3654, %r1611;
	xor.b32  	%r3656, %r1573, %r1533;
	and.b32  	%r3657, %r1613, %r3656;
	and.b32  	%r3658, %r1573, %r1533;
	xor.b32  	%r3659, %r3657, %r3658;
	add.s32 	%r3660, %r3655, %r3659;
	add.s32 	%r1641, %r3653, %r1493;
	add.s32 	%r1653, %r3660, %r3653;
	// begin inline asm
	shf.r.wrap.b32 %r1615, %r1621, %r1621, %r2738;
	// end inline asm
	// begin inline asm
	shf.r.wrap.b32 %r1619, %r1621, %r1621, %r2742;
	// end inline asm
	shr.u32 	%r3661, %r1621, 3;
	xor.b32  	%r3662, %r1615, %r3661;
	xor.b32  	%r3663, %r3662, %r1619;
	// begin inline asm
	shf.r.wrap.b32 %r1623, %r2141, %r2141, %r2746;
	// end inline asm
	// begin inline asm
	shf.r.wrap.b32 %r1627, %r2141, %r2141, %r2750;
	// end inline asm
	shr.u32 	%r3664, %r2141, 10;
	xor.b32  	%r3665, %r1623, %r3664;
	xor.b32  	%r3666, %r3665, %r1627;
	add.s32 	%r3667, %r1581, %r3663;
	add.s32 	%r3668, %r3667, %r1941;
	add.s32 	%r2221, %r3668, %r3666;
	// begin inline asm
	shf.r.wrap.b32 %r1631, %r1641, %r1641, %r2754;
	// end inline asm
	// begin inline asm
	shf.r.wrap.b32 %r1635, %r1641, %r1641, %r2758;
	// end inline asm
	xor.b32  	%r3669, %r1635, %r1631;
	// begin inline asm
	shf.r.wrap.b32 %r1639, %r1641, %r1641, %r2762;
	// end inline asm
	xor.b32  	%r3670, %r3669, %r1639;
	and.b32  	%r3671, %r1641, %r1601;
	not.b32 	%r3672, %r1641;
	and.b32  	%r3673, %r1561, %r3672;
	or.b32  	%r3674, %r3671, %r3673;
	add.s32 	%r3675, %r3674, %r1521;
	add.s32 	%r3676, %r3675, %r2221;
	add.s32 	%r3677, %r3676, %r3670;
	add.s32 	%r3678, %r3677, %r30;
	// begin inline asm
	shf.r.wrap.b32 %r1643, %r1653, %r1653, %r2766;
	// end inline asm
	// begin inline asm
	shf.r.wrap.b32 %r1647, %r1653, %r1653, %r2770;
	// end inline asm
	xor.b32  	%r3679, %r1647, %r1643;
	// begin inline asm
	shf.r.wrap.b32 %r1651, %r1653, %r1653, %r2774;
	// end inline asm
	xor.b32  	%r3680, %r3679, %r1651;
	xor.b32  	%r3681, %r1613, %r1573;
	and.b32  	%r3682, %r1653, %r3681;
	and.b32  	%r3683, %r1613, %r1573;
	xor.b32  	%r3684, %r3682, %r3683;
	add.s32 	%r3685, %r3680, %r3684;
	add.s32 	%r1681, %r3678, %r1533;
	add.s32 	%r1693, %r3685, %r3678;
	// begin inline asm
	shf.r.wrap.b32 %r1655, %r1661, %r1661, %r2738;
	// end inline asm
	// begin inline asm
	shf.r.wrap.b32 %r1659, %r1661, %r1661, %r2742;
	// end inline asm
	shr.u32 	%r3686, %r1661, 3;
	xor.b32  	%r3687, %r1655, %r3686;
	xor.b32  	%r3688, %r3687, %r1659;
	// begin inline asm
	shf.r.wrap.b32 %r1663, %r2181, %r2181, %r2746;
	// end inline asm
	// begin inline asm
	shf.r.wrap.b32 %r1667, %r2181, %r2181, %r2750;
	// end inline asm
	shr.u32 	%r3689, %r2181, 10;
	xor.b32  	%r3690, %r1663, %r3689;
	xor.b32  	%r3691, %r3690, %r1667;
	add.s32 	%r3692, %r1621, %r3688;
	add.s32 	%r3693, %r3692, %r1981;
	add.s32 	%r2261, %r3693, %r3691;
	// begin inline asm
	shf.r.wrap.b32 %r1671, %r1681, %r1681, %r2754;
	// end inline asm
	// begin inline asm
	shf.r.wrap.b32 %r1675, %r1681, %r1681, %r2758;
	// end inline asm
	xor.b32  	%r3694, %r1675, %r1671;
	// begin inline asm
	shf.r.wrap.b32 %r1679, %r1681, %r1681, %r2762;
	// end inline asm
	xor.b32  	%r3695, %r3694, %r1679;
	and.b32  	%r3696, %r1681, %r1641;
	not.b32 	%r3697, %r1681;
	and.b32  	%r3698, %r1601, %r3697;
	or.b32  	%r3699, %r3696, %r3698;
	add.s32 	%r3700, %r3699, %r1561;
	add.s32 	%r3701, %r3700, %r2261;
	add.s32 	%r3702, %r3701, %r3695;
	add.s32 	%r3703, %r3702, %r31;
	// begin inline asm
	shf.r.wrap.b32 %r1683, %r1693, %r1693, %r2766;
	// end inline asm
	// begin inline asm
	shf.r.wrap.b32 %r1687, %r1693, %r1693, %r2770;
	// end inline asm
	xor.b32  	%r3704, %r1687, %r1683;
	// begin inline asm
	shf.r.wrap.b32 %r1691, %r1693, %r1693, %r2774;
	// end inline asm
	xor.b32  	%r3705, %r3704, %r1691;
	xor.b32  	%r3706, %r1653, %r1613;
	and.b32  	%r3707, %r1693, %r3706;
	and.b32  	%r3708, %r1653, %r1613;
	xor.b32  	%r3709, %r3707, %r3708;
	add.s32 	%r3710, %r3705, %r3709;
	add.s32 	%r1721, %r3703, %r1573;
	add.s32 	%r1733, %r3710, %r3703;
	// begin inline asm
	shf.r.wrap.b32 %r1695, %r1701, %r1701, %r2738;
	// end inline asm
	// begin inline asm
	shf.r.wrap.b32 %r1699, %r1701, %r1701, %r2742;
	// end inline asm
	shr.u32 	%r3711, %r1701, 3;
	xor.b32  	%r3712, %r1695, %r3711;
	xor.b32  	%r3713, %r3712, %r1699;
	// begin inline asm
	shf.r.wrap.b32 %r1703, %r2221, %r2221, %r2746;
	// end inline asm
	// begin inline asm
	shf.r.wrap.b32 %r1707, %r2221, %r2221, %r2750;
	// end inline asm
	shr.u32 	%r3714, %r2221, 10;
	xor.b32  	%r3715, %r1703, %r3714;
	xor.b32  	%r3716, %r3715, %r1707;
	add.s32 	%r3717, %r1661, %r3713;
	add.s32 	%r3718, %r3717, %r2021;
	add.s32 	%r2301, %r3718, %r3716;
	// begin inline asm
	shf.r.wrap.b32 %r1711, %r1721, %r1721, %r2754;
	// end inline asm
	// begin inline asm
	shf.r.wrap.b32 %r1715, %r1721, %r1721, %r2758;
	// end inline asm
	xor.b32  	%r3719, %r1715, %r1711;
	// begin inline asm
	shf.r.wrap.b32 %r1719, %r1721, %r1721, %r2762;
	// end inline asm
	xor.b32  	%r3720, %r3719, %r1719;
	and.b32  	%r3721, %r1721, %r1681;
	not.b32 	%r3722, %r1721;
	and.b32  	%r3723, %r1641, %r3722;
	or.b32  	%r3724, %r3721, %r3723;
	add.s32 	%r3725, %r3724, %r1601;
	add.s32 	%r3726, %r3725, %r2301;
	add.s32 	%r3727, %r3726, %r3720;
	add.s32 	%r3728, %r3727, %r32;
	// begin inline asm
	shf.r.wrap.b32 %r1723, %r1733, %r1733, %r2766;
	// end inline asm
	// begin inline asm
	shf.r.wrap.b32 %r1727, %r1733, %r1733, %r2770;
	// end inline asm
	xor.b32  	%r3729, %r1727, %r1723;
	// begin inline asm
	shf.r.wrap.b32 %r1731, %r1733, %r1733, %r2774;
	// end inline asm
	xor.b32  	%r3730, %r3729, %r1731;
	xor.b32  	%r3731, %r1693, %r1653;
	and.b32  	%r3732, %r1733, %r3731;
	and.b32  	%r3733, %r1693, %r1653;
	xor.b32  	%r3734, %r3732, %r3733;
	add.s32 	%r3735, %r3730, %r3734;
	add.s32 	%r1761, %r3728, %r1613;
	add.s32 	%r1773, %r3735, %r3728;
	// begin inline asm
	shf.r.wrap.b32 %r1735, %r1741, %r1741, %r2738;
	// end inline asm
	// begin inline asm
	shf.r.wrap.b32 %r1739, %r1741, %r1741, %r2742;
	// end inline asm
	shr.u32 	%r3736, %r1741, 3;
	xor.b32  	%r3737, %r1735, %r3736;
	xor.b32  	%r3738, %r3737, %r1739;
	// begin inline asm
	shf.r.wrap.b32 %r1743, %r2261, %r2261, %r2746;
	// end inline asm
	// begin inline asm
	shf.r.wrap.b32 %r1747, %r2261, %r2261, %r2750;
	// end inline asm
	shr.u32 	%r3739, %r2261, 10;
	xor.b32  	%r3740, %r1743, %r3739;
	xor.b32  	%r3741, %r3740, %r1747;
	add.s32 	%r3742, %r1701, %r3738;
	add.s32 	%r3743, %r3742, %r2061;
	add.s32 	%r2341, %r3743, %r3741;
	// begin inline asm
	shf.r.wrap.b32 %r1751, %r1761, %r1761, %r2754;
	// end inline asm
	// begin inline asm
	shf.r.wrap.b32 %r1755, %r1761, %r1761, %r2758;
	// end inline asm
	xor.b32  	%r3744, %r1755, %r1751;
	// begin inline asm
	shf.r.wrap.b32 %r1759, %r1761, %r1761, %r2762;
	// end inline asm
	xor.b32  	%r3745, %r3744, %r1759;
	and.b32  	%r3746, %r1761, %r1721;
	not.b32 	%r3747, %r1761;
	and.b32  	%r3748, %r1681, %r3747;
	or.b32  	%r3749, %r3746, %r3748;
	add.s32 	%r3750, %r3749, %r1641;
	add.s32 	%r3751, %r3750, %r2341;
	add.s32 	%r3752, %r3751, %r3745;
	add.s32 	%r3753, %r3752, %r33;
	// begin inline asm
	shf.r.wrap.b32 %r1763, %r1773, %r1773, %r2766;
	// end inline asm
	// begin inline asm
	shf.r.wrap.b32 %r1767, %r1773, %r1773, %r2770;
	// end inline asm
	xor.b32  	%r3754, %r1767, %r1763;
	// begin inline asm
	shf.r.wrap.b32 %r1771, %r1773, %r1773, %r2774;
	// end inline asm
	xor.b32  	%r3755, %r3754, %r1771;
	xor.b32  	%r3756, %r1733, %r1693;
	and.b32  	%r3757, %r1773, %r3756;
	and.b32  	%r3758, %r1733, %r1693;
	xor.b32  	%r3759, %r3757, %r3758;
	add.s32 	%r3760, %r3755, %r3759;
	add.s32 	%r1801, %r3753, %r1653;
	add.s32 	%r1813, %r3760, %r3753;
	// begin inline asm
	shf.r.wrap.b32 %r1775, %r1781, %r1781, %r2738;
	// end inline asm
	// begin inline asm
	shf.r.wrap.b32 %r1779, %r1781, %r1781, %r2742;
	// end inline asm
	shr.u32 	%r3761, %r1781, 3;
	xor.b32  	%r3762, %r1775, %r3761;
	xor.b32  	%r3763, %r3762, %r1779;
	// begin inline asm
	shf.r.wrap.b32 %r1783, %r2301, %r2301, %r2746;
	// end inline asm
	// begin inline asm
	shf.r.wrap.b32 %r1787, %r2301, %r2301, %r2750;
	// end inline asm
	shr.u32 	%r3764, %r2301, 10;
	xor.b32  	%r3765, %r1783, %r3764;
	xor.b32  	%r3766, %r3765, %r1787;
	add.s32 	%r3767, %r1741, %r3763;
	add.s32 	%r3768, %r3767, %r2101;
	add.s32 	%r2381, %r3768, %r3766;
	// begin inline asm
	shf.r.wrap.b32 %r1791, %r1801, %r1801, %r2754;
	// end inline asm
	// begin inline asm
	shf.r.wrap.b32 %r1795, %r1801, %r1801, %r2758;
	// end inline asm
	xor.b32  	%r3769, %r1795, %r1791;
	// begin inline asm
	shf.r.wrap.b32 %r1799, %r1801, %r1801, %r2762;
	// end inline asm
	xor.b32  	%r3770, %r3769, %r1799;
	and.b32  	%r3771, %r1801, %r1761;
	not.b32 	%r3772, %r1801;
	and.b32  	%r3773, %r1721, %r3772;
	or.b32  	%r3774, %r3771, %r3773;
	add.s32 	%r3775, %r3774, %r1681;
	add.s32 	%r3776, %r3775, %r2381;
	add.s32 	%r3777, %r3776, %r3770;
	add.s32 	%r3778, %r3777, %r34;
	// begin inline asm
	shf.r.wrap.b32 %r1803, %r1813, %r1813, %r2766;
	// end inline asm
	// begin inline asm
	shf.r.wrap.b32 %r1807, %r1813, %r1813, %r2770;
	// end inline asm
	xor.b32  	%r3779, %r1807, %r1803;
	// begin inline asm
	shf.r.wrap.b32 %r1811, %r1813, %r1813, %r2774;
	// end inline asm
	xor.b32  	%r3780, %r3779, %r1811;
	xor.b32  	%r3781, %r1773, %r1733;
	and.b32  	%r3782, %r1813, %r3781;
	and.b32  	%r3783, %r1773, %r1733;
	xor.b32  	%r3784, %r3782, %r3783;
	add.s32 	%r3785, %r3780, %r3784;
	add.s32 	%r1841, %r3778, %r1693;
	add.s32 	%r1853, %r3785, %r3778;
	// begin inline asm
	shf.r.wrap.b32 %r1815, %r1821, %r1821, %r2738;
	// end inline asm
	// begin inline asm
	shf.r.wrap.b32 %r1819, %r1821, %r1821, %r2742;
	// end inline asm
	shr.u32 	%r3786, %r1821, 3;
	xor.b32  	%r3787, %r1815, %r3786;
	xor.b32  	%r3788, %r3787, %r1819;
	// begin inline asm
	shf.r.wrap.b32 %r1823, %r2341, %r2341, %r2746;
	// end inline asm
	// begin inline asm
	shf.r.wrap.b32 %r1827, %r2341, %r2341, %r2750;
	// end inline asm
	shr.u32 	%r3789, %r2341, 10;
	xor.b32  	%r3790, %r1823, %r3789;
	xor.b32  	%r3791, %r3790, %r1827;
	add.s32 	%r3792, %r1781, %r3788;
	add.s32 	%r3793, %r3792, %r2141;
	add.s32 	%r2421, %r3793, %r3791;
	// begin inline asm
	shf.r.wrap.b32 %r1831, %r1841, %r1841, %r2754;
	// end inline asm
	// begin inline asm
	shf.r.wrap.b32 %r1835, %r1841, %r1841, %r2758;
	// end inline asm
	xor.b32  	%r3794, %r1835, %r1831;
	// begin inline asm
	shf.r.wrap.b32 %r1839, %r1841, %r1841, %r2762;
	// end inline asm
	xor.b32  	%r3795, %r3794, %r1839;
	and.b32  	%r3796, %r1841, %r1801;
	not.b32 	%r3797, %r1841;
	and.b32  	%r3798, %r1761, %r3797;
	or.b32  	%r3799, %r3796, %r3798;
	add.s32 	%r3800, %r3799, %r1721;
	add.s32 	%r3801, %r3800, %r2421;
	add.s32 	%r3802, %r3801, %r3795;
	add.s32 	%r3803, %r3802, %r35;
	// begin inline asm
	shf.r.wrap.b32 %r1843, %r1853, %r1853, %r2766;
	// end inline asm
	// begin inline asm
	shf.r.wrap.b32 %r1847, %r1853, %r1853, %r2770;
	// end inline asm
	xor.b32  	%r3804, %r1847, %r1843;
	// begin inline asm
	shf.r.wrap.b32 %r1851, %r1853, %r1853, %r2774;
	// end inline asm
	xor.b32  	%r3805, %r3804, %r1851;
	xor.b32  	%r3806, %r1813, %r1773;
	and.b32  	%r3807, %r1853, %r3806;
	and.b32  	%r3808, %r1813, %r1773;
	xor.b32  	%r3809, %r3807, %r3808;
	add.s32 	%r3810, %r3805, %r3809;
	add.s32 	%r1881, %r3803, %r1733;
	add.s32 	%r1893, %r3810, %r3803;
	// begin inline asm
	shf.r.wrap.b32 %r1855, %r1861, %r1861, %r2738;
	// end inline asm
	// begin inline asm
	shf.r.wrap.b32 %r1859, %r1861, %r1861, %r2742;
	// end inline asm
	shr.u32 	%r3811, %r1861, 3;
	xor.b32  	%r3812, %r1855, %r3811;
	xor.b32  	%r3813, %r3812, %r1859;
	// begin inline asm
	shf.r.wrap.b32 %r1863, %r2381, %r2381, %r2746;
	// end inline asm
	// begin inline asm
	shf.r.wrap.b32 %r1867, %r2381, %r2381, %r2750;
	// end inline asm
	shr.u32 	%r3814, %r2381, 10;
	xor.b32  	%r3815, %r1863, %r3814;
	xor.b32  	%r3816, %r3815, %r1867;
	add.s32 	%r3817, %r1821, %r3813;
	add.s32 	%r3818, %r3817, %r2181;
	add.s32 	%r2461, %r3818, %r3816;
	// begin inline asm
	shf.r.wrap.b32 %r1871, %r1881, %r1881, %r2754;
	// end inline asm
	// begin inline asm
	shf.r.wrap.b32 %r1875, %r1881, %r1881, %r2758;
	// end inline asm
	xor.b32  	%r3819, %r1875, %r1871;
	// begin inline asm
	shf.r.wrap.b32 %r1879, %r1881, %r1881, %r2762;
	// end inline asm
	xor.b32  	%r3820, %r3819, %r1879;
	and.b32  	%r3821, %r1881, %r1841;
	not.b32 	%r3822, %r1881;
	and.b32  	%r3823, %r1801, %r3822;
	or.b32  	%r3824, %r3821, %r3823;
	add.s32 	%r3825, %r3824, %r1761;
	add.s32 	%r3826, %r3825, %r2461;
	add.s32 	%r3827, %r3826, %r3820;
	add.s32 	%r3828, %r3827, %r36;
	// begin inline asm
	shf.r.wrap.b32 %r1883, %r1893, %r1893, %r2766;
	// end inline asm
	// begin inline asm
	shf.r.wrap.b32 %r1887, %r1893, %r1893, %r2770;
	// end inline asm
	xor.b32  	%r3829, %r1887, %r1883;
	// begin inline asm
	shf.r.wrap.b32 %r1891, %r1893, %r1893, %r2774;
	// end inline asm
	xor.b32  	%r3830, %r3829, %r1891;
	xor.b32  	%r3831, %r1853, %r1813;
	and.b32  	%r3832, %r1893, %r3831;
	and.b32  	%r3833, %r1853, %r1813;
	xor.b32  	%r3834, %r3832, %r3833;
	add.s32 	%r3835, %r3830, %r3834;
	add.s32 	%r1921, %r3828, %r1773;
	add.s32 	%r1933, %r3835, %r3828;
	// begin inline asm
	shf.r.wrap.b32 %r1895, %r1901, %r1901, %r2738;
	// end inline asm
	// begin inline asm
	shf.r.wrap.b32 %r1899, %r1901, %r1901, %r2742;
	// end inline asm
	shr.u32 	%r3836, %r1901, 3;
	xor.b32  	%r3837, %r1895, %r3836;
	xor.b32  	%r3838, %r3837, %r1899;
	// begin inline asm
	shf.r.wrap.b32 %r1903, %r2421, %r2421, %r2746;
	// end inline asm
	// begin inline asm
	shf.r.wrap.b32 %r1907, %r2421, %r2421, %r2750;
	// end inline asm
	shr.u32 	%r3839, %r2421, 10;
	xor.b32  	%r3840, %r1903, %r3839;
	xor.b32  	%r3841, %r3840, %r1907;
	add.s32 	%r3842, %r1861, %r3838;
	add.s32 	%r3843, %r3842, %r2221;
	add.s32 	%r2501, %r3843, %r3841;
	// begin inline asm
	shf.r.wrap.b32 %r1911, %r1921, %r1921, %r2754;
	// end inline asm
	// begin inline asm
	shf.r.wrap.b32 %r1915, %r1921, %r1921, %r2758;
	// end inline asm
	xor.b32  	%r3844, %r1915, %r1911;
	// begin inline asm
	shf.r.wrap.b32 %r1919, %r1921, %r1921, %r2762;
	// end inline asm
	xor.b32  	%r3845, %r3844, %r1919;
	and.b32  	%r3846, %r1921, %r1881;
	not.b32 	%r3847, %r1921;
	and.b32  	%r3848, %r1841, %r3847;
	or.b32  	%r3849, %r3846, %r3848;
	add.s32 	%r3850, %r3849, %r1801;
	add.s32 	%r3851, %r3850, %r2501;
	add.s32 	%r3852, %r3851, %r3845;
	add.s32 	%r3853, %r3852, %r37;
	// begin inline asm
	shf.r.wrap.b32 %r1923, %r1933, %r1933, %r2766;
	// end inline asm
	// begin inline asm
	shf.r.wrap.b32 %r1927, %r1933, %r1933, %r2770;
	// end inline asm
	xor.b32  	%r3854, %r1927, %r1923;
	// begin inline asm
	shf.r.wrap.b32 %r1931, %r1933, %r1933, %r2774;
	// end inline asm
	xor.b32  	%r3855, %r3854, %r1931;
	xor.b32  	%r3856, %r1893, %r1853;
	and.b32  	%r3857, %r1933, %r3856;
	and.b32  	%r3858, %r1893, %r1853;
	xor.b32  	%r3859, %r3857, %r3858;
	add.s32 	%r3860, %r3855, %r3859;
	add.s32 	%r1961, %r3853, %r1813;
	add.s32 	%r1973, %r3860, %r3853;
	// begin inline asm
	shf.r.wrap.b32 %r1935, %r1941, %r1941, %r2738;
	// end inline asm
	// begin inline asm
	shf.r.wrap.b32 %r1939, %r1941, %r1941, %r2742;
	// end inline asm
	shr.u32 	%r3861, %r1941, 3;
	xor.b32  	%r3862, %r1935, %r3861;
	xor.b32  	%r3863, %r3862, %r1939;
	// begin inline asm
	shf.r.wrap.b32 %r1943, %r2461, %r2461, %r2746;
	// end inline asm
	// begin inline asm
	shf.r.wrap.b32 %r1947, %r2461, %r2461, %r2750;
	// end inline asm
	shr.u32 	%r3864, %r2461, 10;
	xor.b32  	%r3865, %r1943, %r3864;
	xor.b32  	%r3866, %r3865, %r1947;
	add.s32 	%r3867, %r1901, %r3863;
	add.s32 	%r3868, %r3867, %r2261;
	add.s32 	%r2541, %r3868, %r3866;
	// begin inline asm
	shf.r.wrap.b32 %r1951, %r1961, %r1961, %r2754;
	// end inline asm
	// begin inline asm
	shf.r.wrap.b32 %r1955, %r1961, %r1961, %r2758;
	// end inline asm
	xor.b32  	%r3869, %r1955, %r1951;
	// begin inline asm
	shf.r.wrap.b32 %r1959, %r1961, %r1961, %r2762;
	// end inline asm
	xor.b32  	%r3870, %r3869, %r1959;
	and.b32  	%r3871, %r1961, %r1921;
	not.b32 	%r3872, %r1961;
	and.b32  	%r3873, %r1881, %r3872;
	or.b32  	%r3874, %r3871, %r3873;
	add.s32 	%r3875, %r3874, %r1841;
	add.s32 	%r3876, %r3875, %r2541;
	add.s32 	%r3877, %r3876, %r3870;
	add.s32 	%r3878, %r3877, %r38;
	// begin inline asm
	shf.r.wrap.b32 %r1963, %r1973, %r1973, %r2766;
	// end inline asm
	// begin inline asm
	shf.r.wrap.b32 %r1967, %r1973, %r1973, %r2770;
	// end inline asm
	xor.b32  	%r3879, %r1967, %r1963;
	// begin inline asm
	shf.r.wrap.b32 %r1971, %r1973, %r1973, %r2774;
	// end inline asm
	xor.b32  	%r3880, %r3879, %r1971;
	xor.b32  	%r3881, %r1933, %r1893;
	and.b32  	%r3882, %r1973, %r3881;
	and.b32  	%r3883, %r1933, %r1893;
	xor.b32  	%r3884, %r3882, %r3883;
	add.s32 	%r3885, %r3880, %r3884;
	add.s32 	%r2001, %r3878, %r1853;
	add.s32 	%r2013, %r3885, %r3878;
	// begin inline asm
	shf.r.wrap.b32 %r1975, %r1981, %r1981, %r2738;
	// end inline asm
	// begin inline asm
	shf.r.wrap.b32 %r1979, %r1981, %r1981, %r2742;
	// end inline asm
	shr.u32 	%r3886, %r1981, 3;
	xor.b32  	%r3887, %r1975, %r3886;
	xor.b32  	%r3888, %r3887, %r1979;
	// begin inline asm
	shf.r.wrap.b32 %r1983, %r2501, %r2501, %r2746;
	// end inline asm
	// begin inline asm
	shf.r.wrap.b32 %r1987, %r2501, %r2501, %r2750;
	// end inline asm
	shr.u32 	%r3889, %r2501, 10;
	xor.b32  	%r3890, %r1983, %r3889;
	xor.b32  	%r3891, %r3890, %r1987;
	add.s32 	%r3892, %r1941, %r3888;
	add.s32 	%r3893, %r3892, %r2301;
	add.s32 	%r2581, %r3893, %r3891;
	// begin inline asm
	shf.r.wrap.b32 %r1991, %r2001, %r2001, %r2754;
	// end inline asm
	// begin inline asm
	shf.r.wrap.b32 %r1995, %r2001, %r2001, %r2758;
	// end inline asm
	xor.b32  	%r3894, %r1995, %r1991;
	// begin inline asm
	shf.r.wrap.b32 %r1999, %r2001, %r2001, %r2762;
	// end inline asm
	xor.b32  	%r3895, %r3894, %r1999;
	and.b32  	%r3896, %r2001, %r1961;
	not.b32 	%r3897, %r2001;
	and.b32  	%r3898, %r1921, %r3897;
	or.b32  	%r3899, %r3896, %r3898;
	add.s32 	%r3900, %r3899, %r1881;
	add.s32 	%r3901, %r3900, %r2581;
	add.s32 	%r3902, %r3901, %r3895;
	add.s32 	%r3903, %r3902, %r39;
	// begin inline asm
	shf.r.wrap.b32 %r2003, %r2013, %r2013, %r2766;
	// end inline asm
	// begin inline asm
	shf.r.wrap.b32 %r2007, %r2013, %r2013, %r2770;
	// end inline asm
	xor.b32  	%r3904, %r2007, %r2003;
	// begin inline asm
	shf.r.wrap.b32 %r2011, %r2013, %r2013, %r2774;
	// end inline asm
	xor.b32  	%r3905, %r3904, %r2011;
	xor.b32  	%r3906, %r1973, %r1933;
	and.b32  	%r3907, %r2013, %r3906;
	and.b32  	%r3908, %r1973, %r1933;
	xor.b32  	%r3909, %r3907, %r3908;
	add.s32 	%r3910, %r3905, %r3909;
	add.s32 	%r2041, %r3903, %r1893;
	add.s32 	%r2053, %r3910, %r3903;
	// begin inline asm
	shf.r.wrap.b32 %r2015, %r2021, %r2021, %r2738;
	// end inline asm
	// begin inline asm
	shf.r.wrap.b32 %r2019, %r2021, %r2021, %r2742;
	// end inline asm
	shr.u32 	%r3911, %r2021, 3;
	xor.b32  	%r3912, %r2015, %r3911;
	xor.b32  	%r3913, %r3912, %r2019;
	// begin inline asm
	shf.r.wrap.b32 %r2023, %r2541, %r2541, %r2746;
	// end inline asm
	// begin inline asm
	shf.r.wrap.b32 %r2027, %r2541, %r2541, %r2750;
	// end inline asm
	shr.u32 	%r3914, %r2541, 10;
	xor.b32  	%r3915, %r2023, %r3914;
	xor.b32  	%r3916, %r3915, %r2027;
	add.s32 	%r3917, %r1981, %r3913;
	add.s32 	%r3918, %r3917, %r2341;
	add.s32 	%r2621, %r3918, %r3916;
	// begin inline asm
	shf.r.wrap.b32 %r2031, %r2041, %r2041, %r2754;
	// end inline asm
	// begin inline asm
	shf.r.wrap.b32 %r2035, %r2041, %r2041, %r2758;
	// end inline asm
	xor.b32  	%r3919, %r2035, %r2031;
	// begin inline asm
	shf.r.wrap.b32 %r2039, %r2041, %r2041, %r2762;
	// end inline asm
	xor.b32  	%r3920, %r3919, %r2039;
	and.b32  	%r3921, %r2041, %r2001;
	not.b32 	%r3922, %r2041;
	and.b32  	%r3923, %r1961, %r3922;
	or.b32  	%r3924, %r3921, %r3923;
	add.s32 	%r3925, %r3924, %r1921;
	add.s32 	%r3926, %r3925, %r2621;
	add.s32 	%r3927, %r3926, %r3920;
	add.s32 	%r3929, %r3927, %r3928;
	// begin inline asm
	shf.r.wrap.b32 %r2043, %r2053, %r2053, %r2766;
	// end inline asm
	// begin inline asm
	shf.r.wrap.b32 %r2047, %r2053, %r2053, %r2770;
	// end inline asm
	xor.b32  	%r3930, %r2047, %r2043;
	// begin inline asm
	shf.r.wrap.b32 %r2051, %r2053, %r2053, %r2774;
	// end inline asm
	xor.b32  	%r3931, %r3930, %r2051;
	xor.b32  	%r3932, %r2013, %r1973;
	and.b32  	%r3933, %r2053, %r3932;
	and.b32  	%r3934, %r2013, %r1973;
	xor.b32  	%r3935, %r3933, %r3934;
	add.s32 	%r3936, %r3931, %r3935;
	add.s32 	%r2081, %r3929, %r1933;
	add.s32 	%r2093, %r3936, %r3929;
	// begin inline asm
	shf.r.wrap.b32 %r2055, %r2061, %r2061, %r2738;
	// end inline asm
	// begin inline asm
	shf.r.wrap.b32 %r2059, %r2061, %r2061, %r2742;
	// end inline asm
	shr.u32 	%r3937, %r2061, 3;
	xor.b32  	%r3938, %r2055, %r3937;
	xor.b32  	%r3939, %r3938, %r2059;
	// begin inline asm
	shf.r.wrap.b32 %r2063, %r2581, %r2581, %r2746;
	// end inline asm
	// begin inline asm
	shf.r.wrap.b32 %r2067, %r2581, %r2581, %r2750;
	// end inline asm
	shr.u32 	%r3940, %r2581, 10;
	xor.b32  	%r3941, %r2063, %r3940;
	xor.b32  	%r3942, %r3941, %r2067;
	add.s32 	%r3943, %r2021, %r3939;
	add.s32 	%r3944, %r3943, %r2381;
	add.s32 	%r2661, %r3944, %r3942;
	// begin inline asm
	shf.r.wrap.b32 %r2071, %r2081, %r2081, %r2754;
	// end inline asm
	// begin inline asm
	shf.r.wrap.b32 %r2075, %r2081, %r2081, %r2758;
	// end inline asm
	xor.b32  	%r3945, %r2075, %r2071;
	// begin inline asm
	shf.r.wrap.b32 %r2079, %r2081, %r2081, %r2762;
	// end inline asm
	xor.b32  	%r3946, %r3945, %r2079;
	and.b32  	%r3947, %r2081, %r2041;
	not.b32 	%r3948, %r2081;
	and.b32  	%r3949, %r2001, %r3948;
	or.b32  	%r3950, %r3947, %r3949;
	add.s32 	%r3951, %r3950, %r1961;
	add.s32 	%r3952, %r3951, %r2661;
	add.s32 	%r3953, %r3952, %r3946;
	add.s32 	%r3955, %r3953, %r3954;
	// begin inline asm
	shf.r.wrap.b32 %r2083, %r2093, %r2093, %r2766;
	// end inline asm
	// begin inline asm
	shf.r.wrap.b32 %r2087, %r2093, %r2093, %r2770;
	// end inline asm
	xor.b32  	%r3956, %r2087, %r2083;
	// begin inline asm
	shf.r.wrap.b32 %r2091, %r2093, %r2093, %r2774;
	// end inline asm
	xor.b32  	%r3957, %r3956, %r2091;
	xor.b32  	%r3958, %r2053, %r2013;
	and.b32  	%r3959, %r2093, %r3958;
	and.b32  	%r3960, %r2053, %r2013;
	xor.b32  	%r3961, %r3959, %r3960;
	add.s32 	%r3962, %r3957, %r3961;
	add.s32 	%r2121, %r3955, %r1973;
	add.s32 	%r2133, %r3962, %r3955;
	// begin inline asm
	shf.r.wrap.b32 %r2095, %r2101, %r2101, %r2738;
	// end inline asm
	// begin inline asm
	shf.r.wrap.b32 %r2099, %r2101, %r2101, %r2742;
	// end inline asm
	shr.u32 	%r3963, %r2101, 3;
	xor.b32  	%r3964, %r2095, %r3963;
	xor.b32  	%r3965, %r3964, %r2099;
	// begin inline asm
	shf.r.wrap.b32 %r2103, %r2621, %r2621, %r2746;
	// end inline asm
	// begin inline asm
	shf.r.wrap.b32 %r2107, %r2621, %r2621, %r2750;
	// end inline asm
	shr.u32 	%r3966, %r2621, 10;
	xor.b32  	%r3967, %r2103, %r3966;
	xor.b32  	%r3968, %r3967, %r2107;
	add.s32 	%r3969, %r2061, %r3965;
	add.s32 	%r3970, %r3969, %r2421;
	add.s32 	%r2701, %r3970, %r3968;
	// begin inline asm
	shf.r.wrap.b32 %r2111, %r2121, %r2121, %r2754;
	// end inline asm
	// begin inline asm
	shf.r.wrap.b32 %r2115, %r2121, %r2121, %r2758;
	// end inline asm
	xor.b32  	%r3971, %r2115, %r2111;
	// begin inline asm
	shf.r.wrap.b32 %r2119, %r2121, %r2121, %r2762;
	// end inline asm
	xor.b32  	%r3972, %r3971, %r2119;
	and.b32  	%r3973, %r2121, %r2081;
	not.b32 	%r3974, %r2121;
	and.b32  	%r3975, %r2041, %r3974;
	or.b32  	%r3976, %r3973, %r3975;
	add.s32 	%r3977, %r3976, %r2001;
	add.s32 	%r3978, %r3977, %r2701;
	add.s32 	%r3979, %r3978, %r3972;
	add.s32 	%r3981, %r3979, %r3980;
	// begin inline asm
	shf.r.wrap.b32 %r2123, %r2133, %r2133, %r2766;
	// end inline asm
	// begin inline asm
	shf.r.wrap.b32 %r2127, %r2133, %r2133, %r2770;
	// end inline asm
	xor.b32  	%r3982, %r2127, %r2123;
	// begin inline asm
	shf.r.wrap.b32 %r2131, %r2133, %r2133, %r2774;
	// end inline asm
	xor.b32  	%r3983, %r3982, %r2131;
	xor.b32  	%r3984, %r2093, %r2053;
	and.b32  	%r3985, %r2133, %r3984;
	and.b32  	%r3986, %r2093, %r2053;
	xor.b32  	%r3987, %r3985, %r3986;
	add.s32 	%r3988, %r3983, %r3987;
	add.s32 	%r2161, %r3981, %r2013;
	add.s32 	%r2173, %r3988, %r3981;
	// begin inline asm
	shf.r.wrap.b32 %r2135, %r2141, %r2141, %r2738;
	// end inline asm
	// begin inline asm
	shf.r.wrap.b32 %r2139, %r2141, %r2141, %r2742;
	// end inline asm
	shr.u32 	%r3989, %r2141, 3;
	xor.b32  	%r3990, %r2135, %r3989;
	xor.b32  	%r3991, %r3990, %r2139;
	// begin inline asm
	shf.r.wrap.b32 %r2143, %r2661, %r2661, %r2746;
	// end inline asm
	// begin inline asm
	shf.r.wrap.b32 %r2147, %r2661, %r2661, %r2750;
	// end inline asm
	shr.u32 	%r3992, %r2661, 10;
	xor.b32  	%r3993, %r2143, %r3992;
	xor.b32  	%r3994, %r3993, %r2147;
	add.s32 	%r3995, %r2101, %r3991;
	add.s32 	%r3996, %r3995, %r2461;
	add.s32 	%r2741, %r3996, %r3994;
	// begin inline asm
	shf.r.wrap.b32 %r2151, %r2161, %r2161, %r2754;
	// end inline asm
	// begin inline asm
	shf.r.wrap.b32 %r2155, %r2161, %r2161, %r2758;
	// end inline asm
	xor.b32  	%r3997, %r2155, %r2151;
	// begin inline asm
	shf.r.wrap.b32 %r2159, %r2161, %r2161, %r2762;
	// end inline asm
	xor.b32  	%r3998, %r3997, %r2159;
	and.b32  	%r3999, %r2161, %r2121;
	not.b32 	%r4000, %r2161;
	and.b32  	%r4001, %r2081, %r4000;
	or.b32  	%r4002, %r3999, %r4001;
	add.s32 	%r4003, %r4002, %r2041;
	add.s32 	%r4004, %r4003, %r2741;
	add.s32 	%r4005, %r4004, %r3998;
	add.s32 	%r4007, %r4005, %r4006;
	// begin inline asm
	shf.r.wrap.b32 %r2163, %r2173, %r2173, %r2766;
	// end inline asm
	// begin inline asm
	shf.r.wrap.b32 %r2167, %r2173, %r2173, %r2770;
	// end inline asm
	xor.b32  	%r4008, %r2167, %r2163;
	// begin inline asm
	shf.r.wrap.b32 %r2171, %r2173, %r2173, %r2774;
	// end inline asm
	xor.b32  	%r4009, %r4008, %r2171;
	xor.b32  	%r4010, %r2133, %r2093;
	and.b32  	%r4011, %r2173, %r4010;
	and.b32  	%r4012, %r2133, %r2093;
	xor.b32  	%r4013, %r4011, %r4012;
	add.s32 	%r4014, %r4009, %r4013;
	add.s32 	%r2201, %r4007, %r2053;
	add.s32 	%r2213, %r4014, %r4007;
	// begin inline asm
	shf.r.wrap.b32 %r2175, %r2181, %r2181, %r2738;
	// end inline asm
	// begin inline asm
	shf.r.wrap.b32 %r2179, %r2181, %r2181, %r2742;
	// end inline asm
	shr.u32 	%r4015, %r2181, 3;
	xor.b32  	%r4016, %r2175, %r4015;
	xor.b32  	%r4017, %r4016, %r2179;
	// begin inline asm
	shf.r.wrap.b32 %r2183, %r2701, %r2701, %r2746;
	// end inline asm
	// begin inline asm
	shf.r.wrap.b32 %r2187, %r2701, %r2701, %r2750;
	// end inline asm
	shr.u32 	%r4018, %r2701, 10;
	xor.b32  	%r4019, %r2183, %r4018;
	xor.b32  	%r4020, %r4019, %r2187;
	add.s32 	%r4021, %r2141, %r4017;
	add.s32 	%r4022, %r4021, %r2501;
	add.s32 	%r2269, %r4022, %r4020;
	// begin inline asm
	shf.r.wrap.b32 %r2191, %r2201, %r2201, %r2754;
	// end inline asm
	// begin inline asm
	shf.r.wrap.b32 %r2195, %r2201, %r2201, %r2758;
	// end inline asm
	xor.b32  	%r4023, %r2195, %r2191;
	// begin inline asm
	shf.r.wrap.b32 %r2199, %r2201, %r2201, %r2762;
	// end inline asm
	xor.b32  	%r4024, %r4023, %r2199;
	and.b32  	%r4025, %r2201, %r2161;
	not.b32 	%r4026, %r2201;
	and.b32  	%r4027, %r2121, %r4026;
	or.b32  	%r4028, %r4025, %r4027;
	add.s32 	%r4029, %r4028, %r2081;
	add.s32 	%r4030, %r4029, %r2269;
	add.s32 	%r4031, %r4030, %r4024;
	add.s32 	%r4033, %r4031, %r4032;
	// begin inline asm
	shf.r.wrap.b32 %r2203, %r2213, %r2213, %r2766;
	// end inline asm
	// begin inline asm
	shf.r.wrap.b32 %r2207, %r2213, %r2213, %r2770;
	// end inline asm
	xor.b32  	%r4034, %r2207, %r2203;
	// begin inline asm
	shf.r.wrap.b32 %r2211, %r2213, %r2213, %r2774;
	// end inline asm
	xor.b32  	%r4035, %r4034, %r2211;
	xor.b32  	%r4036, %r2173, %r2133;
	and.b32  	%r4037, %r2213, %r4036;
	and.b32  	%r4038, %r2173, %r2133;
	xor.b32  	%r4039, %r4037, %r4038;
	add.s32 	%r4040, %r4035, %r4039;
	add.s32 	%r2241, %r4033, %r2093;
	add.s32 	%r2253, %r4040, %r4033;
	// begin inline asm
	shf.r.wrap.b32 %r2215, %r2221, %r2221, %r2738;
	// end inline asm
	// begin inline asm
	shf.r.wrap.b32 %r2219, %r2221, %r2221, %r2742;
	// end inline asm
	shr.u32 	%r4041, %r2221, 3;
	xor.b32  	%r4042, %r2215, %r4041;
	xor.b32  	%r4043, %r4042, %r2219;
	// begin inline asm
	shf.r.wrap.b32 %r2223, %r2741, %r2741, %r2746;
	// end inline asm
	// begin inline asm
	shf.r.wrap.b32 %r2227, %r2741, %r2741, %r2750;
	// end inline asm
	shr.u32 	%r4044, %r2741, 10;
	xor.b32  	%r4045, %r2223, %r4044;
	xor.b32  	%r4046, %r4045, %r2227;
	add.s32 	%r4047, %r2181, %r4043;
	add.s32 	%r4048, %r4047, %r2541;
	add.s32 	%r2309, %r4048, %r4046;
	// begin inline asm
	shf.r.wrap.b32 %r2231, %r2241, %r2241, %r2754;
	// end inline asm
	// begin inline asm
	shf.r.wrap.b32 %r2235, %r2241, %r2241, %r2758;
	// end inline asm
	xor.b32  	%r4049, %r2235, %r2231;
	// begin inline asm
	shf.r.wrap.b32 %r2239, %r2241, %r2241, %r2762;
	// end inline asm
	xor.b32  	%r4050, %r4049, %r2239;
	and.b32  	%r4051, %r2241, %r2201;
	not.b32 	%r4052, %r2241;
	and.b32  	%r4053, %r2161, %r4052;
	or.b32  	%r4054, %r4051, %r4053;
	add.s32 	%r4055, %r4054, %r2121;
	add.s32 	%r4056, %r4055, %r2309;
	add.s32 	%r4057, %r4056, %r4050;
	add.s32 	%r4059, %r4057, %r4058;
	// begin inline asm
	shf.r.wrap.b32 %r2243, %r2253, %r2253, %r2766;
	// end inline asm
	// begin inline asm
	shf.r.wrap.b32 %r2247, %r2253, %r2253, %r2770;
	// end inline asm
	xor.b32  	%r4060, %r2247, %r2243;
	// begin inline asm
	shf.r.wrap.b32 %r2251, %r2253, %r2253, %r2774;
	// end inline asm
	xor.b32  	%r4061, %r4060, %r2251;
	xor.b32  	%r4062, %r2213, %r2173;
	and.b32  	%r4063, %r2253, %r4062;
	and.b32  	%r4064, %r2213, %r2173;
	xor.b32  	%r4065, %r4063, %r4064;
	add.s32 	%r4066, %r4061, %r4065;
	add.s32 	%r2281, %r4059, %r2133;
	add.s32 	%r2293, %r4066, %r4059;
	// begin inline asm
	shf.r.wrap.b32 %r2255, %r2261, %r2261, %r2738;
	// end inline asm
	// begin inline asm
	shf.r.wrap.b32 %r2259, %r2261, %r2261, %r2742;
	// end inline asm
	shr.u32 	%r4067, %r2261, 3;
	xor.b32  	%r4068, %r2255, %r4067;
	xor.b32  	%r4069, %r4068, %r2259;
	// begin inline asm
	shf.r.wrap.b32 %r2263, %r2269, %r2269, %r2746;
	// end inline asm
	// begin inline asm
	shf.r.wrap.b32 %r2267, %r2269, %r2269, %r2750;
	// end inline asm
	shr.u32 	%r4070, %r2269, 10;
	xor.b32  	%r4071, %r2263, %r4070;
	xor.b32  	%r4072, %r4071, %r2267;
	add.s32 	%r4073, %r2221, %r4069;
	add.s32 	%r4074, %r4073, %r2581;
	add.s32 	%r2349, %r4074, %r4072;
	// begin inline asm
	shf.r.wrap.b32 %r2271, %r2281, %r2281, %r2754;
	// end inline asm
	// begin inline asm
	shf.r.wrap.b32 %r2275, %r2281, %r2281, %r2758;
	// end inline asm
	xor.b32  	%r4075, %r2275, %r2271;
	// begin inline asm
	shf.r.wrap.b32 %r2279, %r2281, %r2281, %r2762;
	// end inline asm
	xor.b32  	%r4076, %r4075, %r2279;
	and.b32  	%r4077, %r2281, %r2241;
	not.b32 	%r4078, %r2281;
	and.b32  	%r4079, %r2201, %r4078;
	or.b32  	%r4080, %r4077, %r4079;
	add.s32 	%r4081, %r4080, %r2161;
	add.s32 	%r4082, %r4081, %r2349;
	add.s32 	%r4083, %r4082, %r4076;
	add.s32 	%r4085, %r4083, %r4084;
	// begin inline asm
	shf.r.wrap.b32 %r2283, %r2293, %r2293, %r2766;
	// end inline asm
	// begin inline asm
	shf.r.wrap.b32 %r2287, %r2293, %r2293, %r2770;
	// end inline asm
	xor.b32  	%r4086, %r2287, %r2283;
	// begin inline asm
	shf.r.wrap.b32 %r2291, %r2293, %r2293, %r2774;
	// end inline asm
	xor.b32  	%r4087, %r4086, %r2291;
	xor.b32  	%r4088, %r2253, %r2213;
	and.b32  	%r4089, %r2293, %r4088;
	and.b32  	%r4090, %r2253, %r2213;
	xor.b32  	%r4091, %r4089, %r4090;
	add.s32 	%r4092, %r4087, %r4091;
	add.s32 	%r2321, %r4085, %r2173;
	add.s32 	%r2333, %r4092, %r4085;
	// begin inline asm
	shf.r.wrap.b32 %r2295, %r2301, %r2301, %r2738;
	// end inline asm
	// begin inline asm
	shf.r.wrap.b32 %r2299, %r2301, %r2301, %r2742;
	// end inline asm
	shr.u32 	%r4093, %r2301, 3;
	xor.b32  	%r4094, %r2295, %r4093;
	xor.b32  	%r4095, %r4094, %r2299;
	// begin inline asm
	shf.r.wrap.b32 %r2303, %r2309, %r2309, %r2746;
	// end inline asm
	// begin inline asm
	shf.r.wrap.b32 %r2307, %r2309, %r2309, %r2750;
	// end inline asm
	shr.u32 	%r4096, %r2309, 10;
	xor.b32  	%r4097, %r2303, %r4096;
	xor.b32  	%r4098, %r4097, %r2307;
	add.s32 	%r4099, %r2261, %r4095;
	add.s32 	%r4100, %r4099, %r2621;
	add.s32 	%r2389, %r4100, %r4098;
	// begin inline asm
	shf.r.wrap.b32 %r2311, %r2321, %r2321, %r2754;
	// end inline asm
	// begin inline asm
	shf.r.wrap.b32 %r2315, %r2321, %r2321, %r2758;
	// end inline asm
	xor.b32  	%r4101, %r2315, %r2311;
	// begin inline asm
	shf.r.wrap.b32 %r2319, %r2321, %r2321, %r2762;
	// end inline asm
	xor.b32  	%r4102, %r4101, %r2319;
	and.b32  	%r4103, %r2321, %r2281;
	not.b32 	%r4104, %r2321;
	and.b32  	%r4105, %r2241, %r4104;
	or.b32  	%r4106, %r4103, %r4105;
	add.s32 	%r4107, %r4106, %r2201;
	add.s32 	%r4108, %r4107, %r2389;
	add.s32 	%r4109, %r4108, %r4102;
	add.s32 	%r4111, %r4109, %r4110;
	// begin inline asm
	shf.r.wrap.b32 %r2323, %r2333, %r2333, %r2766;
	// end inline asm
	// begin inline asm
	shf.r.wrap.b32 %r2327, %r2333, %r2333, %r2770;
	// end inline asm
	xor.b32  	%r4112, %r2327, %r2323;
	// begin inline asm
	shf.r.wrap.b32 %r2331, %r2333, %r2333, %r2774;
	// end inline asm
	xor.b32  	%r4113, %r4112, %r2331;
	xor.b32  	%r4114, %r2293, %r2253;
	and.b32  	%r4115, %r2333, %r4114;
	and.b32  	%r4116, %r2293, %r2253;
	xor.b32  	%r4117, %r4115, %r4116;
	add.s32 	%r4118, %r4113, %r4117;
	add.s32 	%r2361, %r4111, %r2213;
	add.s32 	%r2373, %r4118, %r4111;
	// begin inline asm
	shf.r.wrap.b32 %r2335, %r2341, %r2341, %r2738;
	// end inline asm
	// begin inline asm
	shf.r.wrap.b32 %r2339, %r2341, %r2341, %r2742;
	// end inline asm
	shr.u32 	%r4119, %r2341, 3;
	xor.b32  	%r4120, %r2335, %r4119;
	xor.b32  	%r4121, %r4120, %r2339;
	// begin inline asm
	shf.r.wrap.b32 %r2343, %r2349, %r2349, %r2746;
	// end inline asm
	// begin inline asm
	shf.r.wrap.b32 %r2347, %r2349, %r2349, %r2750;
	// end inline asm
	shr.u32 	%r4122, %r2349, 10;
	xor.b32  	%r4123, %r2343, %r4122;
	xor.b32  	%r4124, %r4123, %r2347;
	add.s32 	%r4125, %r2301, %r4121;
	add.s32 	%r4126, %r4125, %r2661;
	add.s32 	%r2429, %r4126, %r4124;
	// begin inline asm
	shf.r.wrap.b32 %r2351, %r2361, %r2361, %r2754;
	// end inline asm
	// begin inline asm
	shf.r.wrap.b32 %r2355, %r2361, %r2361, %r2758;
	// end inline asm
	xor.b32  	%r4127, %r2355, %r2351;
	// begin inline asm
	shf.r.wrap.b32 %r2359, %r2361, %r2361, %r2762;
	// end inline asm
	xor.b32  	%r4128, %r4127, %r2359;
	and.b32  	%r4129, %r2361, %r2321;
	not.b32 	%r4130, %r2361;
	and.b32  	%r4131, %r2281, %r4130;
	or.b32  	%r4132, %r4129, %r4131;
	add.s32 	%r4133, %r4132, %r2241;
	add.s32 	%r4134, %r4133, %r2429;
	add.s32 	%r4135, %r4134, %r4128;
	add.s32 	%r4137, %r4135, %r4136;
	// begin inline asm
	shf.r.wrap.b32 %r2363, %r2373, %r2373, %r2766;
	// end inline asm
	// begin inline asm
	shf.r.wrap.b32 %r2367, %r2373, %r2373, %r2770;
	// end inline asm
	xor.b32  	%r4138, %r2367, %r2363;
	// begin inline asm
	shf.r.wrap.b32 %r2371, %r2373, %r2373, %r2774;
	// end inline asm
	xor.b32  	%r4139, %r4138, %r2371;
	xor.b32  	%r4140, %r2333, %r2293;
	and.b32  	%r4141, %r2373, %r4140;
	and.b32  	%r4142, %r2333, %r2293;
	xor.b32  	%r4143, %r4141, %r4142;
	add.s32 	%r4144, %r4139, %r4143;
	add.s32 	%r2401, %r4137, %r2253;
	add.s32 	%r2413, %r4144, %r4137;
	// begin inline asm
	shf.r.wrap.b32 %r2375, %r2381, %r2381, %r2738;
	// end inline asm
	// begin inline asm
	shf.r.wrap.b32 %r2379, %r2381, %r2381, %r2742;
	// end inline asm
	shr.u32 	%r4145, %r2381, 3;
	xor.b32  	%r4146, %r2375, %r4145;
	xor.b32  	%r4147, %r4146, %r2379;
	// begin inline asm
	shf.r.wrap.b32 %r2383, %r2389, %r2389, %r2746;
	// end inline asm
	// begin inline asm
	shf.r.wrap.b32 %r2387, %r2389, %r2389, %r2750;
	// end inline asm
	shr.u32 	%r4148, %r2389, 10;
	xor.b32  	%r4149, %r2383, %r4148;
	xor.b32  	%r4150, %r4149, %r2387;
	add.s32 	%r4151, %r2341, %r4147;
	add.s32 	%r4152, %r4151, %r2701;
	add.s32 	%r2469, %r4152, %r4150;
	// begin inline asm
	shf.r.wrap.b32 %r2391, %r2401, %r2401, %r2754;
	// end inline asm
	// begin inline asm
	shf.r.wrap.b32 %r2395, %r2401, %r2401, %r2758;
	// end inline asm
	xor.b32  	%r4153, %r2395, %r2391;
	// begin inline asm
	shf.r.wrap.b32 %r2399, %r2401, %r2401, %r2762;
	// end inline asm
	xor.b32  	%r4154, %r4153, %r2399;
	and.b32  	%r4155, %r2401, %r2361;
	not.b32 	%r4156, %r2401;
	and.b32  	%r4157, %r2321, %r4156;
	or.b32  	%r4158, %r4155, %r4157;
	add.s32 	%r4159, %r4158, %r2281;
	add.s32 	%r4160, %r4159, %r2469;
	add.s32 	%r4161, %r4160, %r4154;
	add.s32 	%r4163, %r4161, %r4162;
	// begin inline asm
	shf.r.wrap.b32 %r2403, %r2413, %r2413, %r2766;
	// end inline asm
	// begin inline asm
	shf.r.wrap.b32 %r2407, %r2413, %r2413, %r2770;
	// end inline asm
	xor.b32  	%r4164, %r2407, %r2403;
	// begin inline asm
	shf.r.wrap.b32 %r2411, %r2413, %r2413, %r2774;
	// end inline asm
	xor.b32  	%r4165, %r4164, %r2411;
	xor.b32  	%r4166, %r2373, %r2333;
	and.b32  	%r4167, %r2413, %r4166;
	and.b32  	%r4168, %r2373, %r2333;
	xor.b32  	%r4169, %r4167, %r4168;
	add.s32 	%r4170, %r4165, %r4169;
	add.s32 	%r2441, %r4163, %r2293;
	add.s32 	%r2453, %r4170, %r4163;
	// begin inline asm
	shf.r.wrap.b32 %r2415, %r2421, %r2421, %r2738;
	// end inline asm
	// begin inline asm
	shf.r.wrap.b32 %r2419, %r2421, %r2421, %r2742;
	// end inline asm
	shr.u32 	%r4171, %r2421, 3;
	xor.b32  	%r4172, %r2415, %r4171;
	xor.b32  	%r4173, %r4172, %r2419;
	// begin inline asm
	shf.r.wrap.b32 %r2423, %r2429, %r2429, %r2746;
	// end inline asm
	// begin inline asm
	shf.r.wrap.b32 %r2427, %r2429, %r2429, %r2750;
	// end inline asm
	shr.u32 	%r4174, %r2429, 10;
	xor.b32  	%r4175, %r2423, %r4174;
	xor.b32  	%r4176, %r4175, %r2427;
	add.s32 	%r4177, %r2381, %r4173;
	add.s32 	%r4178, %r4177, %r2741;
	add.s32 	%r2509, %r4178, %r4176;
	// begin inline asm
	shf.r.wrap.b32 %r2431, %r2441, %r2441, %r2754;
	// end inline asm
	// begin inline asm
	shf.r.wrap.b32 %r2435, %r2441, %r2441, %r2758;
	// end inline asm
	xor.b32  	%r4179, %r2435, %r2431;
	// begin inline asm
	shf.r.wrap.b32 %r2439, %r2441, %r2441, %r2762;
	// end inline asm
	xor.b32  	%r4180, %r4179, %r2439;
	and.b32  	%r4181, %r2441, %r2401;
	not.b32 	%r4182, %r2441;
	and.b32  	%r4183, %r2361, %r4182;
	or.b32  	%r4184, %r4181, %r4183;
	add.s32 	%r4185, %r4184, %r2321;
	add.s32 	%r4186, %r4185, %r2509;
	add.s32 	%r4187, %r4186, %r4180;
	add.s32 	%r4189, %r4187, %r4188;
	// begin inline asm
	shf.r.wrap.b32 %r2443, %r2453, %r2453, %r2766;
	// end inline asm
	// begin inline asm
	shf.r.wrap.b32 %r2447, %r2453, %r2453, %r2770;
	// end inline asm
	xor.b32  	%r4190, %r2447, %r2443;
	// begin inline asm
	shf.r.wrap.b32 %r2451, %r2453, %r2453, %r2774;
	// end inline asm
	xor.b32  	%r4191, %r4190, %r2451;
	xor.b32  	%r4192, %r2413, %r2373;
	and.b32  	%r4193, %r2453, %r4192;
	and.b32  	%r4194, %r2413, %r2373;
	xor.b32  	%r4195, %r4193, %r4194;
	add.s32 	%r4196, %r4191, %r4195;
	add.s32 	%r2481, %r4189, %r2333;
	add.s32 	%r2493, %r4196, %r4189;
	// begin inline asm
	shf.r.wrap.b32 %r2455, %r2461, %r2461, %r2738;
	// end inline asm
	// begin inline asm
	shf.r.wrap.b32 %r2459, %r2461, %r2461, %r2742;
	// end inline asm
	shr.u32 	%r4197, %r2461, 3;
	xor.b32  	%r4198, %r2455, %r4197;
	xor.b32  	%r4199, %r4198, %r2459;
	// begin inline asm
	shf.r.wrap.b32 %r2463, %r2469, %r2469, %r2746;
	// end inline asm
	// begin inline asm
	shf.r.wrap.b32 %r2467, %r2469, %r2469, %r2750;
	// end inline asm
	shr.u32 	%r4200, %r2469, 10;
	xor.b32  	%r4201, %r2463, %r4200;
	xor.b32  	%r4202, %r4201, %r2467;
	add.s32 	%r4203, %r2421, %r4199;
	add.s32 	%r4204, %r4203, %r2269;
	add.s32 	%r2549, %r4204, %r4202;
	// begin inline asm
	shf.r.wrap.b32 %r2471, %r2481, %r2481, %r2754;
	// end inline asm
	// begin inline asm
	shf.r.wrap.b32 %r2475, %r2481, %r2481, %r2758;
	// end inline asm
	xor.b32  	%r4205, %r2475, %r2471;
	// begin inline asm
	shf.r.wrap.b32 %r2479, %r2481, %r2481, %r2762;
	// end inline asm
	xor.b32  	%r4206, %r4205, %r2479;
	and.b32  	%r4207, %r2481, %r2441;
	not.b32 	%r4208, %r2481;
	and.b32  	%r4209, %r2401, %r4208;
	or.b32  	%r4210, %r4207, %r4209;
	add.s32 	%r4211, %r4210, %r2361;
	add.s32 	%r4212, %r4211, %r2549;
	add.s32 	%r4213, %r4212, %r4206;
	add.s32 	%r4214, %r4213, %r40;
	// begin inline asm
	shf.r.wrap.b32 %r2483, %r2493, %r2493, %r2766;
	// end inline asm
	// begin inline asm
	shf.r.wrap.b32 %r2487, %r2493, %r2493, %r2770;
	// end inline asm
	xor.b32  	%r4215, %r2487, %r2483;
	// begin inline asm
	shf.r.wrap.b32 %r2491, %r2493, %r2493, %r2774;
	// end inline asm
	xor.b32  	%r4216, %r4215, %r2491;
	xor.b32  	%r4217, %r2453, %r2413;
	and.b32  	%r4218, %r2493, %r4217;
	and.b32  	%r4219, %r2453, %r2413;
	xor.b32  	%r4220, %r4218, %r4219;
	add.s32 	%r4221, %r4216, %r4220;
	add.s32 	%r2521, %r4214, %r2373;
	add.s32 	%r2533, %r4221, %r4214;
	// begin inline asm
	shf.r.wrap.b32 %r2495, %r2501, %r2501, %r2738;
	// end inline asm
	// begin inline asm
	shf.r.wrap.b32 %r2499, %r2501, %r2501, %r2742;
	// end inline asm
	shr.u32 	%r4222, %r2501, 3;
	xor.b32  	%r4223, %r2495, %r4222;
	xor.b32  	%r4224, %r4223, %r2499;
	// begin inline asm
	shf.r.wrap.b32 %r2503, %r2509, %r2509, %r2746;
	// end inline asm
	// begin inline asm
	shf.r.wrap.b32 %r2507, %r2509, %r2509, %r2750;
	// end inline asm
	shr.u32 	%r4225, %r2509, 10;
	xor.b32  	%r4226, %r2503, %r4225;
	xor.b32  	%r4227, %r4226, %r2507;
	add.s32 	%r4228, %r2461, %r4224;
	add.s32 	%r4229, %r4228, %r2309;
	add.s32 	%r2589, %r4229, %r4227;
	// begin inline asm
	shf.r.wrap.b32 %r2511, %r2521, %r2521, %r2754;
	// end inline asm
	// begin inline asm
	shf.r.wrap.b32 %r2515, %r2521, %r2521, %r2758;
	// end inline asm
	xor.b32  	%r4230, %r2515, %r2511;
	// begin inline asm
	shf.r.wrap.b32 %r2519, %r2521, %r2521, %r2762;
	// end inline asm
	xor.b32  	%r4231, %r4230, %r2519;
	and.b32  	%r4232, %r2521, %r2481;
	not.b32 	%r4233, %r2521;
	and.b32  	%r4234, %r2441, %r4233;
	or.b32  	%r4235, %r4232, %r4234;
	add.s32 	%r4236, %r4235, %r2401;
	add.s32 	%r4237, %r4236, %r2589;
	add.s32 	%r4238, %r4237, %r4231;
	add.s32 	%r4239, %r4238, %r41;
	// begin inline asm
	shf.r.wrap.b32 %r2523, %r2533, %r2533, %r2766;
	// end inline asm
	// begin inline asm
	shf.r.wrap.b32 %r2527, %r2533, %r2533, %r2770;
	// end inline asm
	xor.b32  	%r4240, %r2527, %r2523;
	// begin inline asm
	shf.r.wrap.b32 %r2531, %r2533, %r2533, %r2774;
	// end inline asm
	xor.b32  	%r4241, %r4240, %r2531;
	xor.b32  	%r4242, %r2493, %r2453;
	and.b32  	%r4243, %r2533, %r4242;
	and.b32  	%r4244, %r2493, %r2453;
	xor.b32  	%r4245, %r4243, %r4244;
	add.s32 	%r4246, %r4241, %r4245;
	add.s32 	%r2561, %r4239, %r2413;
	add.s32 	%r2573, %r4246, %r4239;
	// begin inline asm
	shf.r.wrap.b32 %r2535, %r2541, %r2541, %r2738;
	// end inline asm
	// begin inline asm
	shf.r.wrap.b32 %r2539, %r2541, %r2541, %r2742;
	// end inline asm
	shr.u32 	%r4247, %r2541, 3;
	xor.b32  	%r4248, %r2535, %r4247;
	xor.b32  	%r4249, %r4248, %r2539;
	// begin inline asm
	shf.r.wrap.b32 %r2543, %r2549, %r2549, %r2746;
	// end inline asm
	// begin inline asm
	shf.r.wrap.b32 %r2547, %r2549, %r2549, %r2750;
	// end inline asm
	shr.u32 	%r4250, %r2549, 10;
	xor.b32  	%r4251, %r2543, %r4250;
	xor.b32  	%r4252, %r4251, %r2547;
	add.s32 	%r4253, %r2501, %r4249;
	add.s32 	%r4254, %r4253, %r2349;
	add.s32 	%r2629, %r4254, %r4252;
	// begin inline asm
	shf.r.wrap.b32 %r2551, %r2561, %r2561, %r2754;
	// end inline asm
	// begin inline asm
	shf.r.wrap.b32 %r2555, %r2561, %r2561, %r2758;
	// end inline asm
	xor.b32  	%r4255, %r2555, %r2551;
	// begin inline asm
	shf.r.wrap.b32 %r2559, %r2561, %r2561, %r2762;
	// end inline asm
	xor.b32  	%r4256, %r4255, %r2559;
	and.b32  	%r4257, %r2561, %r2521;
	not.b32 	%r4258, %r2561;
	and.b32  	%r4259, %r2481, %r4258;
	or.b32  	%r4260, %r4257, %r4259;
	add.s32 	%r4261, %r4260, %r2441;
	add.s32 	%r4262, %r4261, %r2629;
	add.s32 	%r4263, %r4262, %r4256;
	add.s32 	%r4264, %r4263, %r42;
	// begin inline asm
	shf.r.wrap.b32 %r2563, %r2573, %r2573, %r2766;
	// end inline asm
	// begin inline asm
	shf.r.wrap.b32 %r2567, %r2573, %r2573, %r2770;
	// end inline asm
	xor.b32  	%r4265, %r2567, %r2563;
	// begin inline asm
	shf.r.wrap.b32 %r2571, %r2573, %r2573, %r2774;
	// end inline asm
	xor.b32  	%r4266, %r4265, %r2571;
	xor.b32  	%r4267, %r2533, %r2493;
	and.b32  	%r4268, %r2573, %r4267;
	and.b32  	%r4269, %r2533, %r2493;
	xor.b32  	%r4270, %r4268, %r4269;
	add.s32 	%r4271, %r4266, %r4270;
	add.s32 	%r2601, %r4264, %r2453;
	add.s32 	%r2613, %r4271, %r4264;
	// begin inline asm
	shf.r.wrap.b32 %r2575, %r2581, %r2581, %r2738;
	// end inline asm
	// begin inline asm
	shf.r.wrap.b32 %r2579, %r2581, %r2581, %r2742;
	// end inline asm
	shr.u32 	%r4272, %r2581, 3;
	xor.b32  	%r4273, %r2575, %r4272;
	xor.b32  	%r4274, %r4273, %r2579;
	// begin inline asm
	shf.r.wrap.b32 %r2583, %r2589, %r2589, %r2746;
	// end inline asm
	// begin inline asm
	shf.r.wrap.b32 %r2587, %r2589, %r2589, %r2750;
	// end inline asm
	shr.u32 	%r4275, %r2589, 10;
	xor.b32  	%r4276, %r2583, %r4275;
	xor.b32  	%r4277, %r4276, %r2587;
	add.s32 	%r4278, %r2541, %r4274;
	add.s32 	%r4279, %r4278, %r2389;
	add.s32 	%r2669, %r4279, %r4277;
	// begin inline asm
	shf.r.wrap.b32 %r2591, %r2601, %r2601, %r2754;
	// end inline asm
	// begin inline asm
	shf.r.wrap.b32 %r2595, %r2601, %r2601, %r2758;
	// end inline asm
	xor.b32  	%r4280, %r2595, %r2591;
	// begin inline asm
	shf.r.wrap.b32 %r2599, %r2601, %r2601, %r2762;
	// end inline asm
	xor.b32  	%r4281, %r4280, %r2599;
	and.b32  	%r4282, %r2601, %r2561;
	not.b32 	%r4283, %r2601;
	and.b32  	%r4284, %r2521, %r4283;
	or.b32  	%r4285, %r4282, %r4284;
	add.s32 	%r4286, %r4285, %r2481;
	add.s32 	%r4287, %r4286, %r2669;
	add.s32 	%r4288, %r4287, %r4281;
	add.s32 	%r4289, %r4288, %r43;
	// begin inline asm
	shf.r.wrap.b32 %r2603, %r2613, %r2613, %r2766;
	// end inline asm
	// begin inline asm
	shf.r.wrap.b32 %r2607, %r2613, %r2613, %r2770;
	// end inline asm
	xor.b32  	%r4290, %r2607, %r2603;
	// begin inline asm
	shf.r.wrap.b32 %r2611, %r2613, %r2613, %r2774;
	// end inline asm
	xor.b32  	%r4291, %r4290, %r2611;
	xor.b32  	%r4292, %r2573, %r2533;
	and.b32  	%r4293, %r2613, %r4292;
	and.b32  	%r4294, %r2573, %r2533;
	xor.b32  	%r4295, %r4293, %r4294;
	add.s32 	%r4296, %r4291, %r4295;
	add.s32 	%r2641, %r4289, %r2493;
	add.s32 	%r2653, %r4296, %r4289;
	// begin inline asm
	shf.r.wrap.b32 %r2615, %r2621, %r2621, %r2738;
	// end inline asm
	// begin inline asm
	shf.r.wrap.b32 %r2619, %r2621, %r2621, %r2742;
	// end inline asm
	shr.u32 	%r4297, %r2621, 3;
	xor.b32  	%r4298, %r2615, %r4297;
	xor.b32  	%r4299, %r4298, %r2619;
	// begin inline asm
	shf.r.wrap.b32 %r2623, %r2629, %r2629, %r2746;
	// end inline asm
	// begin inline asm
	shf.r.wrap.b32 %r2627, %r2629, %r2629, %r2750;
	// end inline asm
	shr.u32 	%r4300, %r2629, 10;
	xor.b32  	%r4301, %r2623, %r4300;
	xor.b32  	%r4302, %r4301, %r2627;
	add.s32 	%r4303, %r2581, %r4299;
	add.s32 	%r4304, %r4303, %r2429;
	add.s32 	%r2709, %r4304, %r4302;
	// begin inline asm
	shf.r.wrap.b32 %r2631, %r2641, %r2641, %r2754;
	// end inline asm
	// begin inline asm
	shf.r.wrap.b32 %r2635, %r2641, %r2641, %r2758;
	// end inline asm
	xor.b32  	%r4305, %r2635, %r2631;
	// begin inline asm
	shf.r.wrap.b32 %r2639, %r2641, %r2641, %r2762;
	// end inline asm
	xor.b32  	%r4306, %r4305, %r2639;
	and.b32  	%r4307, %r2641, %r2601;
	not.b32 	%r4308, %r2641;
	and.b32  	%r4309, %r2561, %r4308;
	or.b32  	%r4310, %r4307, %r4309;
	add.s32 	%r4311, %r4310, %r2521;
	add.s32 	%r4312, %r4311, %r2709;
	add.s32 	%r4313, %r4312, %r4306;
	add.s32 	%r4314, %r4313, %r44;
	// begin inline asm
	shf.r.wrap.b32 %r2643, %r2653, %r2653, %r2766;
	// end inline asm
	// begin inline asm
	shf.r.wrap.b32 %r2647, %r2653, %r2653, %r2770;
	// end inline asm
	xor.b32  	%r4315, %r2647, %r2643;
	// begin inline asm
	shf.r.wrap.b32 %r2651, %r2653, %r2653, %r2774;
	// end inline asm
	xor.b32  	%r4316, %r4315, %r2651;
	xor.b32  	%r4317, %r2613, %r2573;
	and.b32  	%r4318, %r2653, %r4317;
	and.b32  	%r4319, %r2613, %r2573;
	xor.b32  	%r4320, %r4318, %r4319;
	add.s32 	%r4321, %r4316, %r4320;
	add.s32 	%r2681, %r4314, %r2533;
	add.s32 	%r2693, %r4321, %r4314;
	// begin inline asm
	shf.r.wrap.b32 %r2655, %r2661, %r2661, %r2738;
	// end inline asm
	// begin inline asm
	shf.r.wrap.b32 %r2659, %r2661, %r2661, %r2742;
	// end inline asm
	shr.u32 	%r4322, %r2661, 3;
	xor.b32  	%r4323, %r2655, %r4322;
	xor.b32  	%r4324, %r4323, %r2659;
	// begin inline asm
	shf.r.wrap.b32 %r2663, %r2669, %r2669, %r2746;
	// end inline asm
	// begin inline asm
	shf.r.wrap.b32 %r2667, %r2669, %r2669, %r2750;
	// end inline asm
	shr.u32 	%r4325, %r2669, 10;
	xor.b32  	%r4326, %r2663, %r4325;
	xor.b32  	%r4327, %r4326, %r2667;
	add.s32 	%r4328, %r2621, %r4324;
	add.s32 	%r4329, %r4328, %r2469;
	add.s32 	%r2749, %r4329, %r4327;
	// begin inline asm
	shf.r.wrap.b32 %r2671, %r2681, %r2681, %r2754;
	// end inline asm
	// begin inline asm
	shf.r.wrap.b32 %r2675, %r2681, %r2681, %r2758;
	// end inline asm
	xor.b32  	%r4330, %r2675, %r2671;
	// begin inline asm
	shf.r.wrap.b32 %r2679, %r2681, %r2681, %r2762;
	// end inline asm
	xor.b32  	%r4331, %r4330, %r2679;
	and.b32  	%r4332, %r2681, %r2641;
	not.b32 	%r4333, %r2681;
	and.b32  	%r4334, %r2601, %r4333;
	or.b32  	%r4335, %r4332, %r4334;
	add.s32 	%r4336, %r4335, %r2561;
	add.s32 	%r4337, %r4336, %r2749;
	add.s32 	%r4338, %r4337, %r4331;
	add.s32 	%r4339, %r4338, %r45;
	// begin inline asm
	shf.r.wrap.b32 %r2683, %r2693, %r2693, %r2766;
	// end inline asm
	// begin inline asm
	shf.r.wrap.b32 %r2687, %r2693, %r2693, %r2770;
	// end inline asm
	xor.b32  	%r4340, %r2687, %r2683;
	// begin inline asm
	shf.r.wrap.b32 %r2691, %r2693, %r2693, %r2774;
	// end inline asm
	xor.b32  	%r4341, %r4340, %r2691;
	xor.b32  	%r4342, %r2653, %r2613;
	and.b32  	%r4343, %r2693, %r4342;
	and.b32  	%r4344, %r2653, %r2613;
	xor.b32  	%r4345, %r4343, %r4344;
	add.s32 	%r4346, %r4341, %r4345;
	add.s32 	%r2721, %r4339, %r2573;
	add.s32 	%r2733, %r4346, %r4339;
	// begin inline asm
	shf.r.wrap.b32 %r2695, %r2701, %r2701, %r2738;
	// end inline asm
	// begin inline asm
	shf.r.wrap.b32 %r2699, %r2701, %r2701, %r2742;
	// end inline asm
	shr.u32 	%r4347, %r2701, 3;
	xor.b32  	%r4348, %r2695, %r4347;
	xor.b32  	%r4349, %r4348, %r2699;
	// begin inline asm
	shf.r.wrap.b32 %r2703, %r2709, %r2709, %r2746;
	// end inline asm
	// begin inline asm
	shf.r.wrap.b32 %r2707, %r2709, %r2709, %r2750;
	// end inline asm
	shr.u32 	%r4350, %r2709, 10;
	xor.b32  	%r4351, %r2703, %r4350;
	xor.b32  	%r4352, %r4351, %r2707;
	add.s32 	%r4353, %r2661, %r4349;
	add.s32 	%r4354, %r4353, %r2509;
	add.s32 	%r4355, %r4354, %r4352;
	// begin inline asm
	shf.r.wrap.b32 %r2711, %r2721, %r2721, %r2754;
	// end inline asm
	// begin inline asm
	shf.r.wrap.b32 %r2715, %r2721, %r2721, %r2758;
	// end inline asm
	xor.b32  	%r4356, %r2715, %r2711;
	// begin inline asm
	shf.r.wrap.b32 %r2719, %r2721, %r2721, %r2762;
	// end inline asm
	xor.b32  	%r4357, %r4356, %r2719;
	and.b32  	%r4358, %r2721, %r2681;
	not.b32 	%r4359, %r2721;
	and.b32  	%r4360, %r2641, %r4359;
	or.b32  	%r4361, %r4358, %r4360;
	add.s32 	%r4362, %r4361, %r2601;
	add.s32 	%r4363, %r4362, %r4355;
	add.s32 	%r4364, %r4363, %r4357;
	add.s32 	%r4365, %r4364, %r46;
	// begin inline asm
	shf.r.wrap.b32 %r2723, %r2733, %r2733, %r2766;
	// end inline asm
	// begin inline asm
	shf.r.wrap.b32 %r2727, %r2733, %r2733, %r2770;
	// end inline asm
	xor.b32  	%r4366, %r2727, %r2723;
	// begin inline asm
	shf.r.wrap.b32 %r2731, %r2733, %r2733, %r2774;
	// end inline asm
	xor.b32  	%r4367, %r4366, %r2731;
	xor.b32  	%r4368, %r2693, %r2653;
	and.b32  	%r4369, %r2733, %r4368;
	and.b32  	%r4370, %r2693, %r2653;
	xor.b32  	%r4371, %r4369, %r4370;
	add.s32 	%r4372, %r4367, %r4371;
	add.s32 	%r2761, %r4365, %r2613;
	add.s32 	%r2773, %r4372, %r4365;
	// begin inline asm
	shf.r.wrap.b32 %r2735, %r2741, %r2741, %r2738;
	// end inline asm
	// begin inline asm
	shf.r.wrap.b32 %r2739, %r2741, %r2741, %r2742;
	// end inline asm
	shr.u32 	%r4373, %r2741, 3;
	xor.b32  	%r4374, %r2735, %r4373;
	xor.b32  	%r4375, %r4374, %r2739;
	// begin inline asm
	shf.r.wrap.b32 %r2743, %r2749, %r2749, %r2746;
	// end inline asm
	// begin inline asm
	shf.r.wrap.b32 %r2747, %r2749, %r2749, %r2750;
	// end inline asm
	shr.u32 	%r4376, %r2749, 10;
	xor.b32  	%r4377, %r2743, %r4376;
	xor.b32  	%r4378, %r4377, %r2747;
	add.s32 	%r4379, %r2701, %r4375;
	add.s32 	%r4380, %r4379, %r2549;
	add.s32 	%r4381, %r4380, %r4378;
	// begin inline asm
	shf.r.wrap.b32 %r2751, %r2761, %r2761, %r2754;
	// end inline asm
	// begin inline asm
	shf.r.wrap.b32 %r2755, %r2761, %r2761, %r2758;
	// end inline asm
	xor.b32  	%r4382, %r2755, %r2751;
	// begin inline asm
	shf.r.wrap.b32 %r2759, %r2761, %r2761, %r2762;
	// end inline asm
	xor.b32  	%r4383, %r4382, %r2759;
	and.b32  	%r4384, %r2761, %r2721;
	not.b32 	%r4385, %r2761;
	and.b32  	%r4386, %r2681, %r4385;
	or.b32  	%r4387, %r4384, %r4386;
	add.s32 	%r4388, %r4387, %r2641;
	add.s32 	%r4389, %r4388, %r4381;
	add.s32 	%r4390, %r4389, %r4383;
	add.s32 	%r4391, %r4390, %r47;
	// begin inline asm
	shf.r.wrap.b32 %r2763, %r2773, %r2773, %r2766;
	// end inline asm
	// begin inline asm
	shf.r.wrap.b32 %r2767, %r2773, %r2773, %r2770;
	// end inline asm
	xor.b32  	%r4392, %r2767, %r2763;
	// begin inline asm
	shf.r.wrap.b32 %r2771, %r2773, %r2773, %r2774;
	// end inline asm
	xor.b32  	%r4393, %r4392, %r2771;
	xor.b32  	%r4394, %r2733, %r2693;
	and.b32  	%r4395, %r2773, %r4394;
	and.b32  	%r4396, %r2733, %r2693;
	xor.b32  	%r4397, %r4395, %r4396;
	add.s32 	%r4398, %r4393, %r4397;
	add.s32 	%r4399, %r4391, %r2653;
	add.s32 	%r4400, %r4398, %r4391;
	add.s32 	%r20326, %r20326, %r4400;
	add.s32 	%r20325, %r20325, %r2773;
	add.s32 	%r20324, %r20324, %r2733;
	add.s32 	%r20323, %r20323, %r2693;
	add.s32 	%r20322, %r20322, %r4399;
	add.s32 	%r20321, %r20321, %r2761;
	add.s32 	%r20320, %r20320, %r2721;
	add.s32 	%r20319, %r20319, %r2681;
	add.s64 	%rd297, %rd297, 1;
	setp.eq.s64 	%p3, %rd297, %rd62;
	@%p3 bra 	$L__BB0_4;
	bra.uni 	$L__BB0_3;
$L__BB0_4:
	st.shared.u32 	[%r2], %r20326;
	st.shared.u32 	[%r2+4], %r20325;
	st.shared.u32 	[%r2+8], %r20324;
	st.shared.u32 	[%r2+12], %r20323;
	st.shared.u32 	[%r2+16], %r20322;
	st.shared.u32 	[%r2+20], %r20321;
	st.shared.u32 	[%r2+24], %r20320;
	st.shared.u32 	[%r2+28], %r20319;
	setp.eq.s32 	%p4, %r4, 0;
	@%p4 bra 	$L__BB0_68;
	and.b64  	%rd63, %rd44, -64;
	add.s64 	%rd14, %rd1, %rd63;
	ld.global.nc.u8 	%rs81, [%rd14];
	cvt.u16.u8 	%rs82, %rs81;
	st.shared.u8 	[%r2+32], %rs82;
	setp.eq.s32 	%p5, %r4, 1;
	@%p5 bra 	$L__BB0_68;
	ld.global.nc.u8 	%rs83, [%rd14+1];
	cvt.u16.u8 	%rs84, %rs83;
	st.shared.u8 	[%r2+33], %rs84;
	setp.eq.s32 	%p6, %r4, 2;
	@%p6 bra 	$L__BB0_68;
	ld.global.nc.u8 	%rs85, [%rd14+2];
	cvt.u16.u8 	%rs86, %rs85;
	st.shared.u8 	[%r2+34], %rs86;
	setp.eq.s32 	%p7, %r4, 3;
	@%p7 bra 	$L__BB0_68;
	ld.global.nc.u8 	%rs87, [%rd14+3];
	cvt.u16.u8 	%rs88, %rs87;
	st.shared.u8 	[%r2+35], %rs88;
	setp.eq.s32 	%p8, %r4, 4;
	@%p8 bra 	$L__BB0_68;
	ld.global.nc.u8 	%rs89, [%rd14+4];
	cvt.u16.u8 	%rs90, %rs89;
	st.shared.u8 	[%r2+36], %rs90;
	setp.eq.s32 	%p9, %r4, 5;
	@%p9 bra 	$L__BB0_68;
	ld.global.nc.u8 	%rs91, [%rd14+5];
	cvt.u16.u8 	%rs92, %rs91;
	st.shared.u8 	[%r2+37], %rs92;
	setp.eq.s32 	%p10, %r4, 6;
	@%p10 bra 	$L__BB0_68;
	ld.global.nc.u8 	%rs93, [%rd14+6];
	cvt.u16.u8 	%rs94, %rs93;
	st.shared.u8 	[%r2+38], %rs94;
	setp.eq.s32 	%p11, %r4, 7;
	@%p11 bra 	$L__BB0_68;
	ld.global.nc.u8 	%rs95, [%rd14+7];
	cvt.u16.u8 	%rs96, %rs95;
	st.shared.u8 	[%r2+39], %rs96;
	setp.eq.s32 	%p12, %r4, 8;
	@%p12 bra 	$L__BB0_68;
	ld.global.nc.u8 	%rs97, [%rd14+8];
	cvt.u16.u8 	%rs98, %rs97;
	st.shared.u8 	[%r2+40], %rs98;
	setp.eq.s32 	%p13, %r4, 9;
	@%p13 bra 	$L__BB0_68;
	ld.global.nc.u8 	%rs99, [%rd14+9];
	cvt.u16.u8 	%rs100, %rs99;
	st.shared.u8 	[%r2+41], %rs100;
	setp.eq.s32 	%p14, %r4, 10;
	@%p14 bra 	$L__BB0_68;
	ld.global.nc.u8 	%rs101, [%rd14+10];
	cvt.u16.u8 	%rs102, %rs101;
	st.shared.u8 	[%r2+42], %rs102;
	setp.eq.s32 	%p15, %r4, 11;
	@%p15 bra 	$L__BB0_68;
	ld.global.nc.u8 	%rs103, [%rd14+11];
	cvt.u16.u8 	%rs104, %rs103;
	st.shared.u8 	[%r2+43], %rs104;
	setp.eq.s32 	%p16, %r4, 12;
	@%p16 bra 	$L__BB0_68;
	ld.global.nc.u8 	%rs105, [%rd14+12];
	cvt.u16.u8 	%rs106, %rs105;
	st.shared.u8 	[%r2+44], %rs106;
	setp.eq.s32 	%p17, %r4, 13;
	@%p17 bra 	$L__BB0_68;
	ld.global.nc.u8 	%rs107, [%rd14+13];
	cvt.u16.u8 	%rs108, %rs107;
	st.shared.u8 	[%r2+45], %rs108;
	setp.eq.s32 	%p18, %r4, 14;
	@%p18 bra 	$L__BB0_68;
	ld.global.nc.u8 	%rs109, [%rd14+14];
	cvt.u16.u8 	%rs110, %rs109;
	st.shared.u8 	[%r2+46], %rs110;
	setp.eq.s32 	%p19, %r4, 15;
	@%p19 bra 	$L__BB0_68;
	ld.global.nc.u8 	%rs111, [%rd14+15];
	cvt.u16.u8 	%rs112, %rs111;
	st.shared.u8 	[%r2+47], %rs112;
	setp.eq.s32 	%p20, %r4, 16;
	@%p20 bra 	$L__BB0_68;
	ld.global.nc.u8 	%rs113, [%rd14+16];
	cvt.u16.u8 	%rs114, %rs113;
	st.shared.u8 	[%r2+48], %rs114;
	setp.eq.s32 	%p21, %r4, 17;
	@%p21 bra 	$L__BB0_68;
	ld.global.nc.u8 	%rs115, [%rd14+17];
	cvt.u16.u8 	%rs116, %rs115;
	st.shared.u8 	[%r2+49], %rs116;
	setp.eq.s32 	%p22, %r4, 18;
	@%p22 bra 	$L__BB0_68;
	ld.global.nc.u8 	%rs117, [%rd14+18];
	cvt.u16.u8 	%rs118, %rs117;
	st.shared.u8 	[%r2+50], %rs118;
	setp.eq.s32 	%p23, %r4, 19;
	@%p23 bra 	$L__BB0_68;
	ld.global.nc.u8 	%rs119, [%rd14+19];
	cvt.u16.u8 	%rs120, %rs119;
	st.shared.u8 	[%r2+51], %rs120;
	setp.eq.s32 	%p24, %r4, 20;
	@%p24 bra 	$L__BB0_68;
	ld.global.nc.u8 	%rs121, [%rd14+20];
	cvt.u16.u8 	%rs122, %rs121;
	st.shared.u8 	[%r2+52], %rs122;
	setp.eq.s32 	%p25, %r4, 21;
	@%p25 bra 	$L__BB0_68;
	ld.global.nc.u8 	%rs123, [%rd14+21];
	cvt.u16.u8 	%rs124, %rs123;
	st.shared.u8 	[%r2+53], %rs124;
	setp.eq.s32 	%p26, %r4, 22;
	@%p26 bra 	$L__BB0_68;
	ld.global.nc.u8 	%rs125, [%rd14+22];
	cvt.u16.u8 	%rs126, %rs125;
	st.shared.u8 	[%r2+54], %rs126;
	setp.eq.s32 	%p27, %r4, 23;
	@%p27 bra 	$L__BB0_68;
	ld.global.nc.u8 	%rs127, [%rd14+23];
	cvt.u16.u8 	%rs128, %rs127;
	st.shared.u8 	[%r2+55], %rs128;
	setp.eq.s32 	%p28, %r4, 24;
	@%p28 bra 	$L__BB0_68;
	ld.global.nc.u8 	%rs129, [%rd14+24];
	cvt.u16.u8 	%rs130, %rs129;
	st.shared.u8 	[%r2+56], %rs130;
	setp.eq.s32 	%p29, %r4, 25;
	@%p29 bra 	$L__BB0_68;
	ld.global.nc.u8 	%rs131, [%rd14+25];
	cvt.u16.u8 	%rs132, %rs131;
	st.shared.u8 	[%r2+57], %rs132;
	setp.eq.s32 	%p30, %r4, 26;
	@%p30 bra 	$L__BB0_68;
	ld.global.nc.u8 	%rs133, [%rd14+26];
	cvt.u16.u8 	%rs134, %rs133;
	st.shared.u8 	[%r2+58], %rs134;
	setp.eq.s32 	%p31, %r4, 27;
	@%p31 bra 	$L__BB0_68;
	ld.global.nc.u8 	%rs135, [%rd14+27];
	cvt.u16.u8 	%rs136, %rs135;
	st.shared.u8 	[%r2+59], %rs136;
	setp.eq.s32 	%p32, %r4, 28;
	@%p32 bra 	$L__BB0_68;
	ld.global.nc.u8 	%rs137, [%rd14+28];
	cvt.u16.u8 	%rs138, %rs137;
	st.shared.u8 	[%r2+60], %rs138;
	setp.eq.s32 	%p33, %r4, 29;
	@%p33 bra 	$L__BB0_68;
	ld.global.nc.u8 	%rs139, [%rd14+29];
	cvt.u16.u8 	%rs140, %rs139;
	st.shared.u8 	[%r2+61], %rs140;
	setp.eq.s32 	%p34, %r4, 30;
	@%p34 bra 	$L__BB0_68;
	ld.global.nc.u8 	%rs141, [%rd14+30];
	cvt.u16.u8 	%rs142, %rs141;
	st.shared.u8 	[%r2+62], %rs142;
	setp.eq.s32 	%p35, %r4, 31;
	@%p35 bra 	$L__BB0_68;
	ld.global.nc.u8 	%rs143, [%rd14+31];
	cvt.u16.u8 	%rs144, %rs143;
	st.shared.u8 	[%r2+63], %rs144;
	setp.eq.s32 	%p36, %r4, 32;
	@%p36 bra 	$L__BB0_68;
	ld.global.nc.u8 	%rs145, [%rd14+32];
	cvt.u16.u8 	%rs146, %rs145;
	st.shared.u8 	[%r2+64], %rs146;
	setp.eq.s32 	%p37, %r4, 33;
	@%p37 bra 	$L__BB0_68;
	ld.global.nc.u8 	%rs147, [%rd14+33];
	cvt.u16.u8 	%rs148, %rs147;
	st.shared.u8 	[%r2+65], %rs148;
	setp.eq.s32 	%p38, %r4, 34;
	@%p38 bra 	$L__BB0_68;
	ld.global.nc.u8 	%rs149, [%rd14+34];
	cvt.u16.u8 	%rs150, %rs149;
	st.shared.u8 	[%r2+66], %rs150;
	setp.eq.s32 	%p39, %r4, 35;
	@%p39 bra 	$L__BB0_68;
	ld.global.nc.u8 	%rs151, [%rd14+35];
	cvt.u16.u8 	%rs152, %rs151;
	st.shared.u8 	[%r2+67], %rs152;
	setp.eq.s32 	%p40, %r4, 36;
	@%p40 bra 	$L__BB0_68;
	ld.global.nc.u8 	%rs153, [%rd14+36];
	cvt.u16.u8 	%rs154, %rs153;
	st.shared.u8 	[%r2+68], %rs154;
	setp.eq.s32 	%p41, %r4, 37;
	@%p41 bra 	$L__BB0_68;
	ld.global.nc.u8 	%rs155, [%rd14+37];
	cvt.u16.u8 	%rs156, %rs155;
	st.shared.u8 	[%r2+69], %rs156;
	setp.eq.s32 	%p42, %r4, 38;
	@%p42 bra 	$L__BB0_68;
	ld.global.nc.u8 	%rs157, [%rd14+38];
	cvt.u16.u8 	%rs158, %rs157;
	st.shared.u8 	[%r2+70], %rs158;
	setp.eq.s32 	%p43, %r4, 39;
	@%p43 bra 	$L__BB0_68;
	ld.global.nc.u8 	%rs159, [%rd14+39];
	cvt.u16.u8 	%rs160, %rs159;
	st.shared.u8 	[%r2+71], %rs160;
	setp.eq.s32 	%p44, %r4, 40;
	@%p44 bra 	$L__BB0_68;
	ld.global.nc.u8 	%rs161, [%rd14+40];
	cvt.u16.u8 	%rs162, %rs161;
	st.shared.u8 	[%r2+72], %rs162;
	setp.eq.s32 	%p45, %r4, 41;
	@%p45 bra 	$L__BB0_68;
	ld.global.nc.u8 	%rs163, [%rd14+41];
	cvt.u16.u8 	%rs164, %rs163;
	st.shared.u8 	[%r2+73], %rs164;
	setp.eq.s32 	%p46, %r4, 42;
	@%p46 bra 	$L__BB0_68;
	ld.global.nc.u8 	%rs165, [%rd14+42];
	cvt.u16.u8 	%rs166, %rs165;
	st.shared.u8 	[%r2+74], %rs166;
	setp.eq.s32 	%p47, %r4, 43;
	@%p47 bra 	$L__BB0_68;
	ld.global.nc.u8 	%rs167, [%rd14+43];
	cvt.u16.u8 	%rs168, %rs167;
	st.shared.u8 	[%r2+75], %rs168;
	setp.eq.s32 	%p48, %r4, 44;
	@%p48 bra 	$L__BB0_68;
	ld.global.nc.u8 	%rs169, [%rd14+44];
	cvt.u16.u8 	%rs170, %rs169;
	st.shared.u8 	[%r2+76], %rs170;
	setp.eq.s32 	%p49, %r4, 45;
	@%p49 bra 	$L__BB0_68;
	ld.global.nc.u8 	%rs171, [%rd14+45];
	cvt.u16.u8 	%rs172, %rs171;
	st.shared.u8 	[%r2+77], %rs172;
	setp.eq.s32 	%p50, %r4, 46;
	@%p50 bra 	$L__BB0_68;
	ld.global.nc.u8 	%rs173, [%rd14+46];
	cvt.u16.u8 	%rs174, %rs173;
	st.shared.u8 	[%r2+78], %rs174;
	setp.eq.s32 	%p51, %r4, 47;
	@%p51 bra 	$L__BB0_68;
	ld.global.nc.u8 	%rs175, [%rd14+47];
	cvt.u16.u8 	%rs176, %rs175;
	st.shared.u8 	[%r2+79], %rs176;
	setp.eq.s32 	%p52, %r4, 48;
	@%p52 bra 	$L__BB0_68;
	ld.global.nc.u8 	%rs177, [%rd14+48];
	cvt.u16.u8 	%rs178, %rs177;
	st.shared.u8 	[%r2+80], %rs178;
	setp.eq.s32 	%p53, %r4, 49;
	@%p53 bra 	$L__BB0_68;
	ld.global.nc.u8 	%rs179, [%rd14+49];
	cvt.u16.u8 	%rs180, %rs179;
	st.shared.u8 	[%r2+81], %rs180;
	setp.eq.s32 	%p54, %r4, 50;
	@%p54 bra 	$L__BB0_68;
	ld.global.nc.u8 	%rs181, [%rd14+50];
	cvt.u16.u8 	%rs182, %rs181;
	st.shared.u8 	[%r2+82], %rs182;
	setp.eq.s32 	%p55, %r4, 51;
	@%p55 bra 	$L__BB0_68;
	ld.global.nc.u8 	%rs183, [%rd14+51];
	cvt.u16.u8 	%rs184, %rs183;
	st.shared.u8 	[%r2+83], %rs184;
	setp.eq.s32 	%p56, %r4, 52;
	@%p56 bra 	$L__BB0_68;
	ld.global.nc.u8 	%rs185, [%rd14+52];
	cvt.u16.u8 	%rs186, %rs185;
	st.shared.u8 	[%r2+84], %rs186;
	setp.eq.s32 	%p57, %r4, 53;
	@%p57 bra 	$L__BB0_68;
	ld.global.nc.u8 	%rs187, [%rd14+53];
	cvt.u16.u8 	%rs188, %rs187;
	st.shared.u8 	[%r2+85], %rs188;
	setp.eq.s32 	%p58, %r4, 54;
	@%p58 bra 	$L__BB0_68;
	ld.global.nc.u8 	%rs189, [%rd14+54];
	cvt.u16.u8 	%rs190, %rs189;
	st.shared.u8 	[%r2+86], %rs190;
	setp.eq.s32 	%p59, %r4, 55;
	@%p59 bra 	$L__BB0_68;
	ld.global.nc.u8 	%rs191, [%rd14+55];
	cvt.u16.u8 	%rs192, %rs191;
	st.shared.u8 	[%r2+87], %rs192;
	setp.eq.s32 	%p60, %r4, 56;
	@%p60 bra 	$L__BB0_68;
	ld.global.nc.u8 	%rs193, [%rd14+56];
	cvt.u16.u8 	%rs194, %rs193;
	st.shared.u8 	[%r2+88], %rs194;
	setp.eq.s32 	%p61, %r4, 57;
	@%p61 bra 	$L__BB0_68;
	ld.global.nc.u8 	%rs195, [%rd14+57];
	cvt.u16.u8 	%rs196, %rs195;
	st.shared.u8 	[%r2+89], %rs196;
	setp.eq.s32 	%p62, %r4, 58;
	@%p62 bra 	$L__BB0_68;
	ld.global.nc.u8 	%rs197, [%rd14+58];
	cvt.u16.u8 	%rs198, %rs197;
	st.shared.u8 	[%r2+90], %rs198;
	setp.eq.s32 	%p63, %r4, 59;
	@%p63 bra 	$L__BB0_68;
	ld.global.nc.u8 	%rs199, [%rd14+59];
	cvt.u16.u8 	%rs200, %rs199;
	st.shared.u8 	[%r2+91], %rs200;
	setp.eq.s32 	%p64, %r4, 60;
	@%p64 bra 	$L__BB0_68;
	ld.global.nc.u8 	%rs201, [%rd14+60];
	cvt.u16.u8 	%rs202, %rs201;
	st.shared.u8 	[%r2+92], %rs202;
	setp.eq.s32 	%p65, %r4, 61;
	@%p65 bra 	$L__BB0_68;
	ld.global.nc.u8 	%rs203, [%rd14+61];
	cvt.u16.u8 	%rs204, %rs203;
	st.shared.u8 	[%r2+93], %rs204;
	setp.eq.s32 	%p66, %r4, 62;
	@%p66 bra 	$L__BB0_68;
	ld.global.nc.u8 	%rs205, [%rd14+62];
	cvt.u16.u8 	%rs206, %rs205;
	st.shared.u8 	[%r2+94], %rs206;
$L__BB0_68:
	ld.param.u64 	%rd293, [double_sha256_max_kernel_param_3];
	bar.sync 	0;
	setp.le.u64 	%p67, %rd293, %rd298;
	mov.b64 	%rd309, 0;
	mov.b32 	%r20378, 0;
	@%p67 bra 	$L__BB0_366;
	ld.const.u32 	%r72, [Kc+4];
	ld.const.u32 	%r73, [Kc+8];
	ld.const.u32 	%r74, [Kc+12];
	ld.const.u32 	%r75, [Kc+16];
	ld.const.u32 	%r76, [Kc+20];
	ld.const.u32 	%r77, [Kc+24];
	ld.const.u32 	%r78, [Kc+32];
	ld.const.u32 	%r79, [Kc+36];
	ld.const.u32 	%r80, [Kc+40];
	ld.const.u32 	%r81, [Kc+44];
	ld.const.u32 	%r82, [Kc+48];
	ld.const.u32 	%r83, [Kc+52];
	ld.const.u32 	%r84, [Kc+56];
	ld.const.u32 	%r85, [Kc+64];
	ld.const.u32 	%r86, [Kc+68];
	ld.const.u32 	%r87, [Kc+72];
	ld.const.u32 	%r88, [Kc+80];
	ld.const.u32 	%r89, [Kc+84];
	ld.const.u32 	%r90, [Kc+88];
	ld.const.u32 	%r91, [Kc+92];
	ld.const.u32 	%r92, [Kc+96];
	ld.const.u32 	%r93, [Kc+100];
	ld.const.u32 	%r94, [Kc+104];
	ld.const.u32 	%r95, [Kc+108];
	ld.const.u32 	%r96, [Kc+112];
	ld.const.u32 	%r97, [Kc+116];
	ld.const.u32 	%r98, [Kc+120];
	ld.const.u32 	%r99, [Kc+124];
	ld.const.u32 	%r100, [Kc+140];
	ld.const.u32 	%r101, [Kc+144];
	ld.const.u32 	%r102, [Kc+148];
	ld.const.u32 	%r103, [Kc+152];
	ld.const.u32 	%r104, [Kc+156];
	ld.const.u32 	%r105, [Kc+160];
	ld.const.u32 	%r106, [Kc+164];
	ld.const.u32 	%r107, [Kc+168];
	ld.const.u32 	%r108, [Kc+172];
	ld.const.u32 	%r109, [Kc+176];
	ld.const.u32 	%r110, [Kc+180];
	ld.const.u32 	%r111, [Kc+184];
	ld.const.u32 	%r112, [Kc+188];
	ld.const.u32 	%r113, [Kc+192];
	ld.const.u32 	%r114, [Kc+196];
	ld.const.u32 	%r115, [Kc+200];
	ld.const.u32 	%r116, [Kc+204];
	ld.const.u32 	%r117, [Kc+208];
	ld.const.u32 	%r118, [Kc+212];
	ld.const.u32 	%r119, [Kc+216];
	ld.const.u32 	%r120, [Kc+220];
	ld.const.u32 	%r121, [Kc+224];
	ld.const.u32 	%r122, [Kc+228];
	ld.const.u32 	%r123, [Kc+232];
	ld.const.u32 	%r124, [Kc+236];
	ld.const.u32 	%r125, [Kc+240];
	ld.const.u32 	%r126, [Kc+244];
	ld.const.u32 	%r127, [Kc+248];
	mov.b32 	%r20378, 0;
	mov.b64 	%rd309, 0;
	ld.const.u32 	%r128, [Kc+252];
	ld.const.u32 	%r18791, [Kc];
	ld.const.u32 	%r18904, [Kc+28];
	ld.const.u32 	%r19034, [Kc+60];
	ld.const.u32 	%r19128, [Kc+76];
	ld.const.u32 	%r19432, [Kc+128];
	ld.const.u32 	%r19458, [Kc+132];
	ld.const.u32 	%r19484, [Kc+136];
$L__BB0_70:
	ld.param.u32 	%r20307, [double_sha256_max_kernel_param_4];
	ld.param.u64 	%rd292, [double_sha256_max_kernel_param_2];
	setp.ne.s32 	%p68, %r20307, 0;
	add.s64 	%rd17, %rd298, %rd292;
	ld.shared.u32 	%r130, [%r2];
	ld.shared.u32 	%r131, [%r2+4];
	ld.shared.u32 	%r132, [%r2+8];
	ld.shared.u32 	%r133, [%r2+12];
	ld.shared.u32 	%r134, [%r2+16];
	ld.shared.u32 	%r135, [%r2+20];
	ld.shared.u32 	%r136, [%r2+24];
	ld.shared.u32 	%r137, [%r2+28];
	mov.b32 	%r20331, 8;
	@%p68 bra 	$L__BB0_82;
	setp.lt.u64 	%p69, %rd17, 10000;
	mov.b32 	%r20329, 20;
	mov.u64 	%rd301, %rd17;
	@%p69 bra 	$L__BB0_74;
	mov.b32 	%r20329, 20;
	mov.u64 	%rd301, %rd17;
$L__BB0_73:
	mov.b64 	%rd66, 1844674407370956;
	mul.hi.u64 	%rd67, %rd301, %rd66;
	mad.lo.s64 	%rd68, %rd67, -10000, %rd301;
	setp.gt.u64 	%p70, %rd68, 9999;
	selp.u64 	%rd69, 1, 0, %p70;
	add.s64 	%rd301, %rd67, %rd69;
	add.s32 	%r20329, %r20329, -4;
	setp.gt.u64 	%p71, %rd301, 9999;
	@%p71 bra 	$L__BB0_73;
$L__BB0_74:
	setp.lt.u64 	%p72, %rd301, 1000;
	@%p72 bra 	$L__BB0_76;
	add.s32 	%r20330, %r20329, -4;
	bra.uni 	$L__BB0_81;
$L__BB0_76:
	setp.lt.u64 	%p73, %rd301, 100;
	@%p73 bra 	$L__BB0_78;
	add.s32 	%r20330, %r20329, -3;
	bra.uni 	$L__BB0_81;
$L__BB0_78:
	setp.lt.u64 	%p74, %rd301, 10;
	@%p74 bra 	$L__BB0_80;
	add.s32 	%r20330, %r20329, -2;
	bra.uni 	$L__BB0_81;
$L__BB0_80:
	add.s32 	%r20330, %r20329, -1;
$L__BB0_81:
	sub.s32 	%r20331, 20, %r20330;
$L__BB0_82:
	sub.s32 	%r4406, 56, %r4;
	setp.ge.s32 	%p75, %r20331, %r4406;
	@%p75 bra 	$L__BB0_166;
	setp.eq.s32 	%p249, %r4, 0;
	mov.b32 	%r20332, 0;
	st.local.v4.u32 	[%rd5], {%r20332, %r20332, %r20332, %r20332};
	st.local.v4.u32 	[%rd5+16], {%r20332, %r20332, %r20332, %r20332};
	st.local.v4.u32 	[%rd5+32], {%r20332, %r20332, %r20332, %r20332};
	st.local.v4.u32 	[%rd5+48], {%r20332, %r20332, %r20332, %r20332};
	@%p249 bra 	$L__BB0_147;
	setp.eq.s32 	%p250, %r4, 1;
	ld.shared.u8 	%r12428, [%r2+32];
	shl.b32 	%r148, %r12428, 24;
	st.local.u32 	[%rd5], %r148;
	mov.b32 	%r20332, 1;
	@%p250 bra 	$L__BB0_147;
	setp.eq.s32 	%p251, %r4, 2;
	ld.shared.u8 	%r12430, [%r2+33];
	shl.b32 	%r12431, %r12430, 16;
	or.b32  	%r149, %r12431, %r148;
	st.local.u32 	[%rd5], %r149;
	mov.b32 	%r20332, 2;
	@%p251 bra 	$L__BB0_147;
	setp.eq.s32 	%p252, %r4, 3;
	ld.shared.u8 	%rs291, [%r2+34];
	mul.wide.u16 	%r12433, %rs291, 256;
	or.b32  	%r150, %r12433, %r149;
	st.local.u32 	[%rd5], %r150;
	mov.b32 	%r20332, 3;
	@%p252 bra 	$L__BB0_147;
	setp.eq.s32 	%p253, %r4, 4;
	ld.shared.u8 	%r12435, [%r2+35];
	or.b32  	%r12436, %r150, %r12435;
	st.local.u32 	[%rd5], %r12436;
	mov.b32 	%r20332, 4;
	@%p253 bra 	$L__BB0_147;
	setp.eq.s32 	%p254, %r4, 5;
	ld.shared.u8 	%r12438, [%r2+36];
	shl.b32 	%r151, %r12438, 24;
	st.local.u32 	[%rd5+4], %r151;
	mov.b32 	%r20332, 5;
	@%p254 bra 	$L__BB0_147;
	setp.eq.s32 	%p255, %r4, 6;
	ld.shared.u8 	%r12440, [%r2+37];
	shl.b32 	%r12441, %r12440, 16;
	or.b32  	%r152, %r12441, %r151;
	st.local.u32 	[%rd5+4], %r152;
	mov.b32 	%r20332, 6;
	@%p255 bra 	$L__BB0_147;
	setp.eq.s32 	%p256, %r4, 7;
	ld.shared.u8 	%rs292, [%r2+38];
	mul.wide.u16 	%r12443, %rs292, 256;
	or.b32  	%r153, %r12443, %r152;
	st.local.u32 	[%rd5+4], %r153;
	mov.b32 	%r20332, 7;
	@%p256 bra 	$L__BB0_147;
	setp.eq.s32 	%p257, %r4, 8;
	ld.shared.u8 	%r12445, [%r2+39];
	or.b32  	%r12446, %r153, %r12445;
	st.local.u32 	[%rd5+4], %r12446;
	mov.b32 	%r20332, 8;
	@%p257 bra 	$L__BB0_147;
	setp.eq.s32 	%p258, %r4, 9;
	ld.shared.u8 	%r12448, [%r2+40];
	shl.b32 	%r154, %r12448, 24;
	st.local.u32 	[%rd5+8], %r154;
	mov.b32 	%r20332, 9;
	@%p258 bra 	$L__BB0_147;
	setp.eq.s32 	%p259, %r4, 10;
	ld.shared.u8 	%r12450, [%r2+41];
	shl.b32 	%r12451, %r12450, 16;
	or.b32  	%r155, %r12451, %r154;
	st.local.u32 	[%rd5+8], %r155;
	mov.b32 	%r20332, 10;
	@%p259 bra 	$L__BB0_147;
	setp.eq.s32 	%p260, %r4, 11;
	ld.shared.u8 	%rs293, [%r2+42];
	mul.wide.u16 	%r12453, %rs293, 256;
	or.b32  	%r156, %r12453, %r155;
	st.local.u32 	[%rd5+8], %r156;
	mov.b32 	%r20332, 11;
	@%p260 bra 	$L__BB0_147;
	setp.eq.s32 	%p261, %r4, 12;
	ld.shared.u8 	%r12455, [%r2+43];
	or.b32  	%r12456, %r156, %r12455;
	st.local.u32 	[%rd5+8], %r12456;
	mov.b32 	%r20332, 12;
	@%p261 bra 	$L__BB0_147;
	setp.eq.s32 	%p262, %r4, 13;
	ld.shared.u8 	%r12458, [%r2+44];
	shl.b32 	%r157, %r12458, 24;
	st.local.u32 	[%rd5+12], %r157;
	mov.b32 	%r20332, 13;
	@%p262 bra 	$L__BB0_147;
	setp.eq.s32 	%p263, %r4, 14;
	ld.shared.u8 	%r12460, [%r2+45];
	shl.b32 	%r12461, %r12460, 16;
	or.b32  	%r158, %r12461, %r157;
	st.local.u32 	[%rd5+12], %r158;
	mov.b32 	%r20332, 14;
	@%p263 bra 	$L__BB0_147;
	setp.eq.s32 	%p264, %r4, 15;
	ld.shared.u8 	%rs294, [%r2+46];
	mul.wide.u16 	%r12463, %rs294, 256;
	or.b32  	%r159, %r12463, %r158;
	st.local.u32 	[%rd5+12], %r159;
	mov.b32 	%r20332, 15;
	@%p264 bra 	$L__BB0_147;
	setp.eq.s32 	%p265, %r4, 16;
	ld.shared.u8 	%r12465, [%r2+47];
	or.b32  	%r12466, %r159, %r12465;
	st.local.u32 	[%rd5+12], %r12466;
	mov.b32 	%r20332, 16;
	@%p265 bra 	$L__BB0_147;
	setp.eq.s32 	%p266, %r4, 17;
	ld.shared.u8 	%r12468, [%r2+48];
	shl.b32 	%r160, %r12468, 24;
	st.local.u32 	[%rd5+16], %r160;
	mov.b32 	%r20332, 17;
	@%p266 bra 	$L__BB0_147;
	setp.eq.s32 	%p267, %r4, 18;
	ld.shared.u8 	%r12470, [%r2+49];
	shl.b32 	%r12471, %r12470, 16;
	or.b32  	%r161, %r12471, %r160;
	st.local.u32 	[%rd5+16], %r161;
	mov.b32 	%r20332, 18;
	@%p267 bra 	$L__BB0_147;
	setp.eq.s32 	%p268, %r4, 19;
	ld.shared.u8 	%rs295, [%r2+50];
	mul.wide.u16 	%r12473, %rs295, 256;
	or.b32  	%r162, %r12473, %r161;
	st.local.u32 	[%rd5+16], %r162;
	mov.b32 	%r20332, 19;
	@%p268 bra 	$L__BB0_147;
	setp.eq.s32 	%p269, %r4, 20;
	ld.shared.u8 	%r12475, [%r2+51];
	or.b32  	%r12476, %r162, %r12475;
	st.local.u32 	[%rd5+16], %r12476;
	mov.b32 	%r20332, 20;
	@%p269 bra 	$L__BB0_147;
	setp.eq.s32 	%p270, %r4, 21;
	ld.shared.u8 	%r12478, [%r2+52];
	shl.b32 	%r163, %r12478, 24;
	st.local.u32 	[%rd5+20], %r163;
	mov.b32 	%r20332, 21;
	@%p270 bra 	$L__BB0_147;
	setp.eq.s32 	%p271, %r4, 22;
	ld.shared.u8 	%r12480, [%r2+53];
	shl.b32 	%r12481, %r12480, 16;
	or.b32  	%r164, %r12481, %r163;
	st.local.u32 	[%rd5+20], %r164;
	mov.b32 	%r20332, 22;
	@%p271 bra 	$L__BB0_147;
	setp.eq.s32 	%p272, %r4, 23;
	ld.shared.u8 	%rs296, [%r2+54];
	mul.wide.u16 	%r12483, %rs296, 256;
	or.b32  	%r165, %r12483, %r164;
	st.local.u32 	[%rd5+20], %r165;
	mov.b32 	%r20332, 23;
	@%p272 bra 	$L__BB0_147;
	setp.eq.s32 	%p273, %r4, 24;
	ld.shared.u8 	%r12485, [%r2+55];
	or.b32  	%r12486, %r165, %r12485;
	st.local.u32 	[%rd5+20], %r12486;
	mov.b32 	%r20332, 24;
	@%p273 bra 	$L__BB0_147;
	setp.eq.s32 	%p274, %r4, 25;
	ld.shared.u8 	%r12488, [%r2+56];
	shl.b32 	%r166, %r12488, 24;
	st.local.u32 	[%rd5+24], %r166;
	mov.b32 	%r20332, 25;
	@%p274 bra 	$L__BB0_147;
	setp.eq.s32 	%p275, %r4, 26;
	ld.shared.u8 	%r12490, [%r2+57];
	shl.b32 	%r12491, %r12490, 16;
	or.b32  	%r167, %r12491, %r166;
	st.local.u32 	[%rd5+24], %r167;
	mov.b32 	%r20332, 26;
	@%p275 bra 	$L__BB0_147;
	setp.eq.s32 	%p276, %r4, 27;
	ld.shared.u8 	%rs297, [%r2+58];
	mul.wide.u16 	%r12493, %rs297, 256;
	or.b32  	%r168, %r12493, %r167;
	st.local.u32 	[%rd5+24], %r168;
	mov.b32 	%r20332, 27;
	@%p276 bra 	$L__BB0_147;
	setp.eq.s32 	%p277, %r4, 28;
	ld.shared.u8 	%r12495, [%r2+59];
	or.b32  	%r12496, %r168, %r12495;
	st.local.u32 	[%rd5+24], %r12496;
	mov.b32 	%r20332, 28;
	@%p277 bra 	$L__BB0_147;
	setp.eq.s32 	%p278, %r4, 29;
	ld.shared.u8 	%r12498, [%r2+60];
	shl.b32 	%r169, %r12498, 24;
	st.local.u32 	[%rd5+28], %r169;
	mov.b32 	%r20332, 29;
	@%p278 bra 	$L__BB0_147;
	setp.eq.s32 	%p279, %r4, 30;
	ld.shared.u8 	%r12500, [%r2+61];
	shl.b32 	%r12501, %r12500, 16;
	or.b32  	%r170, %r12501, %r169;
	st.local.u32 	[%rd5+28], %r170;
	mov.b32 	%r20332, 30;
	@%p279 bra 	$L__BB0_147;
	setp.eq.s32 	%p280, %r4, 31;
	ld.shared.u8 	%rs298, [%r2+62];
	mul.wide.u16 	%r12503, %rs298, 256;
	or.b32  	%r171, %r12503, %r170;
	st.local.u32 	[%rd5+28], %r171;
	mov.b32 	%r20332, 31;
	@%p280 bra 	$L__BB0_147;
	setp.eq.s32 	%p281, %r4, 32;
	ld.shared.u8 	%r12505, [%r2+63];
	or.b32  	%r12506, %r171, %r12505;
	st.local.u32 	[%rd5+28], %r12506;
	mov.b32 	%r20332, 32;
	@%p281 bra 	$L__BB0_147;
	setp.eq.s32 	%p282, %r4, 33;
	ld.shared.u8 	%r12508, [%r2+64];
	shl.b32 	%r172, %r12508, 24;
	st.local.u32 	[%rd5+32], %r172;
	mov.b32 	%r20332, 33;
	@%p282 bra 	$L__BB0_147;
	setp.eq.s32 	%p283, %r4, 34;
	ld.shared.u8 	%r12510, [%r2+65];
	shl.b32 	%r12511, %r12510, 16;
	or.b32  	%r173, %r12511, %r172;
	st.local.u32 	[%rd5+32], %r173;
	mov.b32 	%r20332, 34;
	@%p283 bra 	$L__BB0_147;
	setp.eq.s32 	%p284, %r4, 35;
	ld.shared.u8 	%rs299, [%r2+66];
	mul.wide.u16 	%r12513, %rs299, 256;
	or.b32  	%r174, %r12513, %r173;
	st.local.u32 	[%rd5+32], %r174;
	mov.b32 	%r20332, 35;
	@%p284 bra 	$L__BB0_147;
	setp.eq.s32 	%p285, %r4, 36;
	ld.shared.u8 	%r12515, [%r2+67];
	or.b32  	%r12516, %r174, %r12515;
	st.local.u32 	[%rd5+32], %r12516;
	mov.b32 	%r20332, 36;
	@%p285 bra 	$L__BB0_147;
	setp.eq.s32 	%p286, %r4, 37;
	ld.shared.u8 	%r12518, [%r2+68];
	shl.b32 	%r175, %r12518, 24;
	st.local.u32 	[%rd5+36], %r175;
	mov.b32 	%r20332, 37;
	@%p286 bra 	$L__BB0_147;
	setp.eq.s32 	%p287, %r4, 38;
	ld.shared.u8 	%r12520, [%r2+69];
	shl.b32 	%r12521, %r12520, 16;
	or.b32  	%r176, %r12521, %r175;
	st.local.u32 	[%rd5+36], %r176;
	mov.b32 	%r20332, 38;
	@%p287 bra 	$L__BB0_147;
	setp.eq.s32 	%p288, %r4, 39;
	ld.shared.u8 	%rs300, [%r2+70];
	mul.wide.u16 	%r12523, %rs300, 256;
	or.b32  	%r177, %r12523, %r176;
	st.local.u32 	[%rd5+36], %r177;
	mov.b32 	%r20332, 39;
	@%p288 bra 	$L__BB0_147;
	setp.eq.s32 	%p289, %r4, 40;
	ld.shared.u8 	%r12525, [%r2+71];
	or.b32  	%r12526, %r177, %r12525;
	st.local.u32 	[%rd5+36], %r12526;
	mov.b32 	%r20332, 40;
	@%p289 bra 	$L__BB0_147;
	setp.eq.s32 	%p290, %r4, 41;
	ld.shared.u8 	%r12528, [%r2+72];
	shl.b32 	%r178, %r12528, 24;
	st.local.u32 	[%rd5+40], %r178;
	mov.b32 	%r20332, 41;
	@%p290 bra 	$L__BB0_147;
	setp.eq.s32 	%p291, %r4, 42;
	ld.shared.u8 	%r12530, [%r2+73];
	shl.b32 	%r12531, %r12530, 16;
	or.b32  	%r179, %r12531, %r178;
	st.local.u32 	[%rd5+40], %r179;
	mov.b32 	%r20332, 42;
	@%p291 bra 	$L__BB0_147;
	setp.eq.s32 	%p292, %r4, 43;
	ld.shared.u8 	%rs301, [%r2+74];
	mul.wide.u16 	%r12533, %rs301, 256;
	or.b32  	%r180, %r12533, %r179;
	st.local.u32 	[%rd5+40], %r180;
	mov.b32 	%r20332, 43;
	@%p292 bra 	$L__BB0_147;
	setp.eq.s32 	%p293, %r4, 44;
	ld.shared.u8 	%r12535, [%r2+75];
	or.b32  	%r12536, %r180, %r12535;
	st.local.u32 	[%rd5+40], %r12536;
	mov.b32 	%r20332, 44;
	@%p293 bra 	$L__BB0_147;
	setp.eq.s32 	%p294, %r4, 45;
	ld.shared.u8 	%r12538, [%r2+76];
	shl.b32 	%r181, %r12538, 24;
	st.local.u32 	[%rd5+44], %r181;
	mov.b32 	%r20332, 45;
	@%p294 bra 	$L__BB0_147;
	setp.eq.s32 	%p295, %r4, 46;
	ld.shared.u8 	%r12540, [%r2+77];
	shl.b32 	%r12541, %r12540, 16;
	or.b32  	%r182, %r12541, %r181;
	st.local.u32 	[%rd5+44], %r182;
	mov.b32 	%r20332, 46;
	@%p295 bra 	$L__BB0_147;
	setp.eq.s32 	%p296, %r4, 47;
	ld.shared.u8 	%rs302, [%r2+78];
	mul.wide.u16 	%r12543, %rs302, 256;
	or.b32  	%r183, %r12543, %r182;
	st.local.u32 	[%rd5+44], %r183;
	mov.b32 	%r20332, 47;
	@%p296 bra 	$L__BB0_147;
	setp.eq.s32 	%p297, %r4, 48;
	ld.shared.u8 	%r12545, [%r2+79];
	or.b32  	%r12546, %r183, %r12545;
	st.local.u32 	[%rd5+44], %r12546;
	mov.b32 	%r20332, 48;
	@%p297 bra 	$L__BB0_147;
	setp.eq.s32 	%p298, %r4, 49;
	ld.shared.u8 	%r12548, [%r2+80];
	shl.b32 	%r184, %r12548, 24;
	st.local.u32 	[%rd5+48], %r184;
	mov.b32 	%r20332, 49;
	@%p298 bra 	$L__BB0_147;
	setp.eq.s32 	%p299, %r4, 50;
	ld.shared.u8 	%r12550, [%r2+81];
	shl.b32 	%r12551, %r12550, 16;
	or.b32  	%r185, %r12551, %r184;
	st.local.u32 	[%rd5+48], %r185;
	mov.b32 	%r20332, 50;
	@%p299 bra 	$L__BB0_147;
	setp.eq.s32 	%p300, %r4, 51;
	ld.shared.u8 	%rs303, [%r2+82];
	mul.wide.u16 	%r12553, %rs303, 256;
	or.b32  	%r186, %r12553, %r185;
	st.local.u32 	[%rd5+48], %r186;
	mov.b32 	%r20332, 51;
	@%p300 bra 	$L__BB0_147;
	setp.eq.s32 	%p301, %r4, 52;
	ld.shared.u8 	%r12555, [%r2+83];
	or.b32  	%r12556, %r186, %r12555;
	st.local.u32 	[%rd5+48], %r12556;
	mov.b32 	%r20332, 52;
	@%p301 bra 	$L__BB0_147;
	setp.eq.s32 	%p302, %r4, 53;
	ld.shared.u8 	%r12558, [%r2+84];
	shl.b32 	%r187, %r12558, 24;
	st.local.u32 	[%rd5+52], %r187;
	mov.b32 	%r20332, 53;
	@%p302 bra 	$L__BB0_147;
	setp.eq.s32 	%p303, %r4, 54;
	ld.shared.u8 	%r12560, [%r2+85];
	shl.b32 	%r12561, %r12560, 16;
	or.b32  	%r188, %r12561, %r187;
	st.local.u32 	[%rd5+52], %r188;
	mov.b32 	%r20332, 54;
	@%p303 bra 	$L__BB0_147;
	setp.eq.s32 	%p304, %r4, 55;
	ld.shared.u8 	%rs304, [%r2+86];
	mul.wide.u16 	%r12563, %rs304, 256;
	or.b32  	%r189, %r12563, %r188;
	st.local.u32 	[%rd5+52], %r189;
	mov.b32 	%r20332, 55;
	@%p304 bra 	$L__BB0_147;
	setp.eq.s32 	%p305, %r4, 56;
	ld.shared.u8 	%r12565, [%r2+87];
	or.b32  	%r12566, %r189, %r12565;
	st.local.u32 	[%rd5+52], %r12566;
	mov.b32 	%r20332, 56;
	@%p305 bra 	$L__BB0_147;
	setp.eq.s32 	%p306, %r4, 57;
	ld.shared.u8 	%r12568, [%r2+88];
	shl.b32 	%r190, %r12568, 24;
	st.local.u32 	[%rd5+56], %r190;
	mov.b32 	%r20332, 57;
	@%p306 bra 	$L__BB0_147;
	setp.eq.s32 	%p307, %r4, 58;
	ld.shared.u8 	%r12570, [%r2+89];
	shl.b32 	%r12571, %r12570, 16;
	or.b32  	%r191, %r12571, %r190;
	st.local.u32 	[%rd5+56], %r191;
	mov.b32 	%r20332, 58;
	@%p307 bra 	$L__BB0_147;
	setp.eq.s32 	%p308, %r4, 59;
	ld.shared.u8 	%rs305, [%r2+90];
	mul.wide.u16 	%r12573, %rs305, 256;
	or.b32  	%r192, %r12573, %r191;
	st.local.u32 	[%rd5+56], %r192;
	mov.b32 	%r20332, 59;
	@%p308 bra 	$L__BB0_147;
	setp.eq.s32 	%p309, %r4, 60;
	ld.shared.u8 	%r12575, [%r2+91];
	or.b32  	%r12576, %r192, %r12575;
	st.local.u32 	[%rd5+56], %r12576;
	mov.b32 	%r20332, 60;
	@%p309 bra 	$L__BB0_147;
	setp.eq.s32 	%p310, %r4, 61;
	ld.shared.u8 	%r12578, [%r2+92];
	shl.b32 	%r193, %r12578, 24;
	st.local.u32 	[%rd5+60], %r193;
	mov.b32 	%r20332, 61;
	@%p310 bra 	$L__BB0_147;
	setp.eq.s32 	%p311, %r4, 62;
	ld.shared.u8 	%r12580, [%r2+93];
	shl.b32 	%r12581, %r12580, 16;
	or.b32  	%r194, %r12581, %r193;
	st.local.u32 	[%rd5+60], %r194;
	mov.b32 	%r20332, 62;
	@%p311 bra 	$L__BB0_147;
	ld.shared.u8 	%rs306, [%r2+94];
	mul.wide.u16 	%r12583, %rs306, 256;
	or.b32  	%r12584, %r12583, %r194;
	st.local.u32 	[%rd5+60], %r12584;
	mov.b32 	%r20332, 63;
$L__BB0_147:
	ld.param.u32 	%r20310, [double_sha256_max_kernel_param_4];
	setp.eq.s32 	%p312, %r20310, 0;
	@%p312 bra 	$L__BB0_149;
	cvt.u32.u64 	%r12585, %rd17;
	shl.b32 	%r12586, %r20332, 3;
	not.b32 	%r12587, %r12586;
	and.b32  	%r12588, %r12587, 24;
	and.b32  	%r12589, %r12585, 255;
	shl.b32 	%r12590, %r12589, %r12588;
	and.b32  	%r12591, %r20332, 60;
	cvt.u64.u32 	%rd200, %r12591;
	add.s64 	%rd201, %rd5, %rd200;
	ld.local.u32 	%r12592, [%rd201];
	or.b32  	%r12593, %r12592, %r12590;
	st.local.u32 	[%rd201], %r12593;
	add.s32 	%r12594, %r20332, 1;
	shr.u32 	%r12595, %r12585, 8;
	shl.b32 	%r12596, %r12594, 3;
	not.b32 	%r12597, %r12596;
	and.b32  	%r12598, %r12597, 24;
	and.b32  	%r12599, %r12595, 255;
	shl.b32 	%r12600, %r12599, %r12598;
	and.b32  	%r12601, %r12594, 124;
	cvt.u64.u32 	%rd202, %r12601;
	add.s64 	%rd203, %rd5, %rd202;
	ld.local.u32 	%r12602, [%rd203];
	or.b32  	%r12603, %r12602, %r12600;
	st.local.u32 	[%rd203], %r12603;
	add.s32 	%r12604, %r20332, 2;
	shr.u32 	%r12605, %r12585, 16;
	shl.b32 	%r12606, %r12604, 3;
	not.b32 	%r12607, %r12606;
	and.b32  	%r12608, %r12607, 24;
	and.b32  	%r12609, %r12605, 255;
	shl.b32 	%r12610, %r12609, %r12608;
	and.b32  	%r12611, %r12604, 124;
	cvt.u64.u32 	%rd204, %r12611;
	add.s64 	%rd205, %rd5, %rd204;
	ld.local.u32 	%r12612, [%rd205];
	or.b32  	%r12613, %r12612, %r12610;
	st.local.u32 	[%rd205], %r12613;
	add.s32 	%r12614, %r20332, 3;
	shr.u32 	%r12615, %r12585, 24;
	shl.b32 	%r12616, %r12614, 3;
	not.b32 	%r12617, %r12616;
	and.b32  	%r12618, %r12617, 24;
	shl.b32 	%r12619, %r12615, %r12618;
	and.b32  	%r12620, %r12614, 124;
	cvt.u64.u32 	%rd206, %r12620;
	add.s64 	%rd207, %rd5, %rd206;
	ld.local.u32 	%r12621, [%rd207];
	or.b32  	%r12622, %r12621, %r12619;
	st.local.u32 	[%rd207], %r12622;
	add.s32 	%r12623, %r20332, 4;
	{ .reg .b32 tmp; mov.b64 {tmp, %r12624}, %rd17; }
	and.b32  	%r12625, %r12624, 255;
	shl.b32 	%r12626, %r12625, %r12588;
	and.b32  	%r12627, %r12623, 124;
	cvt.u64.u32 	%rd208, %r12627;
	add.s64 	%rd209, %rd5, %rd208;
	ld.local.u32 	%r12628, [%rd209];
	or.b32  	%r12629, %r12628, %r12626;
	st.local.u32 	[%rd209], %r12629;
	add.s32 	%r12630, %r20332, 5;
	shr.u64 	%rd210, %rd17, 40;
	cvt.u32.u64 	%r12631, %rd210;
	shl.b32 	%r12632, %r12630, 3;
	not.b32 	%r12633, %r12632;
	and.b32  	%r12634, %r12633, 24;
	and.b32  	%r12635, %r12631, 255;
	shl.b32 	%r12636, %r12635, %r12634;
	and.b32  	%r12637, %r12630, 124;
	cvt.u64.u32 	%rd211, %r12637;
	add.s64 	%rd212, %rd5, %rd211;
	ld.local.u32 	%r12638, [%rd212];
	or.b32  	%r12639, %r12638, %r12636;
	st.local.u32 	[%rd212], %r12639;
	add.s32 	%r12640, %r20332, 6;
	shr.u64 	%rd213, %rd17, 48;
	cvt.u32.u64 	%r12641, %rd213;
	shl.b32 	%r12642, %r12640, 3;
	not.b32 	%r12643, %r12642;
	and.b32  	%r12644, %r12643, 24;
	and.b32  	%r12645, %r12641, 255;
	shl.b32 	%r12646, %r12645, %r12644;
	and.b32  	%r12647, %r12640, 124;
	cvt.u64.u32 	%rd214, %r12647;
	add.s64 	%rd215, %rd5, %rd214;
	ld.local.u32 	%r12648, [%rd215];
	or.b32  	%r12649, %r12648, %r12646;
	st.local.u32 	[%rd215], %r12649;
	add.s32 	%r12650, %r20332, 7;
	shr.u64 	%rd216, %rd17, 56;
	cvt.u32.u64 	%r12651, %rd216;
	shl.b32 	%r12652, %r12650, 3;
	not.b32 	%r12653, %r12652;
	and.b32  	%r12654, %r12653, 24;
	shl.b32 	%r12655, %r12651, %r12654;
	and.b32  	%r12656, %r12650, 124;
	cvt.u64.u32 	%rd217, %r12656;
	add.s64 	%rd218, %rd5, %rd217;
	ld.local.u32 	%r12657, [%rd218];
	or.b32  	%r12658, %r12657, %r12655;
	st.local.u32 	[%rd218], %r12658;
	add.s32 	%r20332, %r20332, 8;
	bra.uni 	$L__BB0_165;
$L__BB0_149:
	setp.lt.u64 	%p313, %rd17, 10000;
	mov.b32 	%r199, 20;
	mov.u64 	%rd303, %rd17;
	@%p313 bra 	$L__BB0_152;
	mov.b32 	%r20333, 20;
	mov.u64 	%rd303, %rd17;
$L__BB0_151:
	mov.b64 	%rd219, 1844674407370956;
	mul.hi.u64 	%rd220, %rd303, %rd219;
	mad.lo.s64 	%rd221, %rd220, -10000, %rd303;
	setp.gt.u64 	%p314, %rd221, 9999;
	add.s64 	%rd222, %rd221, 4294957296;
	selp.u64 	%rd223, 1, 0, %p314;
	add.s64 	%rd303, %rd220, %rd223;
	selp.b64 	%rd224, %rd222, %rd221, %p314;
	cvt.u32.u64 	%r12661, %rd224;
	add.s32 	%r199, %r20333, -4;
	mul.hi.u32 	%r12662, %r12661, 1374389535;
	shr.u32 	%r12663, %r12662, 5;
	mad.lo.s32 	%r12664, %r12663, 2147483548, %r12661;
	shl.b32 	%r12665, %r12663, 1;
	cvt.u64.u32 	%rd225, %r12665;
	mov.u64 	%rd226, DIG2;
	add.s64 	%rd227, %rd226, %rd225;
	cvt.s64.s32 	%rd228, %r20333;
	add.s64 	%rd229, %rd4, %rd228;
	shl.b32 	%r12666, %r12664, 1;
	cvt.u64.u32 	%rd230, %r12666;
	add.s64 	%rd231, %rd226, %rd230;
	ld.const.u8 	%r12667, [%rd231+1];
	ld.const.u8 	%r12668, [%rd231];
	prmt.b32 	%r12669, %r12668, %r12667, 0x3340U;
	ld.const.u8 	%r12670, [%rd227+1];
	ld.const.u8 	%r12671, [%rd227];
	prmt.b32 	%r12672, %r12671, %r12670, 0x3340U;
	prmt.b32 	%r12673, %r12672, %r12669, 0x5410U;
	st.local.u32 	[%rd229+-4], %r12673;
	setp.gt.u64 	%p315, %rd303, 9999;
	mov.u32 	%r20333, %r199;
	@%p315 bra 	$L__BB0_151;
$L__BB0_152:
	setp.lt.u64 	%p316, %rd303, 1000;
	@%p316 bra 	$L__BB0_154;
	cvt.u16.u64 	%rs326, %rd303;
	shr.u16 	%rs327, %rs326, 2;
	mul.hi.u16 	%rs328, %rs327, 5243;
	shr.u16 	%rs329, %rs328, 1;
	mul.lo.s16 	%rs330, %rs329, 100;
	sub.s16 	%rs331, %rs326, %rs330;
	add.s32 	%r20335, %r199, -4;
	and.b16  	%rs332, %rs328, 2046;
	cvt.u64.u16 	%rd241, %rs332;
	mov.u64 	%rd242, DIG2;
	add.s64 	%rd243, %rd242, %rd241;
	ld.const.u8 	%rs333, [%rd243];
	cvt.s64.s32 	%rd244, %r199;
	add.s64 	%rd245, %rd4, %rd244;
	st.local.u8 	[%rd245+-4], %rs333;
	ld.const.u8 	%rs334, [%rd243+1];
	st.local.u8 	[%rd245+-3], %rs334;
	shl.b16 	%rs335, %rs331, 1;
	cvt.u64.u16 	%rd246, %rs335;
	add.s64 	%rd247, %rd242, %rd246;
	ld.const.u8 	%rs336, [%rd247];
	st.local.u8 	[%rd245+-2], %rs336;
	ld.const.u8 	%rs337, [%rd247+1];
	st.local.u8 	[%rd245+-1], %rs337;
	bra.uni 	$L__BB0_159;
$L__BB0_154:
	setp.lt.u64 	%p317, %rd303, 100;
	@%p317 bra 	$L__BB0_156;
	cvt.u16.u64 	%rs316, %rd303;
	shr.u16 	%rs317, %rs316, 2;
	mul.hi.u16 	%rs318, %rs317, 5243;
	shr.u16 	%rs319, %rs318, 1;
	mul.lo.s16 	%rs320, %rs319, 100;
	sub.s16 	%rs321, %rs316, %rs320;
	add.s32 	%r20335, %r199, -3;
	add.s16 	%rs322, %rs319, 48;
	cvt.s64.s32 	%rd236, %r199;
	add.s64 	%rd237, %rd4, %rd236;
	st.local.u8 	[%rd237+-3], %rs322;
	shl.b16 	%rs323, %rs321, 1;
	cvt.u64.u16 	%rd238, %rs323;
	mov.u64 	%rd239, DIG2;
	add.s64 	%rd240, %rd239, %rd238;
	ld.const.u8 	%rs324, [%rd240];
	st.local.u8 	[%rd237+-2], %rs324;
	ld.const.u8 	%rs325, [%rd240+1];
	st.local.u8 	[%rd237+-1], %rs325;
	bra.uni 	$L__BB0_159;
$L__BB0_156:
	setp.lt.u64 	%p318, %rd303, 10;
	@%p318 bra 	$L__BB0_158;
	cvt.u16.u64 	%rs309, %rd303;
	mul.lo.s16 	%rs310, %rs309, 205;
	shr.u16 	%rs311, %rs310, 11;
	mul.lo.s16 	%rs312, %rs311, 10;
	sub.s16 	%rs313, %rs309, %rs312;
	add.s32 	%r20335, %r199, -2;
	add.s16 	%rs314, %rs311, 48;
	cvt.s64.s32 	%rd234, %r199;
	add.s64 	%rd235, %rd4, %rd234;
	st.local.u8 	[%rd235+-2], %rs314;
	or.b16  	%rs315, %rs313, 48;
	st.local.u8 	[%rd235+-1], %rs315;
	bra.uni 	$L__BB0_159;
$L__BB0_158:
	add.s32 	%r20335, %r199, -1;
	cvt.u16.u64 	%rs307, %rd303;
	add.s16 	%rs308, %rs307, 48;
	cvt.s64.s32 	%rd232, %r199;
	add.s64 	%rd233, %rd4, %rd232;
	st.local.u8 	[%rd233+-1], %rs308;
$L__BB0_159:
	sub.s32 	%r205, 20, %r20335;
	setp.gt.s32 	%p319, %r20335, 19;
	@%p319 bra 	$L__BB0_162;
	max.s32 	%r206, %r205, 1;
	mov.b32 	%r20336, 0;
$L__BB0_161:
	add.s32 	%r12675, %r20336, %r20335;
	cvt.s64.s32 	%rd248, %r12675;
	add.s64 	%rd249, %rd4, %rd248;
	ld.local.u8 	%rs338, [%rd249];
	cvt.u64.u32 	%rd250, %r20336;
	add.s64 	%rd251, %rd6, %rd250;
	st.local.u8 	[%rd251], %rs338;
	add.s32 	%r20336, %r20336, 1;
	setp.ne.s32 	%p320, %r20336, %r206;
	@%p320 bra 	$L__BB0_161;
$L__BB0_162:
	@%p319 bra 	$L__BB0_165;
	max.s32 	%r209, %r205, 1;
	mov.b32 	%r20337, 0;
$L__BB0_164:
	shl.b32 	%r12677, %r20332, 3;
	not.b32 	%r12678, %r12677;
	and.b32  	%r12679, %r12678, 24;
	cvt.u64.u32 	%rd252, %r20337;
	add.s64 	%rd253, %rd6, %rd252;
	ld.local.s8 	%r12680, [%rd253];
	shl.b32 	%r12681, %r12680, %r12679;
	and.b32  	%r12682, %r20332, -4;
	cvt.u64.u32 	%rd254, %r12682;
	add.s64 	%rd255, %rd5, %rd254;
	ld.local.u32 	%r12683, [%rd255];
	or.b32  	%r12684, %r12681, %r12683;
	st.local.u32 	[%rd255], %r12684;
	add.s32 	%r20332, %r20332, 1;
	add.s32 	%r20337, %r20337, 1;
	setp.ne.s32 	%p322, %r20337, %r209;
	@%p322 bra 	$L__BB0_164;
$L__BB0_165:
	shr.s32 	%r14989, %r20332, 2;
	shl.b32 	%r14990, %r20332, 3;
	not.b32 	%r14991, %r14990;
	and.b32  	%r14992, %r14991, 24;
	mov.b32 	%r14993, 128;
	shl.b32 	%r14994, %r14993, %r14992;
	mul.wide.s32 	%rd256, %r14989, 4;
	add.s64 	%rd257, %rd5, %rd256;
	ld.local.u32 	%r14995, [%rd257];
	or.b32  	%r14996, %r14994, %r14995;
	st.local.u32 	[%rd257], %r14996;
	add.s32 	%r14997, %r20332, 1;
	cvt.s64.s32 	%rd258, %r14997;
	not.b64 	%rd259, %rd44;
	or.b64  	%rd260, %rd259, -64;
	add.s64 	%rd261, %rd44, %rd260;
	add.s64 	%rd262, %rd261, %rd258;
	shr.u64 	%rd263, %rd262, 29;
	cvt.u32.u64 	%r13595, %rd263;
	cvt.u32.u64 	%r14998, %rd262;
	shl.b32 	%r13118, %r14998, 3;
	st.local.v2.u32 	[%rd5+56], {%r13595, %r13118};
	ld.local.v4.u32 	{%r14999, %r13075, %r13115, %r13155}, [%rd5];
	ld.local.v4.u32 	{%r13195, %r13235, %r13275, %r13315}, [%rd5+16];
	ld.local.v4.u32 	{%r13355, %r13395, %r13435, %r13475}, [%rd5+32];
	ld.local.v2.u32 	{%r13515, %r13555}, [%rd5+48];
	mov.b32 	%r14968, 6;
	// begin inline asm
	shf.r.wrap.b32 %r12685, %r134, %r134, %r14968;
	// end inline asm
	mov.b32 	%r14972, 11;
	// begin inline asm
	shf.r.wrap.b32 %r12689, %r134, %r134, %r14972;
	// end inline asm
	xor.b32  	%r15000, %r12689, %r12685;
	mov.b32 	%r14976, 25;
	// begin inline asm
	shf.r.wrap.b32 %r12693, %r134, %r134, %r14976;
	// end inline asm
	xor.b32  	%r15001, %r15000, %r12693;
	and.b32  	%r15002, %r134, %r135;
	not.b32 	%r15003, %r134;
	and.b32  	%r15004, %r136, %r15003;
	or.b32  	%r15005, %r15002, %r15004;
	add.s32 	%r15006, %r15005, %r137;
	add.s32 	%r15007, %r15006, %r14999;
	add.s32 	%r15008, %r15007, %r15001;
	ld.const.u32 	%r15009, [Kc];
	add.s32 	%r15010, %r15008, %r15009;
	mov.b32 	%r14980, 2;
	// begin inline asm
	shf.r.wrap.b32 %r12697, %r130, %r130, %r14980;
	// end inline asm
	mov.b32 	%r14984, 13;
	// begin inline asm
	shf.r.wrap.b32 %r12701, %r130, %r130, %r14984;
	// end inline asm
	xor.b32  	%r15011, %r12701, %r12697;
	mov.b32 	%r14988, 22;
	// begin inline asm
	shf.r.wrap.b32 %r12705, %r130, %r130, %r14988;
	// end inline asm
	xor.b32  	%r15012, %r15011, %r12705;
	xor.b32  	%r15013, %r131, %r132;
	and.b32  	%r15014, %r130, %r15013;
	and.b32  	%r15015, %r131, %r132;
	xor.b32  	%r15016, %r15014, %r15015;
	add.s32 	%r15017, %r15012, %r15016;
	add.s32 	%r12719, %r15010, %r133;
	add.s32 	%r12731, %r15017, %r15010;
	// begin inline asm
	shf.r.wrap.b32 %r12709, %r12719, %r12719, %r14968;
	// end inline asm
	// begin inline asm
	shf.r.wrap.b32 %r12713, %r12719, %r12719, %r14972;
	// end inline asm
	xor.b32  	%r15018, %r12713, %r12709;
	// begin inline asm
	shf.r.wrap.b32 %r12717, %r12719, %r12719, %r14976;
	// end inline asm
	xor.b32  	%r15019, %r15018, %r12717;
	and.b32  	%r15020, %r12719, %r134;
	not.b32 	%r15021, %r12719;
	and.b32  	%r15022, %r135, %r15021;
	or.b32  	%r15023, %r15020, %r15022;
	add.s32 	%r15024, %r15023, %r136;
	add.s32 	%r15025, %r15024, %r13075;
	add.s32 	%r15026, %r15025, %r15019;
	add.s32 	%r15027, %r15026, %r72;
	// begin inline asm
	shf.r.wrap.b32 %r12721, %r12731, %r12731, %r14980;
	// end inline asm
	// begin inline asm
	shf.r.wrap.b32 %r12725, %r12731, %r12731, %r14984;
	// end inline asm
	xor.b32  	%r15028, %r12725, %r12721;
	// begin inline asm
	shf.r.wrap.b32 %r12729, %r12731, %r12731, %r14988;
	// end inline asm
	xor.b32  	%r15029, %r15028, %r12729;
	xor.b32  	%r15030, %r130, %r131;
	and.b32  	%r15031, %r12731, %r15030;
	and.b32  	%r15032, %r130, %r131;
	xor.b32  	%r15033, %r15031, %r15032;
	add.s32 	%r15034, %r15029, %r15033;
	add.s32 	%r12743, %r15027, %r132;
	add.s32 	%r12755, %r15034, %r15027;
	// begin inline asm
	shf.r.wrap.b32 %r12733, %r12743, %r12743, %r14968;
	// end inline asm
	// begin inline asm
	shf.r.wrap.b32 %r12737, %r12743, %r12743, %r14972;
	// end inline asm
	xor.b32  	%r15035, %r12737, %r12733;
	// begin inline asm
	shf.r.wrap.b32 %r12741, %r12743, %r12743, %r14976;
	// end inline asm
	xor.b32  	%r15036, %r15035, %r12741;
	and.b32  	%r15037, %r12743, %r12719;
	not.b32 	%r15038, %r12743;
	and.b32  	%r15039, %r134, %r15038;
	or.b32  	%r15040, %r15037, %r15039;
	add.s32 	%r15041, %r15040, %r135;
	add.s32 	%r15042, %r15041, %r13115;
	add.s32 	%r15043, %r15042, %r15036;
	add.s32 	%r15044, %r15043, %r73;
	// begin inline asm
	shf.r.wrap.b32 %r12745, %r12755, %r12755, %r14980;
	// end inline asm
	// begin inline asm
	shf.r.wrap.b32 %r12749, %r12755, %r12755, %r14984;
	// end inline asm
	xor.b32  	%r15045, %r12749, %r12745;
	// begin inline asm
	shf.r.wrap.b32 %r12753, %r12755, %r12755, %r14988;
	// end inline asm
	xor.b32  	%r15046, %r15045, %r12753;
	xor.b32  	%r15047, %r12731, %r130;
	and.b32  	%r15048, %r12755, %r15047;
	and.b32  	%r15049, %r12731, %r130;
	xor.b32  	%r15050, %r15048, %r15049;
	add.s32 	%r15051, %r15046, %r15050;
	add.s32 	%r12767, %r15044, %r131;
	add.s32 	%r12779, %r15051, %r15044;
	// begin inline asm
	shf.r.wrap.b32 %r12757, %r12767, %r12767, %r14968;
	// end inline asm
	// begin inline asm
	shf.r.wrap.b32 %r12761, %r12767, %r12767, %r14972;
	// end inline asm
	xor.b32  	%r15052, %r12761, %r12757;
	// begin inline asm
	shf.r.wrap.b32 %r12765, %r12767, %r12767, %r14976;
	// end inline asm
	xor.b32  	%r15053, %r15052, %r12765;
	and.b32  	%r15054, %r12767, %r12743;
	not.b32 	%r15055, %r12767;
	and.b32  	%r15056, %r12719, %r15055;
	or.b32  	%r15057, %r15054, %r15056;
	add.s32 	%r15058, %r15057, %r134;
	add.s32 	%r15059, %r15058, %r13155;
	add.s32 	%r15060, %r15059, %r15053;
	add.s32 	%r15061, %r15060, %r74;
	// begin inline asm
	shf.r.wrap.b32 %r12769, %r12779, %r12779, %r14980;
	// end inline asm
	// begin inline asm
	shf.r.wrap.b32 %r12773, %r12779, %r12779, %r14984;
	// end inline asm
	xor.b32  	%r15062, %r12773, %r12769;
	// begin inline asm
	shf.r.wrap.b32 %r12777, %r12779, %r12779, %r14988;
	// end inline asm
	xor.b32  	%r15063, %r15062, %r12777;
	xor.b32  	%r15064, %r12755, %r12731;
	and.b32  	%r15065, %r12779, %r15064;
	and.b32  	%r15066, %r12755, %r12731;
	xor.b32  	%r15067, %r15065, %r15066;
	add.s32 	%r15068, %r15063, %r15067;
	add.s32 	%r12791, %r15061, %r130;
	add.s32 	%r12803, %r15068, %r15061;
	// begin inline asm
	shf.r.wrap.b32 %r12781, %r12791, %r12791, %r14968;
	// end inline asm
	// begin inline asm
	shf.r.wrap.b32 %r12785, %r12791, %r12791, %r14972;
	// end inline asm
	xor.b32  	%r15069, %r12785, %r12781;
	// begin inline asm
	shf.r.wrap.b32 %r12789, %r12791, %r12791, %r14976;
	// end inline asm
	xor.b32  	%r15070, %r15069, %r12789;
	and.b32  	%r15071, %r12791, %r12767;
	not.b32 	%r15072, %r12791;
	and.b32  	%r15073, %r12743, %r15072;
	or.b32  	%r15074, %r15071, %r15073;
	add.s32 	%r15075, %r15074, %r12719;
	add.s32 	%r15076, %r15075, %r13195;
	add.s32 	%r15077, %r15076, %r15070;
	add.s32 	%r15078, %r15077, %r75;
	// begin inline asm
	shf.r.wrap.b32 %r12793, %r12803, %r12803, %r14980;
	// end inline asm
	// begin inline asm
	shf.r.wrap.b32 %r12797, %r12803, %r12803, %r14984;
	// end inline asm
	xor.b32  	%r15079, %r12797, %r12793;
	// begin inline asm
	shf.r.wrap.b32 %r12801, %r12803, %r12803, %r14988;
	// end inline asm
	xor.b32  	%r15080, %r15079, %r12801;
	xor.b32  	%r15081, %r12779, %r12755;
	and.b32  	%r15082, %r12803, %r15081;
	and.b32  	%r15083, %r12779, %r12755;
	xor.b32  	%r15084, %r15082, %r15083;
	add.s32 	%r15085, %r15080, %r15084;
	add.s32 	%r12815, %r15078, %r12731;
	add.s32 	%r12827, %r15085, %r15078;
	// begin inline asm
	shf.r.wrap.b32 %r12805, %r12815, %r12815, %r14968;
	// end inline asm
	// begin inline asm
	shf.r.wrap.b32 %r12809, %r12815, %r12815, %r14972;
	// end inline asm
	xor.b32  	%r15086, %r12809, %r12805;
	// begin inline asm
	shf.r.wrap.b32 %r12813, %r12815, %r12815, %r14976;
	// end inline asm
	xor.b32  	%r15087, %r15086, %r12813;
	and.b32  	%r15088, %r12815, %r12791;
	not.b32 	%r15089, %r12815;
	and.b32  	%r15090, %r12767, %r15089;
	or.b32  	%r15091, %r15088, %r15090;
	add.s32 	%r15092, %r15091, %r12743;
	add.s32 	%r15093, %r15092, %r13235;
	add.s32 	%r15094, %r15093, %r15087;
	add.s32 	%r15095, %r15094, %r76;
	// begin inline asm
	shf.r.wrap.b32 %r12817, %r12827, %r12827, %r14980;
	// end inline asm
	// begin inline asm
	shf.r.wrap.b32 %r12821, %r12827, %r12827, %r14984;
	// end inline asm
	xor.b32  	%r15096, %r12821, %r12817;
	// begin inline asm
	shf.r.wrap.b32 %r12825, %r12827, %r12827, %r14988;
	// end inline asm
	xor.b32  	%r15097, %r15096, %r12825;
	xor.b32  	%r15098, %r12803, %r12779;
	and.b32  	%r15099, %r12827, %r15098;
	and.b32  	%r15100, %r12803, %r12779;
	xor.b32  	%r15101, %r15099, %r15100;
	add.s32 	%r15102, %r15097, %r15101;
	add.s32 	%r12839, %r15095, %r12755;
	add.s32 	%r12851, %r15102, %r15095;
	// begin inline asm
	shf.r.wrap.b32 %r12829, %r12839, %r12839, %r14968;
	// end inline asm
	// begin inline asm
	shf.r.wrap.b32 %r12833, %r12839, %r12839, %r14972;
	// end inline asm
	xor.b32  	%r15103, %r12833, %r12829;
	// begin inline asm
	shf.r.wrap.b32 %r12837, %r12839, %r12839, %r14976;
	// end inline asm
	xor.b32  	%r15104, %r15103, %r12837;
	and.b32  	%r15105, %r12839, %r12815;
	not.b32 	%r15106, %r12839;
	and.b32  	%r15107, %r12791, %r15106;
	or.b32  	%r15108, %r15105, %r15107;
	add.s32 	%r15109, %r15108, %r12767;
	add.s32 	%r15110, %r15109, %r13275;
	add.s32 	%r15111, %r15110, %r15104;
	add.s32 	%r15112, %r15111, %r77;
	// begin inline asm
	shf.r.wrap.b32 %r12841, %r12851, %r12851, %r14980;
	// end inline asm
	// begin inline asm
	shf.r.wrap.b32 %r12845, %r12851, %r12851, %r14984;
	// end inline asm
	xor.b32  	%r15113, %r12845, %r12841;
	// begin inline asm
	shf.r.wrap.b32 %r12849, %r12851, %r12851, %r14988;
	// end inline asm
	xor.b32  	%r15114, %r15113, %r12849;
	xor.b32  	%r15115, %r12827, %r12803;
	and.b32  	%r15116, %r12851, %r15115;
	and.b32  	%r15117, %r12827, %r12803;
	xor.b32  	%r15118, %r15116, %r15117;
	add.s32 	%r15119, %r15114, %r15118;
	add.s32 	%r12863, %r15112, %r12779;
	add.s32 	%r12875, %r15119, %r15112;
	// begin inline asm
	shf.r.wrap.b32 %r12853, %r12863, %r12863, %r14968;
	// end inline asm
	// begin inline asm
	shf.r.wrap.b32 %r12857, %r12863, %r12863, %r14972;
	// end inline asm
	xor.b32  	%r15120, %r12857, %r12853;
	// begin inline asm
	shf.r.wrap.b32 %r12861, %r12863, %r12863, %r14976;
	// end inline asm
	xor.b32  	%r15121, %r15120, %r12861;
	and.b32  	%r15122, %r12863, %r12839;
	not.b32 	%r15123, %r12863;
	and.b32  	%r15124, %r12815, %r15123;
	or.b32  	%r15125, %r15122, %r15124;
	add.s32 	%r15126, %r15125, %r12791;
	add.s32 	%r15127, %r15126, %r13315;
	add.s32 	%r15128, %r15127, %r15121;
	ld.const.u32 	%r15129, [Kc+28];
	add.s32 	%r15130, %r15128, %r15129;
	// begin inline asm
	shf.r.wrap.b32 %r12865, %r12875, %r12875, %r14980;
	// end inline asm
	// begin inline asm
	shf.r.wrap.b32 %r12869, %r12875, %r12875, %r14984;
	// end inline asm
	xor.b32  	%r15131, %r12869, %r12865;
	// begin inline asm
	shf.r.wrap.b32 %r12873, %r12875, %r12875, %r14988;
	// end inline asm
	xor.b32  	%r15132, %r15131, %r12873;
	xor.b32  	%r15133, %r12851, %r12827;
	and.b32  	%r15134, %r12875, %r15133;
	and.b32  	%r15135, %r12851, %r12827;
	xor.b32  	%r15136, %r15134, %r15135;
	add.s32 	%r15137, %r15132, %r15136;
	add.s32 	%r12887, %r15130, %r12803;
	add.s32 	%r12899, %r15137, %r15130;
	// begin inline asm
	shf.r.wrap.b32 %r12877, %r12887, %r12887, %r14968;
	// end inline asm
	// begin inline asm
	shf.r.wrap.b32 %r12881, %r12887, %r12887, %r14972;
	// end inline asm
	xor.b32  	%r15138, %r12881, %r12877;
	// begin inline asm
	shf.r.wrap.b32 %r12885, %r12887, %r12887, %r14976;
	// end inline asm
	xor.b32  	%r15139, %r15138, %r12885;
	and.b32  	%r15140, %r12887, %r12863;
	not.b32 	%r15141, %r12887;
	and.b32  	%r15142, %r12839, %r15141;
	or.b32  	%r15143, %r15140, %r15142;
	add.s32 	%r15144, %r15143, %r12815;
	add.s32 	%r15145, %r15144, %r13355;
	add.s32 	%r15146, %r15145, %r15139;
	add.s32 	%r15147, %r15146, %r78;
	// begin inline asm
	shf.r.wrap.b32 %r12889, %r12899, %r12899, %r14980;
	// end inline asm
	// begin inline asm
	shf.r.wrap.b32 %r12893, %r12899, %r12899, %r14984;
	// end inline asm
	xor.b32  	%r15148, %r12893, %r12889;
	// begin inline asm
	shf.r.wrap.b32 %r12897, %r12899, %r12899, %r14988;
	// end inline asm
	xor.b32  	%r15149, %r15148, %r12897;
	xor.b32  	%r15150, %r12875, %r12851;
	and.b32  	%r15151, %r12899, %r15150;
	and.b32  	%r15152, %r12875, %r12851;
	xor.b32  	%r15153, %r15151, %r15152;
	add.s32 	%r15154, %r15149, %r15153;
	add.s32 	%r12911, %r15147, %r12827;
	add.s32 	%r12923, %r15154, %r15147;
	// begin inline asm
	shf.r.wrap.b32 %r12901, %r12911, %r12911, %r14968;
	// end inline asm
	// begin inline asm
	shf.r.wrap.b32 %r12905, %r12911, %r12911, %r14972;
	// end inline asm
	xor.b32  	%r15155, %r12905, %r12901;
	// begin inline asm
	shf.r.wrap.b32 %r12909, %r12911, %r12911, %r14976;
	// end inline asm
	xor.b32  	%r15156, %r15155, %r12909;
	and.b32  	%r15157, %r12911, %r12887;
	not.b32 	%r15158, %r12911;
	and.b32  	%r15159, %r12863, %r15158;
	or.b32  	%r15160, %r15157, %r15159;
	add.s32 	%r15161, %r15160, %r12839;
	add.s32 	%r15162, %r15161, %r13395;
	add.s32 	%r15163, %r15162, %r15156;
	add.s32 	%r15164, %r15163, %r79;
	// begin inline asm
	shf.r.wrap.b32 %r12913, %r12923, %r12923, %r14980;
	// end inline asm
	// begin inline asm
	shf.r.wrap.b32 %r12917, %r12923, %r12923, %r14984;
	// end inline asm
	xor.b32  	%r15165, %r12917, %r12913;
	// begin inline asm
	shf.r.wrap.b32 %r12921, %r12923, %r12923, %r14988;
	// end inline asm
	xor.b32  	%r15166, %r15165, %r12921;
	xor.b32  	%r15167, %r12899, %r12875;
	and.b32  	%r15168, %r12923, %r15167;
	and.b32  	%r15169, %r12899, %r12875;
	xor.b32  	%r15170, %r15168, %r15169;
	add.s32 	%r15171, %r15166, %r15170;
	add.s32 	%r12935, %r15164, %r12851;
	add.s32 	%r12947, %r15171, %r15164;
	// begin inline asm
	shf.r.wrap.b32 %r12925, %r12935, %r12935, %r14968;
	// end inline asm
	// begin inline asm
	shf.r.wrap.b32 %r12929, %r12935, %r12935, %r14972;
	// end inline asm
	xor.b32  	%r15172, %r12929, %r12925;
	// begin inline asm
	shf.r.wrap.b32 %r12933, %r12935, %r12935, %r14976;
	// end inline asm
	xor.b32  	%r15173, %r15172, %r12933;
	and.b32  	%r15174, %r12935, %r12911;
	not.b32 	%r15175, %r12935;
	and.b32  	%r15176, %r12887, %r15175;
	or.b32  	%r15177, %r15174, %r15176;
	add.s32 	%r15178, %r15177, %r12863;
	add.s32 	%r15179, %r15178, %r13435;
	add.s32 	%r15180, %r15179, %r15173;
	add.s32 	%r15181, %r15180, %r80;
	// begin inline asm
	shf.r.wrap.b32 %r12937, %r12947, %r12947, %r14980;
	// end inline asm
	// begin inline asm
	shf.r.wrap.b32 %r12941, %r12947, %r12947, %r14984;
	// end inline asm
	xor.b32  	%r15182, %r12941, %r12937;
	// begin inline asm
	shf.r.wrap.b32 %r12945, %r12947, %r12947, %r14988;
	// end inline asm
	xor.b32  	%r15183, %r15182, %r12945;
	xor.b32  	%r15184, %r12923, %r12899;
	and.b32  	%r15185, %r12947, %r15184;
	and.b32  	%r15186, %r12923, %r12899;
	xor.b32  	%r15187, %r15185, %r15186;
	add.s32 	%r15188, %r15183, %r15187;
	add.s32 	%r12959, %r15181, %r12875;
	add.s32 	%r12971, %r15188, %r15181;
	// begin inline asm
	shf.r.wrap.b32 %r12949, %r12959, %r12959, %r14968;
	// end inline asm
	// begin inline asm
	shf.r.wrap.b32 %r12953, %r12959, %r12959, %r14972;
	// end inline asm
	xor.b32  	%r15189, %r12953, %r12949;
	// begin inline asm
	shf.r.wrap.b32 %r12957, %r12959, %r12959, %r14976;
	// end inline asm
	xor.b32  	%r15190, %r15189, %r12957;
	and.b32  	%r15191, %r12959, %r12935;
	not.b32 	%r15192, %r12959;
	and.b32  	%r15193, %r12911, %r15192;
	or.b32  	%r15194, %r15191, %r15193;
	add.s32 	%r15195, %r15194, %r12887;
	add.s32 	%r15196, %r15195, %r13475;
	add.s32 	%r15197, %r15196, %r15190;
	add.s32 	%r15198, %r15197, %r81;
	// begin inline asm
	shf.r.wrap.b32 %r12961, %r12971, %r12971, %r14980;
	// end inline asm
	// begin inline asm
	shf.r.wrap.b32 %r12965, %r12971, %r12971, %r14984;
	// end inline asm
	xor.b32  	%r15199, %r12965, %r12961;
	// begin inline asm
	shf.r.wrap.b32 %r12969, %r12971, %r12971, %r14988;
	// end inline asm
	xor.b32  	%r15200, %r15199, %r12969;
	xor.b32  	%r15201, %r12947, %r12923;
	and.b32  	%r15202, %r12971, %r15201;
	and.b32  	%r15203, %r12947, %r12923;
	xor.b32  	%r15204, %r15202, %r15203;
	add.s32 	%r15205, %r15200, %r15204;
	add.s32 	%r12983, %r15198, %r12899;
	add.s32 	%r12995, %r15205, %r15198;
	// begin inline asm
	shf.r.wrap.b32 %r12973, %r12983, %r12983, %r14968;
	// end inline asm
	// begin inline asm
	shf.r.wrap.b32 %r12977, %r12983, %r12983, %r14972;
	// end inline asm
	xor.b32  	%r15206, %r12977, %r12973;
	// begin inline asm
	shf.r.wrap.b32 %r12981, %r12983, %r12983, %r14976;
	// end inline asm
	xor.b32  	%r15207, %r15206, %r12981;
	and.b32  	%r15208, %r12983, %r12959;
	not.b32 	%r15209, %r12983;
	and.b32  	%r15210, %r12935, %r15209;
	or.b32  	%r15211, %r15208, %r15210;
	add.s32 	%r15212, %r15211, %r12911;
	add.s32 	%r15213, %r15212, %r13515;
	add.s32 	%r15214, %r15213, %r15207;
	add.s32 	%r15215, %r15214, %r82;
	// begin inline asm
	shf.r.wrap.b32 %r12985, %r12995, %r12995, %r14980;
	// end inline asm
	// begin inline asm
	shf.r.wrap.b32 %r12989, %r12995, %r12995, %r14984;
	// end inline asm
	xor.b32  	%r15216, %r12989, %r12985;
	// begin inline asm
	shf.r.wrap.b32 %r12993, %r12995, %r12995, %r14988;
	// end inline asm
	xor.b32  	%r15217, %r15216, %r12993;
	xor.b32  	%r15218, %r12971, %r12947;
	and.b32  	%r15219, %r12995, %r15218;
	and.b32  	%r15220, %r12971, %r12947;
	xor.b32  	%r15221, %r15219, %r15220;
	add.s32 	%r15222, %r15217, %r15221;
	add.s32 	%r13007, %r15215, %r12923;
	add.s32 	%r13019, %r15222, %r15215;
	// begin inline asm
	shf.r.wrap.b32 %r12997, %r13007, %r13007, %r14968;
	// end inline asm
	// begin inline asm
	shf.r.wrap.b32 %r13001, %r13007, %r13007, %r14972;
	// end inline asm
	xor.b32  	%r15223, %r13001, %r12997;
	// begin inline asm
	shf.r.wrap.b32 %r13005, %r13007, %r13007, %r14976;
	// end inline asm
	xor.b32  	%r15224, %r15223, %r13005;
	and.b32  	%r15225, %r13007, %r12983;
	not.b32 	%r15226, %r13007;
	and.b32  	%r15227, %r12959, %r15226;
	or.b32  	%r15228, %r15225, %r15227;
	add.s32 	%r15229, %r15228, %r12935;
	add.s32 	%r15230, %r15229, %r13555;
	add.s32 	%r15231, %r15230, %r15224;
	add.s32 	%r15232, %r15231, %r83;
	// begin inline asm
	shf.r.wrap.b32 %r13009, %r13019, %r13019, %r14980;
	// end inline asm
	// begin inline asm
	shf.r.wrap.b32 %r13013, %r13019, %r13019, %r14984;
	// end inline asm
	xor.b32  	%r15233, %r13013, %r13009;
	// begin inline asm
	shf.r.wrap.b32 %r13017, %r13019, %r13019, %r14988;
	// end inline asm
	xor.b32  	%r15234, %r15233, %r13017;
	xor.b32  	%r15235, %r12995, %r12971;
	and.b32  	%r15236, %r13019, %r15235;
	and.b32  	%r15237, %r12995, %r12971;
	xor.b32  	%r15238, %r15236, %r15237;
	add.s32 	%r15239, %r15234, %r15238;
	add.s32 	%r13031, %r15232, %r12947;
	add.s32 	%r13043, %r15239, %r15232;
	// begin inline asm
	shf.r.wrap.b32 %r13021, %r13031, %r13031, %r14968;
	// end inline asm
	// begin inline asm
	shf.r.wrap.b32 %r13025, %r13031, %r13031, %r14972;
	// end inline asm
	xor.b32  	%r15240, %r13025, %r13021;
	// begin inline asm
	shf.r.wrap.b32 %r13029, %r13031, %r13031, %r14976;
	// end inline asm
	xor.b32  	%r15241, %r15240, %r13029;
	and.b32  	%r15242, %r13031, %r13007;
	not.b32 	%r15243, %r13031;
	and.b32  	%r15244, %r12983, %r15243;
	or.b32  	%r15245, %r15242, %r15244;
	add.s32 	%r15246, %r15245, %r12959;
	add.s32 	%r15247, %r15246, %r13595;
	add.s32 	%r15248, %r15247, %r15241;
	add.s32 	%r15249, %r15248, %r84;
	// begin inline asm
	shf.r.wrap.b32 %r13033, %r13043, %r13043, %r14980;
	// end inline asm
	// begin inline asm
	shf.r.wrap.b32 %r13037, %r13043, %r13043, %r14984;
	// end inline asm
	xor.b32  	%r15250, %r13037, %r13033;
	// begin inline asm
	shf.r.wrap.b32 %r13041, %r13043, %r13043, %r14988;
	// end inline asm
	xor.b32  	%r15251, %r15250, %r13041;
	xor.b32  	%r15252, %r13019, %r12995;
	and.b32  	%r15253, %r13043, %r15252;
	and.b32  	%r15254, %r13019, %r12995;
	xor.b32  	%r15255, %r15253, %r15254;
	add.s32 	%r15256, %r15251, %r15255;
	add.s32 	%r13055, %r15249, %r12971;
	add.s32 	%r13067, %r15256, %r15249;
	// begin inline asm
	shf.r.wrap.b32 %r13045, %r13055, %r13055, %r14968;
	// end inline asm
	// begin inline asm
	shf.r.wrap.b32 %r13049, %r13055, %r13055, %r14972;
	// end inline asm
	xor.b32  	%r15257, %r13049, %r13045;
	// begin inline asm
	shf.r.wrap.b32 %r13053, %r13055, %r13055, %r14976;
	// end inline asm
	xor.b32  	%r15258, %r15257, %r13053;
	and.b32  	%r15259, %r13055, %r13031;
	not.b32 	%r15260, %r13055;
	and.b32  	%r15261, %r13007, %r15260;
	or.b32  	%r15262, %r15259, %r15261;
	add.s32 	%r15263, %r15262, %r12983;
	add.s32 	%r15264, %r15263, %r13118;
	add.s32 	%r15265, %r15264, %r15258;
	ld.const.u32 	%r15266, [Kc+60];
	add.s32 	%r15267, %r15265, %r15266;
	// begin inline asm
	shf.r.wrap.b32 %r13057, %r13067, %r13067, %r14980;
	// end inline asm
	// begin inline asm
	shf.r.wrap.b32 %r13061, %r13067, %r13067, %r14984;
	// end inline asm
	xor.b32  	%r15268, %r13061, %r13057;
	// begin inline asm
	shf.r.wrap.b32 %r13065, %r13067, %r13067, %r14988;
	// end inline asm
	xor.b32  	%r15269, %r15268, %r13065;
	xor.b32  	%r15270, %r13043, %r13019;
	and.b32  	%r15271, %r13067, %r15270;
	and.b32  	%r15272, %r13043, %r13019;
	xor.b32  	%r15273, %r15271, %r15272;
	add.s32 	%r15274, %r15269, %r15273;
	add.s32 	%r13095, %r15267, %r12995;
	add.s32 	%r13107, %r15274, %r15267;
	mov.b32 	%r14952, 7;
	// begin inline asm
	shf.r.wrap.b32 %r13069, %r13075, %r13075, %r14952;
	// end inline asm
	mov.b32 	%r14956, 18;
	// begin inline asm
	shf.r.wrap.b32 %r13073, %r13075, %r13075, %r14956;
	// end inline asm
	shr.u32 	%r15275, %r13075, 3;
	xor.b32  	%r15276, %r13069, %r15275;
	xor.b32  	%r15277, %r15276, %r13073;
	mov.b32 	%r14960, 17;
	// begin inline asm
	shf.r.wrap.b32 %r13077, %r13595, %r13595, %r14960;
	// end inline asm
	mov.b32 	%r14964, 19;
	// begin inline asm
	shf.r.wrap.b32 %r13081, %r13595, %r13595, %r14964;
	// end inline asm
	shr.u32 	%r15278, %r13595, 10;
	xor.b32  	%r15279, %r13077, %r15278;
	xor.b32  	%r15280, %r15279, %r13081;
	add.s32 	%r15281, %r14999, %r15277;
	add.s32 	%r15282, %r15281, %r13395;
	add.s32 	%r13675, %r15282, %r15280;
	// begin inline asm
	shf.r.wrap.b32 %r13085, %r13095, %r13095, %r14968;
	// end inline asm
	// begin inline asm
	shf.r.wrap.b32 %r13089, %r13095, %r13095, %r14972;
	// end inline asm
	xor.b32  	%r15283, %r13089, %r13085;
	// begin inline asm
	shf.r.wrap.b32 %r13093, %r13095, %r13095, %r14976;
	// end inline asm
	xor.b32  	%r15284, %r15283, %r13093;
	and.b32  	%r15285, %r13095, %r13055;
	not.b32 	%r15286, %r13095;
	and.b32  	%r15287, %r13031, %r15286;
	or.b32  	%r15288, %r15285, %r15287;
	add.s32 	%r15289, %r15288, %r13007;
	add.s32 	%r15290, %r15289, %r13675;
	add.s32 	%r15291, %r15290, %r15284;
	add.s32 	%r15292, %r15291, %r85;
	// begin inline asm
	shf.r.wrap.b32 %r13097, %r13107, %r13107, %r14980;
	// end inline asm
	// begin inline asm
	shf.r.wrap.b32 %r13101, %r13107, %r13107, %r14984;
	// end inline asm
	xor.b32  	%r15293, %r13101, %r13097;
	// begin inline asm
	shf.r.wrap.b32 %r13105, %r13107, %r13107, %r14988;
	// end inline asm
	xor.b32  	%r15294, %r15293, %r13105;
	xor.b32  	%r15295, %r13067, %r13043;
	and.b32  	%r15296, %r13107, %r15295;
	and.b32  	%r15297, %r13067, %r13043;
	xor.b32  	%r15298, %r15296, %r15297;
	add.s32 	%r15299, %r15294, %r15298;
	add.s32 	%r13135, %r15292, %r13019;
	add.s32 	%r13147, %r15299, %r15292;
	// begin inline asm
	shf.r.wrap.b32 %r13109, %r13115, %r13115, %r14952;
	// end inline asm
	// begin inline asm
	shf.r.wrap.b32 %r13113, %r13115, %r13115, %r14956;
	// end inline asm
	shr.u32 	%r15300, %r13115, 3;
	xor.b32  	%r15301, %r13109, %r15300;
	xor.b32  	%r15302, %r15301, %r13113;
	// begin inline asm
	shf.r.wrap.b32 %r13117, %r13118, %r13118, %r14960;
	// end inline asm
	// begin inline asm
	shf.r.wrap.b32 %r13121, %r13118, %r13118, %r14964;
	// end inline asm
	shr.u32 	%r15303, %r13118, 10;
	xor.b32  	%r15304, %r13117, %r15303;
	xor.b32  	%r15305, %r15304, %r13121;
	add.s32 	%r15306, %r13075, %r15302;
	add.s32 	%r15307, %r15306, %r13435;
	add.s32 	%r13715, %r15307, %r15305;
	// begin inline asm
	shf.r.wrap.b32 %r13125, %r13135, %r13135, %r14968;
	// end inline asm
	// begin inline asm
	shf.r.wrap.b32 %r13129, %r13135, %r13135, %r14972;
	// end inline asm
	xor.b32  	%r15308, %r13129, %r13125;
	// begin inline asm
	shf.r.wrap.b32 %r13133, %r13135, %r13135, %r14976;
	// end inline asm
	xor.b32  	%r15309, %r15308, %r13133;
	and.b32  	%r15310, %r13135, %r13095;
	not.b32 	%r15311, %r13135;
	and.b32  	%r15312, %r13055, %r15311;
	or.b32  	%r15313, %r15310, %r15312;
	add.s32 	%r15314, %r15313, %r13031;
	add.s32 	%r15315, %r15314, %r13715;
	add.s32 	%r15316, %r15315, %r15309;
	add.s32 	%r15317, %r15316, %r86;
	// begin inline asm
	shf.r.wrap.b32 %r13137, %r13147, %r13147, %r14980;
	// end inline asm
	// begin inline asm
	shf.r.wrap.b32 %r13141, %r13147, %r13147, %r14984;
	// end inline asm
	xor.b32  	%r15318, %r13141, %r13137;
	// begin inline asm
	shf.r.wrap.b32 %r13145, %r13147, %r13147, %r14988;
	// end inline asm
	xor.b32  	%r15319, %r15318, %r13145;
	xor.b32  	%r15320, %r13107, %r13067;
	and.b32  	%r15321, %r13147, %r15320;
	and.b32  	%r15322, %r13107, %r13067;
	xor.b32  	%r15323, %r15321, %r15322;
	add.s32 	%r15324, %r15319, %r15323;
	add.s32 	%r13175, %r15317, %r13043;
	add.s32 	%r13187, %r15324, %r15317;
	// begin inline asm
	shf.r.wrap.b32 %r13149, %r13155, %r13155, %r14952;
	// end inline asm
	// begin inline asm
	shf.r.wrap.b32 %r13153, %r13155, %r13155, %r14956;
	// end inline asm
	shr.u32 	%r15325, %r13155, 3;
	xor.b32  	%r15326, %r13149, %r15325;
	xor.b32  	%r15327, %r15326, %r13153;
	// begin inline asm
	shf.r.wrap.b32 %r13157, %r13675, %r13675, %r14960;
	// end inline asm
	// begin inline asm
	shf.r.wrap.b32 %r13161, %r13675, %r13675, %r14964;
	// end inline asm
	shr.u32 	%r15328, %r13675, 10;
	xor.b32  	%r15329, %r13157, %r15328;
	xor.b32  	%r15330, %r15329, %r13161;
	add.s32 	%r15331, %r13115, %r15327;
	add.s32 	%r15332, %r15331, %r13475;
	add.s32 	%r13755, %r15332, %r15330;
	// begin inline asm
	shf.r.wrap.b32 %r13165, %r13175, %r13175, %r14968;
	// end inline asm
	// begin inline asm
	shf.r.wrap.b32 %r13169, %r13175, %r13175, %r14972;
	// end inline asm
	xor.b32  	%r15333, %r13169, %r13165;
	// begin inline asm
	shf.r.wrap.b32 %r13173, %r13175, %r13175, %r14976;
	// end inline asm
	xor.b32  	%r15334, %r15333, %r13173;
	and.b32  	%r15335, %r13175, %r13135;
	not.b32 	%r15336, %r13175;
	and.b32  	%r15337, %r13095, %r15336;
	or.b32  	%r15338, %r15335, %r15337;
	add.s32 	%r15339, %r15338, %r13055;
	add.s32 	%r15340, %r15339, %r13755;
	add.s32 	%r15341, %r15340, %r15334;
	add.s32 	%r15342, %r15341, %r87;
	// begin inline asm
	shf.r.wrap.b32 %r13177, %r13187, %r13187, %r14980;
	// end inline asm
	// begin inline asm
	shf.r.wrap.b32 %r13181, %r13187, %r13187, %r14984;
	// end inline asm
	xor.b32  	%r15343, %r13181, %r13177;
	// begin inline asm
	shf.r.wrap.b32 %r13185, %r13187, %r13187, %r14988;
	// end inline asm
	xor.b32  	%r15344, %r15343, %r13185;
	xor.b32  	%r15345, %r13147, %r13107;
	and.b32  	%r15346, %r13187, %r15345;
	and.b32  	%r15347, %r13147, %r13107;
	xor.b32  	%r15348, %r15346, %r15347;
	add.s32 	%r15349, %r15344, %r15348;
	add.s32 	%r13215, %r15342, %r13067;
	add.s32 	%r13227, %r15349, %r15342;
	// begin inline asm
	shf.r.wrap.b32 %r13189, %r13195, %r13195, %r14952;
	// end inline asm
	// begin inline asm
	shf.r.wrap.b32 %r13193, %r13195, %r13195, %r14956;
	// end inline asm
	shr.u32 	%r15350, %r13195, 3;
	xor.b32  	%r15351, %r13189, %r15350;
	xor.b32  	%r15352, %r15351, %r13193;
	// begin inline asm
	shf.r.wrap.b32 %r13197, %r13715, %r13715, %r14960;
	// end inline asm
	// begin inline asm
	shf.r.wrap.b32 %r13201, %r13715, %r13715, %r14964;
	// end inline asm
	shr.u32 	%r15353, %r13715, 10;
	xor.b32  	%r15354, %r13197, %r15353;
	xor.b32  	%r15355, %r15354, %r13201;
	add.s32 	%r15356, %r13155, %r15352;
	add.s32 	%r15357, %r15356, %r13515;
	add.s32 	%r13795, %r15357, %r15355;
	// begin inline asm
	shf.r.wrap.b32 %r13205, %r13215, %r13215, %r14968;
	// end inline asm
	// begin inline asm
	shf.r.wrap.b32 %r13209, %r13215, %r13215, %r14972;
	// end inline asm
	xor.b32  	%r15358, %r13209, %r13205;
	// begin inline asm
	shf.r.wrap.b32 %r13213, %r13215, %r13215, %r14976;
	// end inline asm
	xor.b32  	%r15359, %r15358, %r13213;
	and.b32  	%r15360, %r13215, %r13175;
	not.b32 	%r15361, %r13215;
	and.b32  	%r15362, %r13135, %r15361;
	or.b32  	%r15363, %r15360, %r15362;
	add.s32 	%r15364, %r15363, %r13095;
	add.s32 	%r15365, %r15364, %r13795;
	add.s32 	%r15366, %r15365, %r15359;
	ld.const.u32 	%r15367, [Kc+76];
	add.s32 	%r15368, %r15366, %r15367;
	// begin inline asm
	shf.r.wrap.b32 %r13217, %r13227, %r13227, %r14980;
	// end inline asm
	// begin inline asm
	shf.r.wrap.b32 %r13221, %r13227, %r13227, %r14984;
	// end inline asm
	xor.b32  	%r15369, %r13221, %r13217;
	// begin inline asm
	shf.r.wrap.b32 %r13225, %r13227, %r13227, %r14988;
	// end inline asm
	xor.b32  	%r15370, %r15369, %r13225;
	xor.b32  	%r15371, %r13187, %r13147;
	and.b32  	%r15372, %r13227, %r15371;
	and.b32  	%r15373, %r13187, %r13147;
	xor.b32  	%r15374, %r15372, %r15373;
	add.s32 	%r15375, %r15370, %r15374;
	add.s32 	%r13255, %r15368, %r13107;
	add.s32 	%r13267, %r15375, %r15368;
	// begin inline asm
	shf.r.wrap.b32 %r13229, %r13235, %r13235, %r14952;
	// end inline asm
	// begin inline asm
	shf.r.wrap.b32 %r13233, %r13235, %r13235, %r14956;
	// end inline asm
	shr.u32 	%r15376, %r13235, 3;
	xor.b32  	%r15377, %r13229, %r15376;
	xor.b32  	%r15378, %r15377, %r13233;
	// begin inline asm
	shf.r.wrap.b32 %r13237, %r13755, %r13755, %r14960;
	// end inline asm
	// begin inline asm
	shf.r.wrap.b32 %r13241, %r13755, %r13755, %r14964;
	// end inline asm
	shr.u32 	%r15379, %r13755, 10;
	xor.b32  	%r15380, %r13237, %r15379;
	xor.b32  	%r15381, %r15380, %r13241;
	add.s32 	%r15382, %r13195, %r15378;
	add.s32 	%r15383, %r15382, %r13555;
	add.s32 	%r13835, %r15383, %r15381;
	// begin inline asm
	shf.r.wrap.b32 %r13245, %r13255, %r13255, %r14968;
	// end inline asm
	// begin inline asm
	shf.r.wrap.b32 %r13249, %r13255, %r13255, %r14972;
	// end inline asm
	xor.b32  	%r15384, %r13249, %r13245;
	// begin inline asm
	shf.r.wrap.b32 %r13253, %r13255, %r13255, %r14976;
	// end inline asm
	xor.b32  	%r15385, %r15384, %r13253;
	and.b32  	%r15386, %r13255, %r13215;
	not.b32 	%r15387, %r13255;
	and.b32  	%r15388, %r13175, %r15387;
	or.b32  	%r15389, %r15386, %r15388;
	add.s32 	%r15390, %r15389, %r13135;
	add.s32 	%r15391, %r15390, %r13835;
	add.s32 	%r15392, %r15391, %r15385;
	add.s32 	%r15393, %r15392, %r88;
	// begin inline asm
	shf.r.wrap.b32 %r13257, %r13267, %r13267, %r14980;
	// end inline asm
	// begin inline asm
	shf.r.wrap.b32 %r13261, %r13267, %r13267, %r14984;
	// end inline asm
	xor.b32  	%r15394, %r13261, %r13257;
	// begin inline asm
	shf.r.wrap.b32 %r13265, %r13267, %r13267, %r14988;
	// end inline asm
	xor.b32  	%r15395, %r15394, %r13265;
	xor.b32  	%r15396, %r13227, %r13187;
	and.b32  	%r15397, %r13267, %r15396;
	and.b32  	%r15398, %r13227, %r13187;
	xor.b32  	%r15399, %r15397, %r15398;
	add.s32 	%r15400, %r15395, %r15399;
	add.s32 	%r13295, %r15393, %r13147;
	add.s32 	%r13307, %r15400, %r15393;
	// begin inline asm
	shf.r.wrap.b32 %r13269, %r13275, %r13275, %r14952;
	// end inline asm
	// begin inline asm
	shf.r.wrap.b32 %r13273, %r13275, %r13275, %r14956;
	// end inline asm
	shr.u32 	%r15401, %r13275, 3;
	xor.b32  	%r15402, %r13269, %r15401;
	xor.b32  	%r15403, %r15402, %r13273;
	// begin inline asm
	shf.r.wrap.b32 %r13277, %r13795, %r13795, %r14960;
	// end inline asm
	// begin inline asm
	shf.r.wrap.b32 %r13281, %r13795, %r13795, %r14964;
	// end inline asm
	shr.u32 	%r15404, %r13795, 10;
	xor.b32  	%r15405, %r13277, %r15404;
	xor.b32  	%r15406, %r15405, %r13281;
	add.s32 	%r15407, %r13235, %r15403;
	add.s32 	%r15408, %r15407, %r13595;
	add.s32 	%r13875, %r15408, %r15406;
	// begin inline asm
	shf.r.wrap.b32 %r13285, %r13295, %r13295, %r14968;
	// end inline asm
	// begin inline asm
	shf.r.wrap.b32 %r13289, %r13295, %r13295, %r14972;
	// end inline asm
	xor.b32  	%r15409, %r13289, %r13285;
	// begin inline asm
	shf.r.wrap.b32 %r13293, %r13295, %r13295, %r14976;
	// end inline asm
	xor.b32  	%r15410, %r15409, %r13293;
	and.b32  	%r15411, %r13295, %r13255;
	not.b32 	%r15412, %r13295;
	and.b32  	%r15413, %r13215, %r15412;
	or.b32  	%r15414, %r15411, %r15413;
	add.s32 	%r15415, %r15414, %r13175;
	add.s32 	%r15416, %r15415, %r13875;
	add.s32 	%r15417, %r15416, %r15410;
	add.s32 	%r15418, %r15417, %r89;
	// begin inline asm
	shf.r.wrap.b32 %r13297, %r13307, %r13307, %r14980;
	// end inline asm
	// begin inline asm
	shf.r.wrap.b32 %r13301, %r13307, %r13307, %r14984;
	// end inline asm
	xor.b32  	%r15419, %r13301, %r13297;
	// begin inline asm
	shf.r.wrap.b32 %r13305, %r13307, %r13307, %r14988;
	// end inline asm
	xor.b32  	%r15420, %r15419, %r13305;
	xor.b32  	%r15421, %r13267, %r13227;
	and.b32  	%r15422, %r13307, %r15421;
	and.b32  	%r15423, %r13267, %r13227;
	xor.b32  	%r15424, %r15422, %r15423;
	add.s32 	%r15425, %r15420, %r15424;
	add.s32 	%r13335, %r15418, %r13187;
	add.s32 	%r13347, %r15425, %r15418;
	// begin inline asm
	shf.r.wrap.b32 %r13309, %r13315, %r13315, %r14952;
	// end inline asm
	// begin inline asm
	shf.r.wrap.b32 %r13313, %r13315, %r13315, %r14956;
	// end inline asm
	shr.u32 	%r15426, %r13315, 3;
	xor.b32  	%r15427, %r13309, %r15426;
	xor.b32  	%r15428, %r15427, %r13313;
	// begin inline asm
	shf.r.wrap.b32 %r13317, %r13835, %r13835, %r14960;
	// end inline asm
	// begin inline asm
	shf.r.wrap.b32 %r13321, %r13835, %r13835, %r14964;
	// end inline asm
	shr.u32 	%r15429, %r13835, 10;
	xor.b32  	%r15430, %r13317, %r15429;
	xor.b32  	%r15431, %r15430, %r13321;
	add.s32 	%r15432, %r13275, %r15428;
	add.s32 	%r15433, %r15432, %r13118;
	add.s32 	%r13915, %r15433, %r15431;
	// begin inline asm
	shf.r.wrap.b32 %r13325, %r13335, %r13335, %r14968;
	// end inline asm
	// begin inline asm
	shf.r.wrap.b32 %r13329, %r13335, %r13335, %r14972;
	// end inline asm
	xor.b32  	%r15434, %r13329, %r13325;
	// begin inline asm
	shf.r.wrap.b32 %r13333, %r13335, %r13335, %r14976;
	// end inline asm
	xor.b32  	%r15435, %r15434, %r13333;
	and.b32  	%r15436, %r13335, %r13295;
	not.b32 	%r15437, %r13335;
	and.b32  	%r15438, %r13255, %r15437;
	or.b32  	%r15439, %r15436, %r15438;
	add.s32 	%r15440, %r15439, %r13215;
	add.s32 	%r15441, %r15440, %r13915;
	add.s32 	%r15442, %r15441, %r15435;
	add.s32 	%r15443, %r15442, %r90;
	// begin inline asm
	shf.r.wrap.b32 %r13337, %r13347, %r13347, %r14980;
	// end inline asm
	// begin inline asm
	shf.r.wrap.b32 %r13341, %r13347, %r13347, %r14984;
	// end inline asm
	xor.b32  	%r15444, %r13341, %r13337;
	// begin inline asm
	shf.r.wrap.b32 %r13345, %r13347, %r13347, %r14988;
	// end inline asm
	xor.b32  	%r15445, %r15444, %r13345;
	xor.b32  	%r15446, %r13307, %r13267;
	and.b32  	%r15447, %r13347, %r15446;
	and.b32  	%r15448, %r13307, %r13267;
	xor.b32  	%r15449, %r15447, %r15448;
	add.s32 	%r15450, %r15445, %r15449;
	add.s32 	%r13375, %r15443, %r13227;
	add.s32 	%r13387, %r15450, %r15443;
	// begin inline asm
	shf.r.wrap.b32 %r13349, %r13355, %r13355, %r14952;
	// end inline asm
	// begin inline asm
	shf.r.wrap.b32 %r13353, %r13355, %r13355, %r14956;
	// end inline asm
	shr.u32 	%r15451, %r13355, 3;
	xor.b32  	%r15452, %r13349, %r15451;
	xor.b32  	%r15453, %r15452, %r13353;
	// begin inline asm
	shf.r.wrap.b32 %r13357, %r13875, %r13875, %r14960;
	// end inline asm
	// begin inline asm
	shf.r.wrap.b32 %r13361, %r13875, %r13875, %r14964;
	// end inline asm
	shr.u32 	%r15454, %r13875, 10;
	xor.b32  	%r15455, %r13357, %r15454;
	xor.b32  	%r15456, %r15455, %r13361;
	add.s32 	%r15457, %r13315, %r15453;
	add.s32 	%r15458, %r15457, %r13675;
	add.s32 	%r13955, %r15458, %r15456;
	// begin inline asm
	shf.r.wrap.b32 %r13365, %r13375, %r13375, %r14968;
	// end inline asm
	// begin inline asm
	shf.r.wrap.b32 %r13369, %r13375, %r13375, %r14972;
	// end inline asm
	xor.b32  	%r15459, %r13369, %r13365;
	// begin inline asm
	shf.r.wrap.b32 %r13373, %r13375, %r13375, %r14976;
	// end inline asm
	xor.b32  	%r15460, %r15459, %r13373;
	and.b32  	%r15461, %r13375, %r13335;
	not.b32 	%r15462, %r13375;
	and.b32  	%r15463, %r13295, %r15462;
	or.b32  	%r15464, %r15461, %r15463;
	add.s32 	%r15465, %r15464, %r13255;
	add.s32 	%r15466, %r15465, %r13955;
	add.s32 	%r15467, %r15466, %r15460;
	add.s32 	%r15468, %r15467, %r91;
	// begin inline asm
	shf.r.wrap.b32 %r13377, %r13387, %r13387, %r14980;
	// end inline asm
	// begin inline asm
	shf.r.wrap.b32 %r13381, %r13387, %r13387, %r14984;
	// end inline asm
	xor.b32  	%r15469, %r13381, %r13377;
	// begin inline asm
	shf.r.wrap.b32 %r13385, %r13387, %r13387, %r14988;
	// end inline asm
	xor.b32  	%r15470, %r15469, %r13385;
	xor.b32  	%r15471, %r13347, %r13307;
	and.b32  	%r15472, %r13387, %r15471;
	and.b32  	%r15473, %r13347, %r13307;
	xor.b32  	%r15474, %r15472, %r15473;
	add.s32 	%r15475, %r15470, %r15474;
	add.s32 	%r13415, %r15468, %r13267;
	add.s32 	%r13427, %r15475, %r15468;
	// begin inline asm
	shf.r.wrap.b32 %r13389, %r13395, %r13395, %r14952;
	// end inline asm
	// begin inline asm
	shf.r.wrap.b32 %r13393, %r13395, %r13395, %r14956;
	// end inline asm
	shr.u32 	%r15476, %r13395, 3;
	xor.b32  	%r15477, %r13389, %r15476;
	xor.b32  	%r15478, %r15477, %r13393;
	// begin inline asm
	shf.r.wrap.b32 %r13397, %r13915, %r13915, %r14960;
	// end inline asm
	// begin inline asm
	shf.r.wrap.b32 %r13401, %r13915, %r13915, %r14964;
	// end inline asm
	shr.u32 	%r15479, %r13915, 10;
	xor.b32  	%r15480, %r13397, %r15479;
	xor.b32  	%r15481, %r15480, %r13401;
	add.s32 	%r15482, %r13355, %r15478;
	add.s32 	%r15483, %r15482, %r13715;
	add.s32 	%r13995, %r15483, %r15481;
	// begin inline asm
	shf.r.wrap.b32 %r13405, %r13415, %r13415, %r14968;
	// end inline asm
	// begin inline asm
	shf.r.wrap.b32 %r13409, %r13415, %r13415, %r14972;
	// end inline asm
	xor.b32  	%r15484, %r13409, %r13405;
	// begin inline asm
	shf.r.wrap.b32 %r13413, %r13415, %r13415, %r14976;
	// end inline asm
	xor.b32  	%r15485, %r15484, %r13413;
	and.b32  	%r15486, %r13415, %r13375;
	not.b32 	%r15487, %r13415;
	and.b32  	%r15488, %r13335, %r15487;
	or.b32  	%r15489, %r15486, %r15488;
	add.s32 	%r15490, %r15489, %r13295;
	add.s32 	%r15491, %r15490, %r13995;
	add.s32 	%r15492, %r15491, %r15485;
	add.s32 	%r15493, %r15492, %r92;
	// begin inline asm
	shf.r.wrap.b32 %r13417, %r13427, %r13427, %r14980;
	// end inline asm
	// begin inline asm
	shf.r.wrap.b32 %r13421, %r13427, %r13427, %r14984;
	// end inline asm
	xor.b32  	%r15494, %r13421, %r13417;
	// begin inline asm
	shf.r.wrap.b32 %r13425, %r13427, %r13427, %r14988;
	// end inline asm
	xor.b32  	%r15495, %r15494, %r13425;
	xor.b32  	%r15496, %r13387, %r13347;
	and.b32  	%r15497, %r13427, %r15496;
	and.b32  	%r15498, %r13387, %r13347;
	xor.b32  	%r15499, %r15497, %r15498;
	add.s32 	%r15500, %r15495, %r15499;
	add.s32 	%r13455, %r15493, %r13307;
	add.s32 	%r13467, %r15500, %r15493;
	// begin inline asm
	shf.r.wrap.b32 %r13429, %r13435, %r13435, %r14952;
	// end inline asm
	// begin inline asm
	shf.r.wrap.b32 %r13433, %r13435, %r13435, %r14956;
	// end inline asm
	shr.u32 	%r15501, %r13435, 3;
	xor.b32  	%r15502, %r13429, %r15501;
	xor.b32  	%r15503, %r15502, %r13433;
	// begin inline asm
	shf.r.wrap.b32 %r13437, %r13955, %r13955, %r14960;
	// end inline asm
	// begin inline asm
	shf.r.wrap.b32 %r13441, %r13955, %r13955, %r14964;
	// end inline asm
	shr.u32 	%r15504, %r13955, 10;
	xor.b32  	%r15505, %r13437, %r15504;
	xor.b32  	%r15506, %r15505, %r13441;
	add.s32 	%r15507, %r13395, %r15503;
	add.s32 	%r15508, %r15507, %r13755;
	add.s32 	%r14035, %r15508, %r15506;
	// begin inline asm
	shf.r.wrap.b32 %r13445, %r13455, %r13455, %r14968;
	// end inline asm
	// begin inline asm
	shf.r.wrap.b32 %r13449, %r13455, %r13455, %r14972;
	// end inline asm
	xor.b32  	%r15509, %r13449, %r13445;
	// begin inline asm
	shf.r.wrap.b32 %r13453, %r13455, %r13455, %r14976;
	// end inline asm
	xor.b32  	%r15510, %r15509, %r13453;
	and.b32  	%r15511, %r13455, %r13415;
	not.b32 	%r15512, %r13455;
	and.b32  	%r15513, %r13375, %r15512;
	or.b32  	%r15514, %r15511, %r15513;
	add.s32 	%r15515, %r15514, %r13335;
	add.s32 	%r15516, %r15515, %r14035;
	add.s32 	%r15517, %r15516, %r15510;
	add.s32 	%r15518, %r15517, %r93;
	// begin inline asm
	shf.r.wrap.b32 %r13457, %r13467, %r13467, %r14980;
	// end inline asm
	// begin inline asm
	shf.r.wrap.b32 %r13461, %r13467, %r13467, %r14984;
	// end inline asm
	xor.b32  	%r15519, %r13461, %r13457;
	// begin inline asm
	shf.r.wrap.b32 %r13465, %r13467, %r13467, %r14988;
	// end inline asm
	xor.b32  	%r15520, %r15519, %r13465;
	xor.b32  	%r15521, %r13427, %r13387;
	and.b32  	%r15522, %r13467, %r15521;
	and.b32  	%r15523, %r13427, %r13387;
	xor.b32  	%r15524, %r15522, %r15523;
	add.s32 	%r15525, %r15520, %r15524;
	add.s32 	%r13495, %r15518, %r13347;
	add.s32 	%r13507, %r15525, %r15518;
	// begin inline asm
	shf.r.wrap.b32 %r13469, %r13475, %r13475, %r14952;
	// end inline asm
	// begin inline asm
	shf.r.wrap.b32 %r13473, %r13475, %r13475, %r14956;
	// end inline asm
	shr.u32 	%r15526, %r13475, 3;
	xor.b32  	%r15527, %r13469, %r15526;
	xor.b32  	%r15528, %r15527, %r13473;
	// begin inline asm
	shf.r.wrap.b32 %r13477, %r13995, %r13995, %r14960;
	// end inline asm
	// begin inline asm
	shf.r.wrap.b32 %r13481, %r13995, %r13995, %r14964;
	// end inline asm
	shr.u32 	%r15529, %r13995, 10;
	xor.b32  	%r15530, %r13477, %r15529;
	xor.b32  	%r15531, %r15530, %r13481;
	add.s32 	%r15532, %r13435, %r15528;
	add.s32 	%r15533, %r15532, %r13795;
	add.s32 	%r14075, %r15533, %r15531;
	// begin inline asm
	shf.r.wrap.b32 %r13485, %r13495, %r13495, %r14968;
	// end inline asm
	// begin inline asm
	shf.r.wrap.b32 %r13489, %r13495, %r13495, %r14972;
	// end inline asm
	xor.b32  	%r15534, %r13489, %r13485;
	// begin inline asm
	shf.r.wrap.b32 %r13493, %r13495, %r13495, %r14976;
	// end inline asm
	xor.b32  	%r15535, %r15534, %r13493;
	and.b32  	%r15536, %r13495, %r13455;
	not.b32 	%r15537, %r13495;
	and.b32  	%r15538, %r13415, %r15537;
	or.b32  	%r15539, %r15536, %r15538;
	add.s32 	%r15540, %r15539, %r13375;
	add.s32 	%r15541, %r15540, %r14075;
	add.s32 	%r15542, %r15541, %r15535;
	add.s32 	%r15543, %r15542, %r94;
	// begin inline asm
	shf.r.wrap.b32 %r13497, %r13507, %r13507, %r14980;
	// end inline asm
	// begin inline asm
	shf.r.wrap.b32 %r13501, %r13507, %r13507, %r14984;
	// end inline asm
	xor.b32  	%r15544, %r13501, %r13497;
	// begin inline asm
	shf.r.wrap.b32 %r13505, %r13507, %r13507, %r14988;
	// end inline asm
	xor.b32  	%r15545, %r15544, %r13505;
	xor.b32  	%r15546, %r13467, %r13427;
	and.b32  	%r15547, %r13507, %r15546;
	and.b32  	%r15548, %r13467, %r13427;
	xor.b32  	%r15549, %r15547, %r15548;
	add.s32 	%r15550, %r15545, %r15549;
	add.s32 	%r13535, %r15543, %r13387;
	add.s32 	%r13547, %r15550, %r15543;
	// begin inline asm
	shf.r.wrap.b32 %r13509, %r13515, %r13515, %r14952;
	// end inline asm
	// begin inline asm
	shf.r.wrap.b32 %r13513, %r13515, %r13515, %r14956;
	// end inline asm
	shr.u32 	%r15551, %r13515, 3;
	xor.b32  	%r15552, %r13509, %r15551;
	xor.b32  	%r15553, %r15552, %r13513;
	// begin inline asm
	shf.r.wrap.b32 %r13517, %r14035, %r14035, %r14960;
	// end inline asm
	// begin inline asm
	shf.r.wrap.b32 %r13521, %r14035, %r14035, %r14964;
	// end inline asm
	shr.u32 	%r15554, %r14035, 10;
	xor.b32  	%r15555, %r13517, %r15554;
	xor.b32  	%r15556, %r15555, %r13521;
	add.s32 	%r15557, %r13475, %r15553;
	add.s32 	%r15558, %r15557, %r13835;
	add.s32 	%r14115, %r15558, %r15556;
	// begin inline asm
	shf.r.wrap.b32 %r13525, %r13535, %r13535, %r14968;
	// end inline asm
	// begin inline asm
	shf.r.wrap.b32 %r13529, %r13535, %r13535, %r14972;
	// end inline asm
	xor.b32  	%r15559, %r13529, %r13525;
	// begin inline asm
	shf.r.wrap.b32 %r13533, %r13535, %r13535, %r14976;
	// end inline asm
	xor.b32  	%r15560, %r15559, %r13533;
	and.b32  	%r15561, %r13535, %r13495;
	not.b32 	%r15562, %r13535;
	and.b32  	%r15563, %r13455, %r15562;
	or.b32  	%r15564, %r15561, %r15563;
	add.s32 	%r15565, %r15564, %r13415;
	add.s32 	%r15566, %r15565, %r14115;
	add.s32 	%r15567, %r15566, %r15560;
	add.s32 	%r15568, %r15567, %r95;
	// begin inline asm
	shf.r.wrap.b32 %r13537, %r13547, %r13547, %r14980;
	// end inline asm
	// begin inline asm
	shf.r.wrap.b32 %r13541, %r13547, %r13547, %r14984;
	// end inline asm
	xor.b32  	%r15569, %r13541, %r13537;
	// begin inline asm
	shf.r.wrap.b32 %r13545, %r13547, %r13547, %r14988;
	// end inline asm
	xor.b32  	%r15570, %r15569, %r13545;
	xor.b32  	%r15571, %r13507, %r13467;
	and.b32  	%r15572, %r13547, %r15571;
	and.b32  	%r15573, %r13507, %r13467;
	xor.b32  	%r15574, %r15572, %r15573;
	add.s32 	%r15575, %r15570, %r15574;
	add.s32 	%r13575, %r15568, %r13427;
	add.s32 	%r13587, %r15575, %r15568;
	// begin inline asm
	shf.r.wrap.b32 %r13549, %r13555, %r13555, %r14952;
	// end inline asm
	// begin inline asm
	shf.r.wrap.b32 %r13553, %r13555, %r13555, %r14956;
	// end inline asm
	shr.u32 	%r15576, %r13555, 3;
	xor.b32  	%r15577, %r13549, %r15576;
	xor.b32  	%r15578, %r15577, %r13553;
	// begin inline asm
	shf.r.wrap.b32 %r13557, %r14075, %r14075, %r14960;
	// end inline asm
	// begin inline asm
	shf.r.wrap.b32 %r13561, %r14075, %r14075, %r14964;
	// end inline asm
	shr.u32 	%r15579, %r14075, 10;
	xor.b32  	%r15580, %r13557, %r15579;
	xor.b32  	%r15581, %r15580, %r13561;
	add.s32 	%r15582, %r13515, %r15578;
	add.s32 	%r15583, %r15582, %r13875;
	add.s32 	%r14155, %r15583, %r15581;
	// begin inline asm
	shf.r.wrap.b32 %r13565, %r13575, %r13575, %r14968;
	// end inline asm
	// begin inline asm
	shf.r.wrap.b32 %r13569, %r13575, %r13575, %r14972;
	// end inline asm
	xor.b32  	%r15584, %r13569, %r13565;
	// begin inline asm
	shf.r.wrap.b32 %r13573, %r13575, %r13575, %r14976;
	// end inline asm
	xor.b32  	%r15585, %r15584, %r13573;
	and.b32  	%r15586, %r13575, %r13535;
	not.b32 	%r15587, %r13575;
	and.b32  	%r15588, %r13495, %r15587;
	or.b32  	%r15589, %r15586, %r15588;
	add.s32 	%r15590, %r15589, %r13455;
	add.s32 	%r15591, %r15590, %r14155;
	add.s32 	%r15592, %r15591, %r15585;
	add.s32 	%r15593, %r15592, %r96;
	// begin inline asm
	shf.r.wrap.b32 %r13577, %r13587, %r13587, %r14980;
	// end inline asm
	// begin inline asm
	shf.r.wrap.b32 %r13581, %r13587, %r13587, %r14984;
	// end inline asm
	xor.b32  	%r15594, %r13581, %r13577;
	// begin inline asm
	shf.r.wrap.b32 %r13585, %r13587, %r13587, %r14988;
	// end inline asm
	xor.b32  	%r15595, %r15594, %r13585;
	xor.b32  	%r15596, %r13547, %r13507;
	and.b32  	%r15597, %r13587, %r15596;
	and.b32  	%r15598, %r13547, %r13507;
	xor.b32  	%r15599, %r15597, %r15598;
	add.s32 	%r15600, %r15595, %r15599;
	add.s32 	%r13615, %r15593, %r13467;
	add.s32 	%r13627, %r15600, %r15593;
	// begin inline asm
	shf.r.wrap.b32 %r13589, %r13595, %r13595, %r14952;
	// end inline asm
	// begin inline asm
	shf.r.wrap.b32 %r13593, %r13595, %r13595, %r14956;
	// end inline asm
	shr.u32 	%r15601, %r13595, 3;
	xor.b32  	%r15602, %r13589, %r15601;
	xor.b32  	%r15603, %r15602, %r13593;
	// begin inline asm
	shf.r.wrap.b32 %r13597, %r14115, %r14115, %r14960;
	// end inline asm
	// begin inline asm
	shf.r.wrap.b32 %r13601, %r14115, %r14115, %r14964;
	// end inline asm
	shr.u32 	%r15604, %r14115, 10;
	xor.b32  	%r15605, %r13597, %r15604;
	xor.b32  	%r15606, %r15605, %r13601;
	add.s32 	%r15607, %r13555, %r15603;
	add.s32 	%r15608, %r15607, %r13915;
	add.s32 	%r14195, %r15608, %r15606;
	// begin inline asm
	shf.r.wrap.b32 %r13605, %r13615, %r13615, %r14968;
	// end inline asm
	// begin inline asm
	shf.r.wrap.b32 %r13609, %r13615, %r13615, %r14972;
	// end inline asm
	xor.b32  	%r15609, %r13609, %r13605;
	// begin inline asm
	shf.r.wrap.b32 %r13613, %r13615, %r13615, %r14976;
	// end inline asm
	xor.b32  	%r15610, %r15609, %r13613;
	and.b32  	%r15611, %r13615, %r13575;
	not.b32 	%r15612, %r13615;
	and.b32  	%r15613, %r13535, %r15612;
	or.b32  	%r15614, %r15611, %r15613;
	add.s32 	%r15615, %r15614, %r13495;
	add.s32 	%r15616, %r15615, %r14195;
	add.s32 	%r15617, %r15616, %r15610;
	add.s32 	%r15618, %r15617, %r97;
	// begin inline asm
	shf.r.wrap.b32 %r13617, %r13627, %r13627, %r14980;
	// end inline asm
	// begin inline asm
	shf.r.wrap.b32 %r13621, %r13627, %r13627, %r14984;
	// end inline asm
	xor.b32  	%r15619, %r13621, %r13617;
	// begin inline asm
	shf.r.wrap.b32 %r13625, %r13627, %r13627, %r14988;
	// end inline asm
	xor.b32  	%r15620, %r15619, %r13625;
	xor.b32  	%r15621, %r13587, %r13547;
	and.b32  	%r15622, %r13627, %r15621;
	and.b32  	%r15623, %r13587, %r13547;
	xor.b32  	%r15624, %r15622, %r15623;
	add.s32 	%r15625, %r15620, %r15624;
	add.s32 	%r13655, %r15618, %r13507;
	add.s32 	%r13667, %r15625, %r15618;
	// begin inline asm
	shf.r.wrap.b32 %r13629, %r13118, %r13118, %r14952;
	// end inline asm
	// begin inline asm
	shf.r.wrap.b32 %r13633, %r13118, %r13118, %r14956;
	// end inline asm
	and.b32  	%r15626, %r14998, 536870911;
	xor.b32  	%r15627, %r13629, %r15626;
	xor.b32  	%r15628, %r15627, %r13633;
	// begin inline asm
	shf.r.wrap.b32 %r13637, %r14155, %r14155, %r14960;
	// end inline asm
	// begin inline asm
	shf.r.wrap.b32 %r13641, %r14155, %r14155, %r14964;
	// end inline asm
	shr.u32 	%r15629, %r14155, 10;
	xor.b32  	%r15630, %r13637, %r15629;
	xor.b32  	%r15631, %r15630, %r13641;
	add.s32 	%r15632, %r15628, %r13595;
	add.s32 	%r15633, %r15632, %r13955;
	add.s32 	%r14235, %r15633, %r15631;
	// begin inline asm
	shf.r.wrap.b32 %r13645, %r13655, %r13655, %r14968;
	// end inline asm
	// begin inline asm
	shf.r.wrap.b32 %r13649, %r13655, %r13655, %r14972;
	// end inline asm
	xor.b32  	%r15634, %r13649, %r13645;
	// begin inline asm
	shf.r.wrap.b32 %r13653, %r13655, %r13655, %r14976;
	// end inline asm
	xor.b32  	%r15635, %r15634, %r13653;
	and.b32  	%r15636, %r13655, %r13615;
	not.b32 	%r15637, %r13655;
	and.b32  	%r15638, %r13575, %r15637;
	or.b32  	%r15639, %r15636, %r15638;
	add.s32 	%r15640, %r15639, %r13535;
	add.s32 	%r15641, %r15640, %r14235;
	add.s32 	%r15642, %r15641, %r15635;
	add.s32 	%r15643, %r15642, %r98;
	// begin inline asm
	shf.r.wrap.b32 %r13657, %r13667, %r13667, %r14980;
	// end inline asm
	// begin inline asm
	shf.r.wrap.b32 %r13661, %r13667, %r13667, %r14984;
	// end inline asm
	xor.b32  	%r15644, %r13661, %r13657;
	// begin inline asm
	shf.r.wrap.b32 %r13665, %r13667, %r13667, %r14988;
	// end inline asm
	xor.b32  	%r15645, %r15644, %r13665;
	xor.b32  	%r15646, %r13627, %r13587;
	and.b32  	%r15647, %r13667, %r15646;
	and.b32  	%r15648, %r13627, %r13587;
	xor.b32  	%r15649, %r15647, %r15648;
	add.s32 	%r15650, %r15645, %r15649;
	add.s32 	%r13695, %r15643, %r13547;
	add.s32 	%r13707, %r15650, %r15643;
	// begin inline asm
	shf.r.wrap.b32 %r13669, %r13675, %r13675, %r14952;
	// end inline asm
	// begin inline asm
	shf.r.wrap.b32 %r13673, %r13675, %r13675, %r14956;
	// end inline asm
	shr.u32 	%r15651, %r13675, 3;
	xor.b32  	%r15652, %r13669, %r15651;
	xor.b32  	%r15653, %r15652, %r13673;
	// begin inline asm
	shf.r.wrap.b32 %r13677, %r14195, %r14195, %r14960;
	// end inline asm
	// begin inline asm
	shf.r.wrap.b32 %r13681, %r14195, %r14195, %r14964;
	// end inline asm
	shr.u32 	%r15654, %r14195, 10;
	xor.b32  	%r15655, %r13677, %r15654;
	xor.b32  	%r15656, %r15655, %r13681;
	add.s32 	%r15657, %r15653, %r13118;
	add.s32 	%r15658, %r15657, %r13995;
	add.s32 	%r14275, %r15658, %r15656;
	// begin inline asm
	shf.r.wrap.b32 %r13685, %r13695, %r13695, %r14968;
	// end inline asm
	// begin inline asm
	shf.r.wrap.b32 %r13689, %r13695, %r13695, %r14972;
	// end inline asm
	xor.b32  	%r15659, %r13689, %r13685;
	// begin inline asm
	shf.r.wrap.b32 %r13693, %r13695, %r13695, %r14976;
	// end inline asm
	xor.b32  	%r15660, %r15659, %r13693;
	and.b32  	%r15661, %r13695, %r13655;
	not.b32 	%r15662, %r13695;
	and.b32  	%r15663, %r13615, %r15662;
	or.b32  	%r15664, %r15661, %r15663;
	add.s32 	%r15665, %r15664, %r13575;
	add.s32 	%r15666, %r15665, %r14275;
	add.s32 	%r15667, %r15666, %r15660;
	add.s32 	%r15668, %r15667, %r99;
	// begin inline asm
	shf.r.wrap.b32 %r13697, %r13707, %r13707, %r14980;
	// end inline asm
	// begin inline asm
	shf.r.wrap.b32 %r13701, %r13707, %r13707, %r14984;
	// end inline asm
	xor.b32  	%r15669, %r13701, %r13697;
	// begin inline asm
	shf.r.wrap.b32 %r13705, %r13707, %r13707, %r14988;
	// end inline asm
	xor.b32  	%r15670, %r15669, %r13705;
	xor.b32  	%r15671, %r13667, %r13627;
	and.b32  	%r15672, %r13707, %r15671;
	and.b32  	%r15673, %r13667, %r13627;
	xor.b32  	%r15674, %r15672, %r15673;
	add.s32 	%r15675, %r15670, %r15674;
	add.s32 	%r13735, %r15668, %r13587;
	add.s32 	%r13747, %r15675, %r15668;
	// begin inline asm
	shf.r.wrap.b32 %r13709, %r13715, %r13715, %r14952;
	// end inline asm
	// begin inline asm
	shf.r.wrap.b32 %r13713, %r13715, %r13715, %r14956;
	// end inline asm
	shr.u32 	%r15676, %r13715, 3;
	xor.b32  	%r15677, %r13709, %r15676;
	xor.b32  	%r15678, %r15677, %r13713;
	// begin inline asm
	shf.r.wrap.b32 %r13717, %r14235, %r14235, %r14960;
	// end inline asm
	// begin inline asm
	shf.r.wrap.b32 %r13721, %r14235, %r14235, %r14964;
	// end inline asm
	shr.u32 	%r15679, %r14235, 10;
	xor.b32  	%r15680, %r13717, %r15679;
	xor.b32  	%r15681, %r15680, %r13721;
	add.s32 	%r15682, %r13675, %r15678;
	add.s32 	%r15683, %r15682, %r14035;
	add.s32 	%r14315, %r15683, %r15681;
	// begin inline asm
	shf.r.wrap.b32 %r13725, %r13735, %r13735, %r14968;
	// end inline asm
	// begin inline asm
	shf.r.wrap.b32 %r13729, %r13735, %r13735, %r14972;
	// end inline asm
	xor.b32  	%r15684, %r13729, %r13725;
	// begin inline asm
	shf.r.wrap.b32 %r13733, %r13735, %r13735, %r14976;
	// end inline asm
	xor.b32  	%r15685, %r15684, %r13733;
	and.b32  	%r15686, %r13735, %r13695;
	not.b32 	%r15687, %r13735;
	and.b32  	%r15688, %r13655, %r15687;
	or.b32  	%r15689, %r15686, %r15688;
	add.s32 	%r15690, %r15689, %r13615;
	add.s32 	%r15691, %r15690, %r14315;
	add.s32 	%r15692, %r15691, %r15685;
	ld.const.u32 	%r15693, [Kc+128];
	add.s32 	%r15694, %r15692, %r15693;
	// begin inline asm
	shf.r.wrap.b32 %r13737, %r13747, %r13747, %r14980;
	// end inline asm
	// begin inline asm
	shf.r.wrap.b32 %r13741, %r13747, %r13747, %r14984;
	// end inline asm
	xor.b32  	%r15695, %r13741, %r13737;
	// begin inline asm
	shf.r.wrap.b32 %r13745, %r13747, %r13747, %r14988;
	// end inline asm
	xor.b32  	%r15696, %r15695, %r13745;
	xor.b32  	%r15697, %r13707, %r13667;
	and.b32  	%r15698, %r13747, %r15697;
	and.b32  	%r15699, %r13707, %r13667;
	xor.b32  	%r15700, %r15698, %r15699;
	add.s32 	%r15701, %r15696, %r15700;
	add.s32 	%r13775, %r15694, %r13627;
	add.s32 	%r13787, %r15701, %r15694;
	// begin inline asm
	shf.r.wrap.b32 %r13749, %r13755, %r13755, %r14952;
	// end inline asm
	// begin inline asm
	shf.r.wrap.b32 %r13753, %r13755, %r13755, %r14956;
	// end inline asm
	shr.u32 	%r15702, %r13755, 3;
	xor.b32  	%r15703, %r13749, %r15702;
	xor.b32  	%r15704, %r15703, %r13753;
	// begin inline asm
	shf.r.wrap.b32 %r13757, %r14275, %r14275, %r14960;
	// end inline asm
	// begin inline asm
	shf.r.wrap.b32 %r13761, %r14275, %r14275, %r14964;
	// end inline asm
	shr.u32 	%r15705, %r14275, 10;
	xor.b32  	%r15706, %r13757, %r15705;
	xor.b32  	%r15707, %r15706, %r13761;
	add.s32 	%r15708, %r13715, %r15704;
	add.s32 	%r15709, %r15708, %r14075;
	add.s32 	%r14355, %r15709, %r15707;
	// begin inline asm
	shf.r.wrap.b32 %r13765, %r13775, %r13775, %r14968;
	// end inline asm
	// begin inline asm
	shf.r.wrap.b32 %r13769, %r13775, %r13775, %r14972;
	// end inline asm
	xor.b32  	%r15710, %r13769, %r13765;
	// begin inline asm
	shf.r.wrap.b32 %r13773, %r13775, %r13775, %r14976;
	// end inline asm
	xor.b32  	%r15711, %r15710, %r13773;
	and.b32  	%r15712, %r13775, %r13735;
	not.b32 	%r15713, %r13775;
	and.b32  	%r15714, %r13695, %r15713;
	or.b32  	%r15715, %r15712, %r15714;
	add.s32 	%r15716, %r15715, %r13655;
	add.s32 	%r15717, %r15716, %r14355;
	add.s32 	%r15718, %r15717, %r15711;
	ld.const.u32 	%r15719, [Kc+132];
	add.s32 	%r15720, %r15718, %r15719;
	// begin inline asm
	shf.r.wrap.b32 %r13777, %r13787, %r13787, %r14980;
	// end inline asm
	// begin inline asm
	shf.r.wrap.b32 %r13781, %r13787, %r13787, %r14984;
	// end inline asm
	xor.b32  	%r15721, %r13781, %r13777;
	// begin inline asm
	shf.r.wrap.b32 %r13785, %r13787, %r13787, %r14988;
	// end inline asm
	xor.b32  	%r15722, %r15721, %r13785;
	xor.b32  	%r15723, %r13747, %r13707;
	and.b32  	%r15724, %r13787, %r15723;
	and.b32  	%r15725, %r13747, %r13707;
	xor.b32  	%r15726, %r15724, %r15725;
	add.s32 	%r15727, %r15722, %r15726;
	add.s32 	%r13815, %r15720, %r13667;
	add.s32 	%r13827, %r15727, %r15720;
	// begin inline asm
	shf.r.wrap.b32 %r13789, %r13795, %r13795, %r14952;
	// end inline asm
	// begin inline asm
	shf.r.wrap.b32 %r13793, %r13795, %r13795, %r14956;
	// end inline asm
	shr.u32 	%r15728, %r13795, 3;
	xor.b32  	%r15729, %r13789, %r15728;
	xor.b32  	%r15730, %r15729, %r13793;
	// begin inline asm
	shf.r.wrap.b32 %r13797, %r14315, %r14315, %r14960;
	// end inline asm
	// begin inline asm
	shf.r.wrap.b32 %r13801, %r14315, %r14315, %r14964;
	// end inline asm
	shr.u32 	%r15731, %r14315, 10;
	xor.b32  	%r15732, %r13797, %r15731;
	xor.b32  	%r15733, %r15732, %r13801;
	add.s32 	%r15734, %r13755, %r15730;
	add.s32 	%r15735, %r15734, %r14115;
	add.s32 	%r14395, %r15735, %r15733;
	// begin inline asm
	shf.r.wrap.b32 %r13805, %r13815, %r13815, %r14968;
	// end inline asm
	// begin inline asm
	shf.r.wrap.b32 %r13809, %r13815, %r13815, %r14972;
	// end inline asm
	xor.b32  	%r15736, %r13809, %r13805;
	// begin inline asm
	shf.r.wrap.b32 %r13813, %r13815, %r13815, %r14976;
	// end inline asm
	xor.b32  	%r15737, %r15736, %r13813;
	and.b32  	%r15738, %r13815, %r13775;
	not.b32 	%r15739, %r13815;
	and.b32  	%r15740, %r13735, %r15739;
	or.b32  	%r15741, %r15738, %r15740;
	add.s32 	%r15742, %r15741, %r13695;
	add.s32 	%r15743, %r15742, %r14395;
	add.s32 	%r15744, %r15743, %r15737;
	ld.const.u32 	%r15745, [Kc+136];
	add.s32 	%r15746, %r15744, %r15745;
	// begin inline asm
	shf.r.wrap.b32 %r13817, %r13827, %r13827, %r14980;
	// end inline asm
	// begin inline asm
	shf.r.wrap.b32 %r13821, %r13827, %r13827, %r14984;
	// end inline asm
	xor.b32  	%r15747, %r13821, %r13817;
	// begin inline asm
	shf.r.wrap.b32 %r13825, %r13827, %r13827, %r14988;
	// end inline asm
	xor.b32  	%r15748, %r15747, %r13825;
	xor.b32  	%r15749, %r13787, %r13747;
	and.b32  	%r15750, %r13827, %r15749;
	and.b32  	%r15751, %r13787, %r13747;
	xor.b32  	%r15752, %r15750, %r15751;
	add.s32 	%r15753, %r15748, %r15752;
	add.s32 	%r13855, %r15746, %r13707;
	add.s32 	%r13867, %r15753, %r15746;
	// begin inline asm
	shf.r.wrap.b32 %r13829, %r13835, %r13835, %r14952;
	// end inline asm
	// begin inline asm
	shf.r.wrap.b32 %r13833, %r13835, %r13835, %r14956;
	// end inline asm
	shr.u32 	%r15754, %r13835, 3;
	xor.b32  	%r15755, %r13829, %r15754;
	xor.b32  	%r15756, %r15755, %r13833;
	// begin inline asm
	shf.r.wrap.b32 %r13837, %r14355, %r14355, %r14960;
	// end inline asm
	// begin inline asm
	shf.r.wrap.b32 %r13841, %r14355, %r14355, %r14964;
	// end inline asm
	shr.u32 	%r15757, %r14355, 10;
	xor.b32  	%r15758, %r13837, %r15757;
	xor.b32  	%r15759, %r15758, %r13841;
	add.s32 	%r15760, %r13795, %r15756;
	add.s32 	%r15761, %r15760, %r14155;
	add.s32 	%r14435, %r15761, %r15759;
	// begin inline asm
	shf.r.wrap.b32 %r13845, %r13855, %r13855, %r14968;
	// end inline asm
	// begin inline asm
	shf.r.wrap.b32 %r13849, %r13855, %r13855, %r14972;
	// end inline asm
	xor.b32  	%r15762, %r13849, %r13845;
	// begin inline asm
	shf.r.wrap.b32 %r13853, %r13855, %r13855, %r14976;
	// end inline asm
	xor.b32  	%r15763, %r15762, %r13853;
	and.b32  	%r15764, %r13855, %r13815;
	not.b32 	%r15765, %r13855;
	and.b32  	%r15766, %r13775, %r15765;
	or.b32  	%r15767, %r15764, %r15766;
	add.s32 	%r15768, %r15767, %r13735;
	add.s32 	%r15769, %r15768, %r14435;
	add.s32 	%r15770, %r15769, %r15763;
	add.s32 	%r15771, %r15770, %r100;
	// begin inline asm
	shf.r.wrap.b32 %r13857, %r13867, %r13867, %r14980;
	// end inline asm
	// begin inline asm
	shf.r.wrap.b32 %r13861, %r13867, %r13867, %r14984;
	// end inline asm
	xor.b32  	%r15772, %r13861, %r13857;
	// begin inline asm
	shf.r.wrap.b32 %r13865, %r13867, %r13867, %r14988;
	// end inline asm
	xor.b32  	%r15773, %r15772, %r13865;
	xor.b32  	%r15774, %r13827, %r13787;
	and.b32  	%r15775, %r13867, %r15774;
	and.b32  	%r15776, %r13827, %r13787;
	xor.b32  	%r15777, %r15775, %r15776;
	add.s32 	%r15778, %r15773, %r15777;
	add.s32 	%r13895, %r15771, %r13747;
	add.s32 	%r13907, %r15778, %r15771;
	// begin inline asm
	shf.r.wrap.b32 %r13869, %r13875, %r13875, %r14952;
	// end inline asm
	// begin inline asm
	shf.r.wrap.b32 %r13873, %r13875, %r13875, %r14956;
	// end inline asm
	shr.u32 	%r15779, %r13875, 3;
	xor.b32  	%r15780, %r13869, %r15779;
	xor.b32  	%r15781, %r15780, %r13873;
	// begin inline asm
	shf.r.wrap.b32 %r13877, %r14395, %r14395, %r14960;
	// end inline asm
	// begin inline asm
	shf.r.wrap.b32 %r13881, %r14395, %r14395, %r14964;
	// end inline asm
	shr.u32 	%r15782, %r14395, 10;
	xor.b32  	%r15783, %r13877, %r15782;
	xor.b32  	%r15784, %r15783, %r13881;
	add.s32 	%r15785, %r13835, %r15781;
	add.s32 	%r15786, %r15785, %r14195;
	add.s32 	%r14475, %r15786, %r15784;
	// begin inline asm
	shf.r.wrap.b32 %r13885, %r13895, %r13895, %r14968;
	// end inline asm
	// begin inline asm
	shf.r.wrap.b32 %r13889, %r13895, %r13895, %r14972;
	// end inline asm
	xor.b32  	%r15787, %r13889, %r13885;
	// begin inline asm
	shf.r.wrap.b32 %r13893, %r13895, %r13895, %r14976;
	// end inline asm
	xor.b32  	%r15788, %r15787, %r13893;
	and.b32  	%r15789, %r13895, %r13855;
	not.b32 	%r15790, %r13895;
	and.b32  	%r15791, %r13815, %r15790;
	or.b32  	%r15792, %r15789, %r15791;
	add.s32 	%r15793, %r15792, %r13775;
	add.s32 	%r15794, %r15793, %r14475;
	add.s32 	%r15795, %r15794, %r15788;
	add.s32 	%r15796, %r15795, %r101;
	// begin inline asm
	shf.r.wrap.b32 %r13897, %r13907, %r13907, %r14980;
	// end inline asm
	// begin inline asm
	shf.r.wrap.b32 %r13901, %r13907, %r13907, %r14984;
	// end inline asm
	xor.b32  	%r15797, %r13901, %r13897;
	// begin inline asm
	shf.r.wrap.b32 %r13905, %r13907, %r13907, %r14988;
	// end inline asm
	xor.b32  	%r15798, %r15797, %r13905;
	xor.b32  	%r15799, %r13867, %r13827;
	and.b32  	%r15800, %r13907, %r15799;
	and.b32  	%r15801, %r13867, %r13827;
	xor.b32  	%r15802, %r15800, %r15801;
	add.s32 	%r15803, %r15798, %r15802;
	add.s32 	%r13935, %r15796, %r13787;
	add.s32 	%r13947, %r15803, %r15796;
	// begin inline asm
	shf.r.wrap.b32 %r13909, %r13915, %r13915, %r14952;
	// end inline asm
	// begin inline asm
	shf.r.wrap.b32 %r13913, %r13915, %r13915, %r14956;
	// end inline asm
	shr.u32 	%r15804, %r13915, 3;
	xor.b32  	%r15805, %r13909, %r15804;
	xor.b32  	%r15806, %r15805, %r13913;
	// begin inline asm
	shf.r.wrap.b32 %r13917, %r14435, %r14435, %r14960;
	// end inline asm
	// begin inline asm
	shf.r.wrap.b32 %r13921, %r14435, %r14435, %r14964;
	// end inline asm
	shr.u32 	%r15807, %r14435, 10;
	xor.b32  	%r15808, %r13917, %r15807;
	xor.b32  	%r15809, %r15808, %r13921;
	add.s32 	%r15810, %r13875, %r15806;
	add.s32 	%r15811, %r15810, %r14235;
	add.s32 	%r14515, %r15811, %r15809;
	// begin inline asm
	shf.r.wrap.b32 %r13925, %r13935, %r13935, %r14968;
	// end inline asm
	// begin inline asm
	shf.r.wrap.b32 %r13929, %r13935, %r13935, %r14972;
	// end inline asm
	xor.b32  	%r15812, %r13929, %r13925;
	// begin inline asm
	shf.r.wrap.b32 %r13933, %r13935, %r13935, %r14976;
	// end inline asm
	xor.b32  	%r15813, %r15812, %r13933;
	and.b32  	%r15814, %r13935, %r13895;
	not.b32 	%r15815, %r13935;
	and.b32  	%r15816, %r13855, %r15815;
	or.b32  	%r15817, %r15814, %r15816;
	add.s32 	%r15818, %r15817, %r13815;
	add.s32 	%r15819, %r15818, %r14515;
	add.s32 	%r15820, %r15819, %r15813;
	add.s32 	%r15821, %r15820, %r102;
	// begin inline asm
	shf.r.wrap.b32 %r13937, %r13947, %r13947, %r14980;
	// end inline asm
	// begin inline asm
	shf.r.wrap.b32 %r13941, %r13947, %r13947, %r14984;
	// end inline asm
	xor.b32  	%r15822, %r13941, %r13937;
	// begin inline asm
	shf.r.wrap.b32 %r13945, %r13947, %r13947, %r14988;
	// end inline asm
	xor.b32  	%r15823, %r15822, %r13945;
	xor.b32  	%r15824, %r13907, %r13867;
	and.b32  	%r15825, %r13947, %r15824;
	and.b32  	%r15826, %r13907, %r13867;
	xor.b32  	%r15827, %r15825, %r15826;
	add.s32 	%r15828, %r15823, %r15827;
	add.s32 	%r13975, %r15821, %r13827;
	add.s32 	%r13987, %r15828, %r15821;
	// begin inline asm
	shf.r.wrap.b32 %r13949, %r13955, %r13955, %r14952;
	// end inline asm
	// begin inline asm
	shf.r.wrap.b32 %r13953, %r13955, %r13955, %r14956;
	// end inline asm
	shr.u32 	%r15829, %r13955, 3;
	xor.b32  	%r15830, %r13949, %r15829;
	xor.b32  	%r15831, %r15830, %r13953;
	// begin inline asm
	shf.r.wrap.b32 %r13957, %r14475, %r14475, %r14960;
	// end inline asm
	// begin inline asm
	shf.r.wrap.b32 %r13961, %r14475, %r14475, %r14964;
	// end inline asm
	shr.u32 	%r15832, %r14475, 10;
	xor.b32  	%r15833, %r13957, %r15832;
	xor.b32  	%r15834, %r15833, %r13961;
	add.s32 	%r15835, %r13915, %r15831;
	add.s32 	%r15836, %r15835, %r14275;
	add.s32 	%r14555, %r15836, %r15834;
	// begin inline asm
	shf.r.wrap.b32 %r13965, %r13975, %r13975, %r14968;
	// end inline asm
	// begin inline asm
	shf.r.wrap.b32 %r13969, %r13975, %r13975, %r14972;
	// end inline asm
	xor.b32  	%r15837, %r13969, %r13965;
	// begin inline asm
	shf.r.wrap.b32 %r13973, %r13975, %r13975, %r14976;
	// end inline asm
	xor.b32  	%r15838, %r15837, %r13973;
	and.b32  	%r15839, %r13975, %r13935;
	not.b32 	%r15840, %r13975;
	and.b32  	%r15841, %r13895, %r15840;
	or.b32  	%r15842, %r15839, %r15841;
	add.s32 	%r15843, %r15842, %r13855;
	add.s32 	%r15844, %r15843, %r14555;
	add.s32 	%r15845, %r15844, %r15838;
	add.s32 	%r15846, %r15845, %r103;
	// begin inline asm
	shf.r.wrap.b32 %r13977, %r13987, %r13987, %r14980;
	// end inline asm
	// begin inline asm
	shf.r.wrap.b32 %r13981, %r13987, %r13987, %r14984;
	// end inline asm
	xor.b32  	%r15847, %r13981, %r13977;
	// begin inline asm
	shf.r.wrap.b32 %r13985, %r13987, %r13987, %r14988;
	// end inline asm
	xor.b32  	%r15848, %r15847, %r13985;
	xor.b32  	%r15849, %r13947, %r13907;
	and.b32  	%r15850, %r13987, %r15849;
	and.b32  	%r15851, %r13947, %r13907;
	xor.b32  	%r15852, %r15850, %r15851;
	add.s32 	%r15853, %r15848, %r15852;
	add.s32 	%r14015, %r15846, %r13867;
	add.s32 	%r14027, %r15853, %r15846;
	// begin inline asm
	shf.r.wrap.b32 %r13989, %r13995, %r13995, %r14952;
	// end inline asm
	// begin inline asm
	shf.r.wrap.b32 %r13993, %r13995, %r13995, %r14956;
	// end inline asm
	shr.u32 	%r15854, %r13995, 3;
	xor.b32  	%r15855, %r13989, %r15854;
	xor.b32  	%r15856, %r15855, %r13993;
	// begin inline asm
	shf.r.wrap.b32 %r13997, %r14515, %r14515, %r14960;
	// end inline asm
	// begin inline asm
	shf.r.wrap.b32 %r14001, %r14515, %r14515, %r14964;
	// end inline asm
	shr.u32 	%r15857, %r14515, 10;
	xor.b32  	%r15858, %r13997, %r15857;
	xor.b32  	%r15859, %r15858, %r14001;
	add.s32 	%r15860, %r13955, %r15856;
	add.s32 	%r15861, %r15860, %r14315;
	add.s32 	%r14595, %r15861, %r15859;
	// begin inline asm
	shf.r.wrap.b32 %r14005, %r14015, %r14015, %r14968;
	// end inline asm
	// begin inline asm
	shf.r.wrap.b32 %r14009, %r14015, %r14015, %r14972;
	// end inline asm
	xor.b32  	%r15862, %r14009, %r14005;
	// begin inline asm
	shf.r.wrap.b32 %r14013, %r14015, %r14015, %r14976;
	// end inline asm
	xor.b32  	%r15863, %r15862, %r14013;
	and.b32  	%r15864, %r14015, %r13975;
	not.b32 	%r15865, %r14015;
	and.b32  	%r15866, %r13935, %r15865;
	or.b32  	%r15867, %r15864, %r15866;
	add.s32 	%r15868, %r15867, %r13895;
	add.s32 	%r15869, %r15868, %r14595;
	add.s32 	%r15870, %r15869, %r15863;
	add.s32 	%r15871, %r15870, %r104;
	// begin inline asm
	shf.r.wrap.b32 %r14017, %r14027, %r14027, %r14980;
	// end inline asm
	// begin inline asm
	shf.r.wrap.b32 %r14021, %r14027, %r14027, %r14984;
	// end inline asm
	xor.b32  	%r15872, %r14021, %r14017;
	// begin inline asm
	shf.r.wrap.b32 %r14025, %r14027, %r14027, %r14988;
	// end inline asm
	xor.b32  	%r15873, %r15872, %r14025;
	xor.b32  	%r15874, %r13987, %r13947;
	and.b32  	%r15875, %r14027, %r15874;
	and.b32  	%r15876, %r13987, %r13947;
	xor.b32  	%r15877, %r15875, %r15876;
	add.s32 	%r15878, %r15873, %r15877;
	add.s32 	%r14055, %r15871, %r13907;
	add.s32 	%r14067, %r15878, %r15871;
	// begin inline asm
	shf.r.wrap.b32 %r14029, %r14035, %r14035, %r14952;
	// end inline asm
	// begin inline asm
	shf.r.wrap.b32 %r14033, %r14035, %r14035, %r14956;
	// end inline asm
	shr.u32 	%r15879, %r14035, 3;
	xor.b32  	%r15880, %r14029, %r15879;
	xor.b32  	%r15881, %r15880, %r14033;
	// begin inline asm
	shf.r.wrap.b32 %r14037, %r14555, %r14555, %r14960;
	// end inline asm
	// begin inline asm
	shf.r.wrap.b32 %r14041, %r14555, %r14555, %r14964;
	// end inline asm
	shr.u32 	%r15882, %r14555, 10;
	xor.b32  	%r15883, %r14037, %r15882;
	xor.b32  	%r15884, %r15883, %r14041;
	add.s32 	%r15885, %r13995, %r15881;
	add.s32 	%r15886, %r15885, %r14355;
	add.s32 	%r14635, %r15886, %r15884;
	// begin inline asm
	shf.r.wrap.b32 %r14045, %r14055, %r14055, %r14968;
	// end inline asm
	// begin inline asm
	shf.r.wrap.b32 %r14049, %r14055, %r14055, %r14972;
	// end inline asm
	xor.b32  	%r15887, %r14049, %r14045;
	// begin inline asm
	shf.r.wrap.b32 %r14053, %r14055, %r14055, %r14976;
	// end inline asm
	xor.b32  	%r15888, %r15887, %r14053;
	and.b32  	%r15889, %r14055, %r14015;
	not.b32 	%r15890, %r14055;
	and.b32  	%r15891, %r13975, %r15890;
	or.b32  	%r15892, %r15889, %r15891;
	add.s32 	%r15893, %r15892, %r13935;
	add.s32 	%r15894, %r15893, %r14635;
	add.s32 	%r15895, %r15894, %r15888;
	add.s32 	%r15896, %r15895, %r105;
	// begin inline asm
	shf.r.wrap.b32 %r14057, %r14067, %r14067, %r14980;
	// end inline asm
	// begin inline asm
	shf.r.wrap.b32 %r14061, %r14067, %r14067, %r14984;
	// end inline asm
	xor.b32  	%r15897, %r14061, %r14057;
	// begin inline asm
	shf.r.wrap.b32 %r14065, %r14067, %r14067, %r14988;
	// end inline asm
	xor.b32  	%r15898, %r15897, %r14065;
	xor.b32  	%r15899, %r14027, %r13987;
	and.b32  	%r15900, %r14067, %r15899;
	and.b32  	%r15901, %r14027, %r13987;
	xor.b32  	%r15902, %r15900, %r15901;
	add.s32 	%r15903, %r15898, %r15902;
	add.s32 	%r14095, %r15896, %r13947;
	add.s32 	%r14107, %r15903, %r15896;
	// begin inline asm
	shf.r.wrap.b32 %r14069, %r14075, %r14075, %r14952;
	// end inline asm
	// begin inline asm
	shf.r.wrap.b32 %r14073, %r14075, %r14075, %r14956;
	// end inline asm
	shr.u32 	%r15904, %r14075, 3;
	xor.b32  	%r15905, %r14069, %r15904;
	xor.b32  	%r15906, %r15905, %r14073;
	// begin inline asm
	shf.r.wrap.b32 %r14077, %r14595, %r14595, %r14960;
	// end inline asm
	// begin inline asm
	shf.r.wrap.b32 %r14081, %r14595, %r14595, %r14964;
	// end inline asm
	shr.u32 	%r15907, %r14595, 10;
	xor.b32  	%r15908, %r14077, %r15907;
	xor.b32  	%r15909, %r15908, %r14081;
	add.s32 	%r15910, %r14035, %r15906;
	add.s32 	%r15911, %r15910, %r14395;
	add.s32 	%r14675, %r15911, %r15909;
	// begin inline asm
	shf.r.wrap.b32 %r14085, %r14095, %r14095, %r14968;
	// end inline asm
	// begin inline asm
	shf.r.wrap.b32 %r14089, %r14095, %r14095, %r14972;
	// end inline asm
	xor.b32  	%r15912, %r14089, %r14085;
	// begin inline asm
	shf.r.wrap.b32 %r14093, %r14095, %r14095, %r14976;
	// end inline asm
	xor.b32  	%r15913, %r15912, %r14093;
	and.b32  	%r15914, %r14095, %r14055;
	not.b32 	%r15915, %r14095;
	and.b32  	%r15916, %r14015, %r15915;
	or.b32  	%r15917, %r15914, %r15916;
	add.s32 	%r15918, %r15917, %r13975;
	add.s32 	%r15919, %r15918, %r14675;
	add.s32 	%r15920, %r15919, %r15913;
	add.s32 	%r15921, %r15920, %r106;
	// begin inline asm
	shf.r.wrap.b32 %r14097, %r14107, %r14107, %r14980;
	// end inline asm
	// begin inline asm
	shf.r.wrap.b32 %r14101, %r14107, %r14107, %r14984;
	// end inline asm
	xor.b32  	%r15922, %r14101, %r14097;
	// begin inline asm
	shf.r.wrap.b32 %r14105, %r14107, %r14107, %r14988;
	// end inline asm
	xor.b32  	%r15923, %r15922, %r14105;
	xor.b32  	%r15924, %r14067, %r14027;
	and.b32  	%r15925, %r14107, %r15924;
	and.b32  	%r15926, %r14067, %r14027;
	xor.b32  	%r15927, %r15925, %r15926;
	add.s32 	%r15928, %r15923, %r15927;
	add.s32 	%r14135, %r15921, %r13987;
	add.s32 	%r14147, %r15928, %r15921;
	// begin inline asm
	shf.r.wrap.b32 %r14109, %r14115, %r14115, %r14952;
	// end inline asm
	// begin inline asm
	shf.r.wrap.b32 %r14113, %r14115, %r14115, %r14956;
	// end inline asm
	shr.u32 	%r15929, %r14115, 3;
	xor.b32  	%r15930, %r14109, %r15929;
	xor.b32  	%r15931, %r15930, %r14113;
	// begin inline asm
	shf.r.wrap.b32 %r14117, %r14635, %r14635, %r14960;
	// end inline asm
	// begin inline asm
	shf.r.wrap.b32 %r14121, %r14635, %r14635, %r14964;
	// end inline asm
	shr.u32 	%r15932, %r14635, 10;
	xor.b32  	%r15933, %r14117, %r15932;
	xor.b32  	%r15934, %r15933, %r14121;
	add.s32 	%r15935, %r14075, %r15931;
	add.s32 	%r15936, %r15935, %r14435;
	add.s32 	%r14715, %r15936, %r15934;
	// begin inline asm
	shf.r.wrap.b32 %r14125, %r14135, %r14135, %r14968;
	// end inline asm
	// begin inline asm
	shf.r.wrap.b32 %r14129, %r14135, %r14135, %r14972;
	// end inline asm
	xor.b32  	%r15937, %r14129, %r14125;
	// begin inline asm
	shf.r.wrap.b32 %r14133, %r14135, %r14135, %r14976;
	// end inline asm
	xor.b32  	%r15938, %r15937, %r14133;
	and.b32  	%r15939, %r14135, %r14095;
	not.b32 	%r15940, %r14135;
	and.b32  	%r15941, %r14055, %r15940;
	or.b32  	%r15942, %r15939, %r15941;
	add.s32 	%r15943, %r15942, %r14015;
	add.s32 	%r15944, %r15943, %r14715;
	add.s32 	%r15945, %r15944, %r15938;
	add.s32 	%r15946, %r15945, %r107;
	// begin inline asm
	shf.r.wrap.b32 %r14137, %r14147, %r14147, %r14980;
	// end inline asm
	// begin inline asm
	shf.r.wrap.b32 %r14141, %r14147, %r14147, %r14984;
	// end inline asm
	xor.b32  	%r15947, %r14141, %r14137;
	// begin inline asm
	shf.r.wrap.b32 %r14145, %r14147, %r14147, %r14988;
	// end inline asm
	xor.b32  	%r15948, %r15947, %r14145;
	xor.b32  	%r15949, %r14107, %r14067;
	and.b32  	%r15950, %r14147, %r15949;
	and.b32  	%r15951, %r14107, %r14067;
	xor.b32  	%r15952, %r15950, %r15951;
	add.s32 	%r15953, %r15948, %r15952;
	add.s32 	%r14175, %r15946, %r14027;
	add.s32 	%r14187, %r15953, %r15946;
	// begin inline asm
	shf.r.wrap.b32 %r14149, %r14155, %r14155, %r14952;
	// end inline asm
	// begin inline asm
	shf.r.wrap.b32 %r14153, %r14155, %r14155, %r14956;
	// end inline asm
	shr.u32 	%r15954, %r14155, 3;
	xor.b32  	%r15955, %r14149, %r15954;
	xor.b32  	%r15956, %r15955, %r14153;
	// begin inline asm
	shf.r.wrap.b32 %r14157, %r14675, %r14675, %r14960;
	// end inline asm
	// begin inline asm
	shf.r.wrap.b32 %r14161, %r14675, %r14675, %r14964;
	// end inline asm
	shr.u32 	%r15957, %r14675, 10;
	xor.b32  	%r15958, %r14157, %r15957;
	xor.b32  	%r15959, %r15958, %r14161;
	add.s32 	%r15960, %r14115, %r15956;
	add.s32 	%r15961, %r15960, %r14475;
	add.s32 	%r14755, %r15961, %r15959;
	// begin inline asm
	shf.r.wrap.b32 %r14165, %r14175, %r14175, %r14968;
	// end inline asm
	// begin inline asm
	shf.r.wrap.b32 %r14169, %r14175, %r14175, %r14972;
	// end inline asm
	xor.b32  	%r15962, %r14169, %r14165;
	// begin inline asm
	shf.r.wrap.b32 %r14173, %r14175, %r14175, %r14976;
	// end inline asm
	xor.b32  	%r15963, %r15962, %r14173;
	and.b32  	%r15964, %r14175, %r14135;
	not.b32 	%r15965, %r14175;
	and.b32  	%r15966, %r14095, %r15965;
	or.b32  	%r15967, %r15964, %r15966;
	add.s32 	%r15968, %r15967, %r14055;
	add.s32 	%r15969, %r15968, %r14755;
	add.s32 	%r15970, %r15969, %r15963;
	add.s32 	%r15971, %r15970, %r108;
	// begin inline asm
	shf.r.wrap.b32 %r14177, %r14187, %r14187, %r14980;
	// end inline asm
	// begin inline asm
	shf.r.wrap.b32 %r14181, %r14187, %r14187, %r14984;
	// end inline asm
	xor.b32  	%r15972, %r14181, %r14177;
	// begin inline asm
	shf.r.wrap.b32 %r14185, %r14187, %r14187, %r14988;
	// end inline asm
	xor.b32  	%r15973, %r15972, %r14185;
	xor.b32  	%r15974, %r14147, %r14107;
	and.b32  	%r15975, %r14187, %r15974;
	and.b32  	%r15976, %r14147, %r14107;
	xor.b32  	%r15977, %r15975, %r15976;
	add.s32 	%r15978, %r15973, %r15977;
	add.s32 	%r14215, %r15971, %r14067;
	add.s32 	%r14227, %r15978, %r15971;
	// begin inline asm
	shf.r.wrap.b32 %r14189, %r14195, %r14195, %r14952;
	// end inline asm
	// begin inline asm
	shf.r.wrap.b32 %r14193, %r14195, %r14195, %r14956;
	// end inline asm
	shr.u32 	%r15979, %r14195, 3;
	xor.b32  	%r15980, %r14189, %r15979;
	xor.b32  	%r15981, %r15980, %r14193;
	// begin inline asm
	shf.r.wrap.b32 %r14197, %r14715, %r14715, %r14960;
	// end inline asm
	// begin inline asm
	shf.r.wrap.b32 %r14201, %r14715, %r14715, %r14964;
	// end inline asm
	shr.u32 	%r15982, %r14715, 10;
	xor.b32  	%r15983, %r14197, %r15982;
	xor.b32  	%r15984, %r15983, %r14201;
	add.s32 	%r15985, %r14155, %r15981;
	add.s32 	%r15986, %r15985, %r14515;
	add.s32 	%r14795, %r15986, %r15984;
	// begin inline asm
	shf.r.wrap.b32 %r14205, %r14215, %r14215, %r14968;
	// end inline asm
	// begin inline asm
	shf.r.wrap.b32 %r14209, %r14215, %r14215, %r14972;
	// end inline asm
	xor.b32  	%r15987, %r14209, %r14205;
	// begin inline asm
	shf.r.wrap.b32 %r14213, %r14215, %r14215, %r14976;
	// end inline asm
	xor.b32  	%r15988, %r15987, %r14213;
	and.b32  	%r15989, %r14215, %r14175;
	not.b32 	%r15990, %r14215;
	and.b32  	%r15991, %r14135, %r15990;
	or.b32  	%r15992, %r15989, %r15991;
	add.s32 	%r15993, %r15992, %r14095;
	add.s32 	%r15994, %r15993, %r14795;
	add.s32 	%r15995, %r15994, %r15988;
	add.s32 	%r15996, %r15995, %r109;
	// begin inline asm
	shf.r.wrap.b32 %r14217, %r14227, %r14227, %r14980;
	// end inline asm
	// begin inline asm
	shf.r.wrap.b32 %r14221, %r14227, %r14227, %r14984;
	// end inline asm
	xor.b32  	%r15997, %r14221, %r14217;
	// begin inline asm
	shf.r.wrap.b32 %r14225, %r14227, %r14227, %r14988;
	// end inline asm
	xor.b32  	%r15998, %r15997, %r14225;
	xor.b32  	%r15999, %r14187, %r14147;
	and.b32  	%r16000, %r14227, %r15999;
	and.b32  	%r16001, %r14187, %r14147;
	xor.b32  	%r16002, %r16000, %r16001;
	add.s32 	%r16003, %r15998, %r16002;
	add.s32 	%r14255, %r15996, %r14107;
	add.s32 	%r14267, %r16003, %r15996;
	// begin inline asm
	shf.r.wrap.b32 %r14229, %r14235, %r14235, %r14952;
	// end inline asm
	// begin inline asm
	shf.r.wrap.b32 %r14233, %r14235, %r14235, %r14956;
	// end inline asm
	shr.u32 	%r16004, %r14235, 3;
	xor.b32  	%r16005, %r14229, %r16004;
	xor.b32  	%r16006, %r16005, %r14233;
	// begin inline asm
	shf.r.wrap.b32 %r14237, %r14755, %r14755, %r14960;
	// end inline asm
	// begin inline asm
	shf.r.wrap.b32 %r14241, %r14755, %r14755, %r14964;
	// end inline asm
	shr.u32 	%r16007, %r14755, 10;
	xor.b32  	%r16008, %r14237, %r16007;
	xor.b32  	%r16009, %r16008, %r14241;
	add.s32 	%r16010, %r14195, %r16006;
	add.s32 	%r16011, %r16010, %r14555;
	add.s32 	%r14835, %r16011, %r16009;
	// begin inline asm
	shf.r.wrap.b32 %r14245, %r14255, %r14255, %r14968;
	// end inline asm
	// begin inline asm
	shf.r.wrap.b32 %r14249, %r14255, %r14255, %r14972;
	// end inline asm
	xor.b32  	%r16012, %r14249, %r14245;
	// begin inline asm
	shf.r.wrap.b32 %r14253, %r14255, %r14255, %r14976;
	// end inline asm
	xor.b32  	%r16013, %r16012, %r14253;
	and.b32  	%r16014, %r14255, %r14215;
	not.b32 	%r16015, %r14255;
	and.b32  	%r16016, %r14175, %r16015;
	or.b32  	%r16017, %r16014, %r16016;
	add.s32 	%r16018, %r16017, %r14135;
	add.s32 	%r16019, %r16018, %r14835;
	add.s32 	%r16020, %r16019, %r16013;
	add.s32 	%r16021, %r16020, %r110;
	// begin inline asm
	shf.r.wrap.b32 %r14257, %r14267, %r14267, %r14980;
	// end inline asm
	// begin inline asm
	shf.r.wrap.b32 %r14261, %r14267, %r14267, %r14984;
	// end inline asm
	xor.b32  	%r16022, %r14261, %r14257;
	// begin inline asm
	shf.r.wrap.b32 %r14265, %r14267, %r14267, %r14988;
	// end inline asm
	xor.b32  	%r16023, %r16022, %r14265;
	xor.b32  	%r16024, %r14227, %r14187;
	and.b32  	%r16025, %r14267, %r16024;
	and.b32  	%r16026, %r14227, %r14187;
	xor.b32  	%r16027, %r16025, %r16026;
	add.s32 	%r16028, %r16023, %r16027;
	add.s32 	%r14295, %r16021, %r14147;
	add.s32 	%r14307, %r16028, %r16021;
	// begin inline asm
	shf.r.wrap.b32 %r14269, %r14275, %r14275, %r14952;
	// end inline asm
	// begin inline asm
	shf.r.wrap.b32 %r14273, %r14275, %r14275, %r14956;
	// end inline asm
	shr.u32 	%r16029, %r14275, 3;
	xor.b32  	%r16030, %r14269, %r16029;
	xor.b32  	%r16031, %r16030, %r14273;
	// begin inline asm
	shf.r.wrap.b32 %r14277, %r14795, %r14795, %r14960;
	// end inline asm
	// begin inline asm
	shf.r.wrap.b32 %r14281, %r14795, %r14795, %r14964;
	// end inline asm
	shr.u32 	%r16032, %r14795, 10;
	xor.b32  	%r16033, %r14277, %r16032;
	xor.b32  	%r16034, %r16033, %r14281;
	add.s32 	%r16035, %r14235, %r16031;
	add.s32 	%r16036, %r16035, %r14595;
	add.s32 	%r14875, %r16036, %r16034;
	// begin inline asm
	shf.r.wrap.b32 %r14285, %r14295, %r14295, %r14968;
	// end inline asm
	// begin inline asm
	shf.r.wrap.b32 %r14289, %r14295, %r14295, %r14972;
	// end inline asm
	xor.b32  	%r16037, %r14289, %r14285;
	// begin inline asm
	shf.r.wrap.b32 %r14293, %r14295, %r14295, %r14976;
	// end inline asm
	xor.b32  	%r16038, %r16037, %r14293;
	and.b32  	%r16039, %r14295, %r14255;
	not.b32 	%r16040, %r14295;
	and.b32  	%r16041, %r14215, %r16040;
	or.b32  	%r16042, %r16039, %r16041;
	add.s32 	%r16043, %r16042, %r14175;
	add.s32 	%r16044, %r16043, %r14875;
	add.s32 	%r16045, %r16044, %r16038;
	add.s32 	%r16046, %r16045, %r111;
	// begin inline asm
	shf.r.wrap.b32 %r14297, %r14307, %r14307, %r14980;
	// end inline asm
	// begin inline asm
	shf.r.wrap.b32 %r14301, %r14307, %r14307, %r14984;
	// end inline asm
	xor.b32  	%r16047, %r14301, %r14297;
	// begin inline asm
	shf.r.wrap.b32 %r14305, %r14307, %r14307, %r14988;
	// end inline asm
	xor.b32  	%r16048, %r16047, %r14305;
	xor.b32  	%r16049, %r14267, %r14227;
	and.b32  	%r16050, %r14307, %r16049;
	and.b32  	%r16051, %r14267, %r14227;
	xor.b32  	%r16052, %r16050, %r16051;
	add.s32 	%r16053, %r16048, %r16052;
	add.s32 	%r14335, %r16046, %r14187;
	add.s32 	%r14347, %r16053, %r16046;
	// begin inline asm
	shf.r.wrap.b32 %r14309, %r14315, %r14315, %r14952;
	// end inline asm
	// begin inline asm
	shf.r.wrap.b32 %r14313, %r14315, %r14315, %r14956;
	// end inline asm
	shr.u32 	%r16054, %r14315, 3;
	xor.b32  	%r16055, %r14309, %r16054;
	xor.b32  	%r16056, %r16055, %r14313;
	// begin inline asm
	shf.r.wrap.b32 %r14317, %r14835, %r14835, %r14960;
	// end inline asm
	// begin inline asm
	shf.r.wrap.b32 %r14321, %r14835, %r14835, %r14964;
	// end inline asm
	shr.u32 	%r16057, %r14835, 10;
	xor.b32  	%r16058, %r14317, %r16057;
	xor.b32  	%r16059, %r16058, %r14321;
	add.s32 	%r16060, %r14275, %r16056;
	add.s32 	%r16061, %r16060, %r14635;
	add.s32 	%r14915, %r16061, %r16059;
	// begin inline asm
	shf.r.wrap.b32 %r14325, %r14335, %r14335, %r14968;
	// end inline asm
	// begin inline asm
	shf.r.wrap.b32 %r14329, %r14335, %r14335, %r14972;
	// end inline asm
	xor.b32  	%r16062, %r14329, %r14325;
	// begin inline asm
	shf.r.wrap.b32 %r14333, %r14335, %r14335, %r14976;
	// end inline asm
	xor.b32  	%r16063, %r16062, %r14333;
	and.b32  	%r16064, %r14335, %r14295;
	not.b32 	%r16065, %r14335;
	and.b32  	%r16066, %r14255, %r16065;
	or.b32  	%r16067, %r16064, %r16066;
	add.s32 	%r16068, %r16067, %r14215;
	add.s32 	%r16069, %r16068, %r14915;
	add.s32 	%r16070, %r16069, %r16063;
	add.s32 	%r16071, %r16070, %r112;
	// begin inline asm
	shf.r.wrap.b32 %r14337, %r14347, %r14347, %r14980;
	// end inline asm
	// begin inline asm
	shf.r.wrap.b32 %r14341, %r14347, %r14347, %r14984;
	// end inline asm
	xor.b32  	%r16072, %r14341, %r14337;
	// begin inline asm
	shf.r.wrap.b32 %r14345, %r14347, %r14347, %r14988;
	// end inline asm
	xor.b32  	%r16073, %r16072, %r14345;
	xor.b32  	%r16074, %r14307, %r14267;
	and.b32  	%r16075, %r14347, %r16074;
	and.b32  	%r16076, %r14307, %r14267;
	xor.b32  	%r16077, %r16075, %r16076;
	add.s32 	%r16078, %r16073, %r16077;
	add.s32 	%r14375, %r16071, %r14227;
	add.s32 	%r14387, %r16078, %r16071;
	// begin inline asm
	shf.r.wrap.b32 %r14349, %r14355, %r14355, %r14952;
	// end inline asm
	// begin inline asm
	shf.r.wrap.b32 %r14353, %r14355, %r14355, %r14956;
	// end inline asm
	shr.u32 	%r16079, %r14355, 3;
	xor.b32  	%r16080, %r14349, %r16079;
	xor.b32  	%r16081, %r16080, %r14353;
	// begin inline asm
	shf.r.wrap.b32 %r14357, %r14875, %r14875, %r14960;
	// end inline asm
	// begin inline asm
	shf.r.wrap.b32 %r14361, %r14875, %r14875, %r14964;
	// end inline asm
	shr.u32 	%r16082, %r14875, 10;
	xor.b32  	%r16083, %r14357, %r16082;
	xor.b32  	%r16084, %r16083, %r14361;
	add.s32 	%r16085, %r14315, %r16081;
	add.s32 	%r16086, %r16085, %r14675;
	add.s32 	%r14955, %r16086, %r16084;
	// begin inline asm
	shf.r.wrap.b32 %r14365, %r14375, %r14375, %r14968;
	// end inline asm
	// begin inline asm
	shf.r.wrap.b32 %r14369, %r14375, %r14375, %r14972;
	// end inline asm
	xor.b32  	%r16087, %r14369, %r14365;
	// begin inline asm
	shf.r.wrap.b32 %r14373, %r14375, %r14375, %r14976;
	// end inline asm
	xor.b32  	%r16088, %r16087, %r14373;
	and.b32  	%r16089, %r14375, %r14335;
	not.b32 	%r16090, %r14375;
	and.b32  	%r16091, %r14295, %r16090;
	or.b32  	%r16092, %r16089, %r16091;
	add.s32 	%r16093, %r16092, %r14255;
	add.s32 	%r16094, %r16093, %r14955;
	add.s32 	%r16095, %r16094, %r16088;
	add.s32 	%r16096, %r16095, %r113;
	// begin inline asm
	shf.r.wrap.b32 %r14377, %r14387, %r14387, %r14980;
	// end inline asm
	// begin inline asm
	shf.r.wrap.b32 %r14381, %r14387, %r14387, %r14984;
	// end inline asm
	xor.b32  	%r16097, %r14381, %r14377;
	// begin inline asm
	shf.r.wrap.b32 %r14385, %r14387, %r14387, %r14988;
	// end inline asm
	xor.b32  	%r16098, %r16097, %r14385;
	xor.b32  	%r16099, %r14347, %r14307;
	and.b32  	%r16100, %r14387, %r16099;
	and.b32  	%r16101, %r14347, %r14307;
	xor.b32  	%r16102, %r16100, %r16101;
	add.s32 	%r16103, %r16098, %r16102;
	add.s32 	%r14415, %r16096, %r14267;
	add.s32 	%r14427, %r16103, %r16096;
	// begin inline asm
	shf.r.wrap.b32 %r14389, %r14395, %r14395, %r14952;
	// end inline asm
	// begin inline asm
	shf.r.wrap.b32 %r14393, %r14395, %r14395, %r14956;
	// end inline asm
	shr.u32 	%r16104, %r14395, 3;
	xor.b32  	%r16105, %r14389, %r16104;
	xor.b32  	%r16106, %r16105, %r14393;
	// begin inline asm
	shf.r.wrap.b32 %r14397, %r14915, %r14915, %r14960;
	// end inline asm
	// begin inline asm
	shf.r.wrap.b32 %r14401, %r14915, %r14915, %r14964;
	// end inline asm
	shr.u32 	%r16107, %r14915, 10;
	xor.b32  	%r16108, %r14397, %r16107;
	xor.b32  	%r16109, %r16108, %r14401;
	add.s32 	%r16110, %r14355, %r16106;
	add.s32 	%r16111, %r16110, %r14715;
	add.s32 	%r14483, %r16111, %r16109;
	// begin inline asm
	shf.r.wrap.b32 %r14405, %r14415, %r14415, %r14968;
	// end inline asm
	// begin inline asm
	shf.r.wrap.b32 %r14409, %r14415, %r14415, %r14972;
	// end inline asm
	xor.b32  	%r16112, %r14409, %r14405;
	// begin inline asm
	shf.r.wrap.b32 %r14413, %r14415, %r14415, %r14976;
	// end inline asm
	xor.b32  	%r16113, %r16112, %r14413;
	and.b32  	%r16114, %r14415, %r14375;
	not.b32 	%r16115, %r14415;
	and.b32  	%r16116, %r14335, %r16115;
	or.b32  	%r16117, %r16114, %r16116;
	add.s32 	%r16118, %r16117, %r14295;
	add.s32 	%r16119, %r16118, %r14483;
	add.s32 	%r16120, %r16119, %r16113;
	add.s32 	%r16121, %r16120, %r114;
	// begin inline asm
	shf.r.wrap.b32 %r14417, %r14427, %r14427, %r14980;
	// end inline asm
	// begin inline asm
	shf.r.wrap.b32 %r14421, %r14427, %r14427, %r14984;
	// end inline asm
	xor.b32  	%r16122, %r14421, %r14417;
	// begin inline asm
	shf.r.wrap.b32 %r14425, %r14427, %r14427, %r14988;
	// end inline asm
	xor.b32  	%r16123, %r16122, %r14425;
	xor.b32  	%r16124, %r14387, %r14347;
	and.b32  	%r16125, %r14427, %r16124;
	and.b32  	%r16126, %r14387, %r14347;
	xor.b32  	%r16127, %r16125, %r16126;
	add.s32 	%r16128, %r16123, %r16127;
	add.s32 	%r14455, %r16121, %r14307;
	add.s32 	%r14467, %r16128, %r16121;
	// begin inline asm
	shf.r.wrap.b32 %r14429, %r14435, %r14435, %r14952;
	// end inline asm
	// begin inline asm
	shf.r.wrap.b32 %r14433, %r14435, %r14435, %r14956;
	// end inline asm
	shr.u32 	%r16129, %r14435, 3;
	xor.b32  	%r16130, %r14429, %r16129;
	xor.b32  	%r16131, %r16130, %r14433;
	// begin inline asm
	shf.r.wrap.b32 %r14437, %r14955, %r14955, %r14960;
	// end inline asm
	// begin inline asm
	shf.r.wrap.b32 %r14441, %r14955, %r14955, %r14964;
	// end inline asm
	shr.u32 	%r16132, %r14955, 10;
	xor.b32  	%r16133, %r14437, %r16132;
	xor.b32  	%r16134, %r16133, %r14441;
	add.s32 	%r16135, %r14395, %r16131;
	add.s32 	%r16136, %r16135, %r14755;
	add.s32 	%r14523, %r16136, %r16134;
	// begin inline asm
	shf.r.wrap.b32 %r14445, %r14455, %r14455, %r14968;
	// end inline asm
	// begin inline asm
	shf.r.wrap.b32 %r14449, %r14455, %r14455, %r14972;
	// end inline asm
	xor.b32  	%r16137, %r14449, %r14445;
	// begin inline asm
	shf.r.wrap.b32 %r14453, %r14455, %r14455, %r14976;
	// end inline asm
	xor.b32  	%r16138, %r16137, %r14453;
	and.b32  	%r16139, %r14455, %r14415;
	not.b32 	%r16140, %r14455;
	and.b32  	%r16141, %r14375, %r16140;
	or.b32  	%r16142, %r16139, %r16141;
	add.s32 	%r16143, %r16142, %r14335;
	add.s32 	%r16144, %r16143, %r14523;
	add.s32 	%r16145, %r16144, %r16138;
	add.s32 	%r16146, %r16145, %r115;
	// begin inline asm
	shf.r.wrap.b32 %r14457, %r14467, %r14467, %r14980;
	// end inline asm
	// begin inline asm
	shf.r.wrap.b32 %r14461, %r14467, %r14467, %r14984;
	// end inline asm
	xor.b32  	%r16147, %r14461, %r14457;
	// begin inline asm
	shf.r.wrap.b32 %r14465, %r14467, %r14467, %r14988;
	// end inline asm
	xor.b32  	%r16148, %r16147, %r14465;
	xor.b32  	%r16149, %r14427, %r14387;
	and.b32  	%r16150, %r14467, %r16149;
	and.b32  	%r16151, %r14427, %r14387;
	xor.b32  	%r16152, %r16150, %r16151;
	add.s32 	%r16153, %r16148, %r16152;
	add.s32 	%r14495, %r16146, %r14347;
	add.s32 	%r14507, %r16153, %r16146;
	// begin inline asm
	shf.r.wrap.b32 %r14469, %r14475, %r14475, %r14952;
	// end inline asm
	// begin inline asm
	shf.r.wrap.b32 %r14473, %r14475, %r14475, %r14956;
	// end inline asm
	shr.u32 	%r16154, %r14475, 3;
	xor.b32  	%r16155, %r14469, %r16154;
	xor.b32  	%r16156, %r16155, %r14473;
	// begin inline asm
	shf.r.wrap.b32 %r14477, %r14483, %r14483, %r14960;
	// end inline asm
	// begin inline asm
	shf.r.wrap.b32 %r14481, %r14483, %r14483, %r14964;
	// end inline asm
	shr.u32 	%r16157, %r14483, 10;
	xor.b32  	%r16158, %r14477, %r16157;
	xor.b32  	%r16159, %r16158, %r14481;
	add.s32 	%r16160, %r14435, %r16156;
	add.s32 	%r16161, %r16160, %r14795;
	add.s32 	%r14563, %r16161, %r16159;
	// begin inline asm
	shf.r.wrap.b32 %r14485, %r14495, %r14495, %r14968;
	// end inline asm
	// begin inline asm
	shf.r.wrap.b32 %r14489, %r14495, %r14495, %r14972;
	// end inline asm
	xor.b32  	%r16162, %r14489, %r14485;
	// begin inline asm
	shf.r.wrap.b32 %r14493, %r14495, %r14495, %r14976;
	// end inline asm
	xor.b32  	%r16163, %r16162, %r14493;
	and.b32  	%r16164, %r14495, %r14455;
	not.b32 	%r16165, %r14495;
	and.b32  	%r16166, %r14415, %r16165;
	or.b32  	%r16167, %r16164, %r16166;
	add.s32 	%r16168, %r16167, %r14375;
	add.s32 	%r16169, %r16168, %r14563;
	add.s32 	%r16170, %r16169, %r16163;
	add.s32 	%r16171, %r16170, %r116;
	// begin inline asm
	shf.r.wrap.b32 %r14497, %r14507, %r14507, %r14980;
	// end inline asm
	// begin inline asm
	shf.r.wrap.b32 %r14501, %r14507, %r14507, %r14984;
	// end inline asm
	xor.b32  	%r16172, %r14501, %r14497;
	// begin inline asm
	shf.r.wrap.b32 %r14505, %r14507, %r14507, %r14988;
	// end inline asm
	xor.b32  	%r16173, %r16172, %r14505;
	xor.b32  	%r16174, %r14467, %r14427;
	and.b32  	%r16175, %r14507, %r16174;
	and.b32  	%r16176, %r14467, %r14427;
	xor.b32  	%r16177, %r16175, %r16176;
	add.s32 	%r16178, %r16173, %r16177;
	add.s32 	%r14535, %r16171, %r14387;
	add.s32 	%r14547, %r16178, %r16171;
	// begin inline asm
	shf.r.wrap.b32 %r14509, %r14515, %r14515, %r14952;
	// end inline asm
	// begin inline asm
	shf.r.wrap.b32 %r14513, %r14515, %r14515, %r14956;
	// end inline asm
	shr.u32 	%r16179, %r14515, 3;
	xor.b32  	%r16180, %r14509, %r16179;
	xor.b32  	%r16181, %r16180, %r14513;
	// begin inline asm
	shf.r.wrap.b32 %r14517, %r14523, %r14523, %r14960;
	// end inline asm
	// begin inline asm
	shf.r.wrap.b32 %r14521, %r14523, %r14523, %r14964;
	// end inline asm
	shr.u32 	%r16182, %r14523, 10;
	xor.b32  	%r16183, %r14517, %r16182;
	xor.b32  	%r16184, %r16183, %r14521;
	add.s32 	%r16185, %r14475, %r16181;
	add.s32 	%r16186, %r16185, %r14835;
	add.s32 	%r14603, %r16186, %r16184;
	// begin inline asm
	shf.r.wrap.b32 %r14525, %r14535, %r14535, %r14968;
	// end inline asm
	// begin inline asm
	shf.r.wrap.b32 %r14529, %r14535, %r14535, %r14972;
	// end inline asm
	xor.b32  	%r16187, %r14529, %r14525;
	// begin inline asm
	shf.r.wrap.b32 %r14533, %r14535, %r14535, %r14976;
	// end inline asm
	xor.b32  	%r16188, %r16187, %r14533;
	and.b32  	%r16189, %r14535, %r14495;
	not.b32 	%r16190, %r14535;
	and.b32  	%r16191, %r14455, %r16190;
	or.b32  	%r16192, %r16189, %r16191;
	add.s32 	%r16193, %r16192, %r14415;
	add.s32 	%r16194, %r16193, %r14603;
	add.s32 	%r16195, %r16194, %r16188;
	add.s32 	%r16196, %r16195, %r117;
	// begin inline asm
	shf.r.wrap.b32 %r14537, %r14547, %r14547, %r14980;
	// end inline asm
	// begin inline asm
	shf.r.wrap.b32 %r14541, %r14547, %r14547, %r14984;
	// end inline asm
	xor.b32  	%r16197, %r14541, %r14537;
	// begin inline asm
	shf.r.wrap.b32 %r14545, %r14547, %r14547, %r14988;
	// end inline asm
	xor.b32  	%r16198, %r16197, %r14545;
	xor.b32  	%r16199, %r14507, %r14467;
	and.b32  	%r16200, %r14547, %r16199;
	and.b32  	%r16201, %r14507, %r14467;
	xor.b32  	%r16202, %r16200, %r16201;
	add.s32 	%r16203, %r16198, %r16202;
	add.s32 	%r14575, %r16196, %r14427;
	add.s32 	%r14587, %r16203, %r16196;
	// begin inline asm
	shf.r.wrap.b32 %r14549, %r14555, %r14555, %r14952;
	// end inline asm
	// begin inline asm
	shf.r.wrap.b32 %r14553, %r14555, %r14555, %r14956;
	// end inline asm
	shr.u32 	%r16204, %r14555, 3;
	xor.b32  	%r16205, %r14549, %r16204;
	xor.b32  	%r16206, %r16205, %r14553;
	// begin inline asm
	shf.r.wrap.b32 %r14557, %r14563, %r14563, %r14960;
	// end inline asm
	// begin inline asm
	shf.r.wrap.b32 %r14561, %r14563, %r14563, %r14964;
	// end inline asm
	shr.u32 	%r16207, %r14563, 10;
	xor.b32  	%r16208, %r14557, %r16207;
	xor.b32  	%r16209, %r16208, %r14561;
	add.s32 	%r16210, %r14515, %r16206;
	add.s32 	%r16211, %r16210, %r14875;
	add.s32 	%r14643, %r16211, %r16209;
	// begin inline asm
	shf.r.wrap.b32 %r14565, %r14575, %r14575, %r14968;
	// end inline asm
	// begin inline asm
	shf.r.wrap.b32 %r14569, %r14575, %r14575, %r14972;
	// end inline asm
	xor.b32  	%r16212, %r14569, %r14565;
	// begin inline asm
	shf.r.wrap.b32 %r14573, %r14575, %r14575, %r14976;
	// end inline asm
	xor.b32  	%r16213, %r16212, %r14573;
	and.b32  	%r16214, %r14575, %r14535;
	not.b32 	%r16215, %r14575;
	and.b32  	%r16216, %r14495, %r16215;
	or.b32  	%r16217, %r16214, %r16216;
	add.s32 	%r16218, %r16217, %r14455;
	add.s32 	%r16219, %r16218, %r14643;
	add.s32 	%r16220, %r16219, %r16213;
	add.s32 	%r16221, %r16220, %r118;
	// begin inline asm
	shf.r.wrap.b32 %r14577, %r14587, %r14587, %r14980;
	// end inline asm
	// begin inline asm
	shf.r.wrap.b32 %r14581, %r14587, %r14587, %r14984;
	// end inline asm
	xor.b32  	%r16222, %r14581, %r14577;
	// begin inline asm
	shf.r.wrap.b32 %r14585, %r14587, %r14587, %r14988;
	// end inline asm
	xor.b32  	%r16223, %r16222, %r14585;
	xor.b32  	%r16224, %r14547, %r14507;
	and.b32  	%r16225, %r14587, %r16224;
	and.b32  	%r16226, %r14547, %r14507;
	xor.b32  	%r16227, %r16225, %r16226;
	add.s32 	%r16228, %r16223, %r16227;
	add.s32 	%r14615, %r16221, %r14467;
	add.s32 	%r14627, %r16228, %r16221;
	// begin inline asm
	shf.r.wrap.b32 %r14589, %r14595, %r14595, %r14952;
	// end inline asm
	// begin inline asm
	shf.r.wrap.b32 %r14593, %r14595, %r14595, %r14956;
	// end inline asm
	shr.u32 	%r16229, %r14595, 3;
	xor.b32  	%r16230, %r14589, %r16229;
	xor.b32  	%r16231, %r16230, %r14593;
	// begin inline asm
	shf.r.wrap.b32 %r14597, %r14603, %r14603, %r14960;
	// end inline asm
	// begin inline asm
	shf.r.wrap.b32 %r14601, %r14603, %r14603, %r14964;
	// end inline asm
	shr.u32 	%r16232, %r14603, 10;
	xor.b32  	%r16233, %r14597, %r16232;
	xor.b32  	%r16234, %r16233, %r14601;
	add.s32 	%r16235, %r14555, %r16231;
	add.s32 	%r16236, %r16235, %r14915;
	add.s32 	%r14683, %r16236, %r16234;
	// begin inline asm
	shf.r.wrap.b32 %r14605, %r14615, %r14615, %r14968;
	// end inline asm
	// begin inline asm
	shf.r.wrap.b32 %r14609, %r14615, %r14615, %r14972;
	// end inline asm
	xor.b32  	%r16237, %r14609, %r14605;
	// begin inline asm
	shf.r.wrap.b32 %r14613, %r14615, %r14615, %r14976;
	// end inline asm
	xor.b32  	%r16238, %r16237, %r14613;
	and.b32  	%r16239, %r14615, %r14575;
	not.b32 	%r16240, %r14615;
	and.b32  	%r16241, %r14535, %r16240;
	or.b32  	%r16242, %r16239, %r16241;
	add.s32 	%r16243, %r16242, %r14495;
	add.s32 	%r16244, %r16243, %r14683;
	add.s32 	%r16245, %r16244, %r16238;
	add.s32 	%r16246, %r16245, %r119;
	// begin inline asm
	shf.r.wrap.b32 %r14617, %r14627, %r14627, %r14980;
	// end inline asm
	// begin inline asm
	shf.r.wrap.b32 %r14621, %r14627, %r14627, %r14984;
	// end inline asm
	xor.b32  	%r16247, %r14621, %r14617;
	// begin inline asm
	shf.r.wrap.b32 %r14625, %r14627, %r14627, %r14988;
	// end inline asm
	xor.b32  	%r16248, %r16247, %r14625;
	xor.b32  	%r16249, %r14587, %r14547;
	and.b32  	%r16250, %r14627, %r16249;
	and.b32  	%r16251, %r14587, %r14547;
	xor.b32  	%r16252, %r16250, %r16251;
	add.s32 	%r16253, %r16248, %r16252;
	add.s32 	%r14655, %r16246, %r14507;
	add.s32 	%r14667, %r16253, %r16246;
	// begin inline asm
	shf.r.wrap.b32 %r14629, %r14635, %r14635, %r14952;
	// end inline asm
	// begin inline asm
	shf.r.wrap.b32 %r14633, %r14635, %r14635, %r14956;
	// end inline asm
	shr.u32 	%r16254, %r14635, 3;
	xor.b32  	%r16255, %r14629, %r16254;
	xor.b32  	%r16256, %r16255, %r14633;
	// begin inline asm
	shf.r.wrap.b32 %r14637, %r14643, %r14643, %r14960;
	// end inline asm
	// begin inline asm
	shf.r.wrap.b32 %r14641, %r14643, %r14643, %r14964;
	// end inline asm
	shr.u32 	%r16257, %r14643, 10;
	xor.b32  	%r16258, %r14637, %r16257;
	xor.b32  	%r16259, %r16258, %r14641;
	add.s32 	%r16260, %r14595, %r16256;
	add.s32 	%r16261, %r16260, %r14955;
	add.s32 	%r14723, %r16261, %r16259;
	// begin inline asm
	shf.r.wrap.b32 %r14645, %r14655, %r14655, %r14968;
	// end inline asm
	// begin inline asm
	shf.r.wrap.b32 %r14649, %r14655, %r14655, %r14972;
	// end inline asm
	xor.b32  	%r16262, %r14649, %r14645;
	// begin inline asm
	shf.r.wrap.b32 %r14653, %r14655, %r14655, %r14976;
	// end inline asm
	xor.b32  	%r16263, %r16262, %r14653;
	and.b32  	%r16264, %r14655, %r14615;
	not.b32 	%r16265, %r14655;
	and.b32  	%r16266, %r14575, %r16265;
	or.b32  	%r16267, %r16264, %r16266;
	add.s32 	%r16268, %r16267, %r14535;
	add.s32 	%r16269, %r16268, %r14723;
	add.s32 	%r16270, %r16269, %r16263;
	add.s32 	%r16271, %r16270, %r120;
	// begin inline asm
	shf.r.wrap.b32 %r14657, %r14667, %r14667, %r14980;
	// end inline asm
	// begin inline asm
	shf.r.wrap.b32 %r14661, %r14667, %r14667, %r14984;
	// end inline asm
	xor.b32  	%r16272, %r14661, %r14657;
	// begin inline asm
	shf.r.wrap.b32 %r14665, %r14667, %r14667, %r14988;
	// end inline asm
	xor.b32  	%r16273, %r16272, %r14665;
	xor.b32  	%r16274, %r14627, %r14587;
	and.b32  	%r16275, %r14667, %r16274;
	and.b32  	%r16276, %r14627, %r14587;
	xor.b32  	%r16277, %r16275, %r16276;
	add.s32 	%r16278, %r16273, %r16277;
	add.s32 	%r14695, %r16271, %r14547;
	add.s32 	%r14707, %r16278, %r16271;
	// begin inline asm
	shf.r.wrap.b32 %r14669, %r14675, %r14675, %r14952;
	// end inline asm
	// begin inline asm
	shf.r.wrap.b32 %r14673, %r14675, %r14675, %r14956;
	// end inline asm
	shr.u32 	%r16279, %r14675, 3;
	xor.b32  	%r16280, %r14669, %r16279;
	xor.b32  	%r16281, %r16280, %r14673;
	// begin inline asm
	shf.r.wrap.b32 %r14677, %r14683, %r14683, %r14960;
	// end inline asm
	// begin inline asm
	shf.r.wrap.b32 %r14681, %r14683, %r14683, %r14964;
	// end inline asm
	shr.u32 	%r16282, %r14683, 10;
	xor.b32  	%r16283, %r14677, %r16282;
	xor.b32  	%r16284, %r16283, %r14681;
	add.s32 	%r16285, %r14635, %r16281;
	add.s32 	%r16286, %r16285, %r14483;
	add.s32 	%r14763, %r16286, %r16284;
	// begin inline asm
	shf.r.wrap.b32 %r14685, %r14695, %r14695, %r14968;
	// end inline asm
	// begin inline asm
	shf.r.wrap.b32 %r14689, %r14695, %r14695, %r14972;
	// end inline asm
	xor.b32  	%r16287, %r14689, %r14685;
	// begin inline asm
	shf.r.wrap.b32 %r14693, %r14695, %r14695, %r14976;
	// end inline asm
	xor.b32  	%r16288, %r16287, %r14693;
	and.b32  	%r16289, %r14695, %r14655;
	not.b32 	%r16290, %r14695;
	and.b32  	%r16291, %r14615, %r16290;
	or.b32  	%r16292, %r16289, %r16291;
	add.s32 	%r16293, %r16292, %r14575;
	add.s32 	%r16294, %r16293, %r14763;
	add.s32 	%r16295, %r16294, %r16288;
	add.s32 	%r16296, %r16295, %r121;
	// begin inline asm
	shf.r.wrap.b32 %r14697, %r14707, %r14707, %r14980;
	// end inline asm
	// begin inline asm
	shf.r.wrap.b32 %r14701, %r14707, %r14707, %r14984;
	// end inline asm
	xor.b32  	%r16297, %r14701, %r14697;
	// begin inline asm
	shf.r.wrap.b32 %r14705, %r14707, %r14707, %r14988;
	// end inline asm
	xor.b32  	%r16298, %r16297, %r14705;
	xor.b32  	%r16299, %r14667, %r14627;
	and.b32  	%r16300, %r14707, %r16299;
	and.b32  	%r16301, %r14667, %r14627;
	xor.b32  	%r16302, %r16300, %r16301;
	add.s32 	%r16303, %r16298, %r16302;
	add.s32 	%r14735, %r16296, %r14587;
	add.s32 	%r14747, %r16303, %r16296;
	// begin inline asm
	shf.r.wrap.b32 %r14709, %r14715, %r14715, %r14952;
	// end inline asm
	// begin inline asm
	shf.r.wrap.b32 %r14713, %r14715, %r14715, %r14956;
	// end inline asm
	shr.u32 	%r16304, %r14715, 3;
	xor.b32  	%r16305, %r14709, %r16304;
	xor.b32  	%r16306, %r16305, %r14713;
	// begin inline asm
	shf.r.wrap.b32 %r14717, %r14723, %r14723, %r14960;
	// end inline asm
	// begin inline asm
	shf.r.wrap.b32 %r14721, %r14723, %r14723, %r14964;
	// end inline asm
	shr.u32 	%r16307, %r14723, 10;
	xor.b32  	%r16308, %r14717, %r16307;
	xor.b32  	%r16309, %r16308, %r14721;
	add.s32 	%r16310, %r14675, %r16306;
	add.s32 	%r16311, %r16310, %r14523;
	add.s32 	%r14803, %r16311, %r16309;
	// begin inline asm
	shf.r.wrap.b32 %r14725, %r14735, %r14735, %r14968;
	// end inline asm
	// begin inline asm
	shf.r.wrap.b32 %r14729, %r14735, %r14735, %r14972;
	// end inline asm
	xor.b32  	%r16312, %r14729, %r14725;
	// begin inline asm
	shf.r.wrap.b32 %r14733, %r14735, %r14735, %r14976;
	// end inline asm
	xor.b32  	%r16313, %r16312, %r14733;
	and.b32  	%r16314, %r14735, %r14695;
	not.b32 	%r16315, %r14735;
	and.b32  	%r16316, %r14655, %r16315;
	or.b32  	%r16317, %r16314, %r16316;
	add.s32 	%r16318, %r16317, %r14615;
	add.s32 	%r16319, %r16318, %r14803;
	add.s32 	%r16320, %r16319, %r16313;
	add.s32 	%r16321, %r16320, %r122;
	// begin inline asm
	shf.r.wrap.b32 %r14737, %r14747, %r14747, %r14980;
	// end inline asm
	// begin inline asm
	shf.r.wrap.b32 %r14741, %r14747, %r14747, %r14984;
	// end inline asm
	xor.b32  	%r16322, %r14741, %r14737;
	// begin inline asm
	shf.r.wrap.b32 %r14745, %r14747, %r14747, %r14988;
	// end inline asm
	xor.b32  	%r16323, %r16322, %r14745;
	xor.b32  	%r16324, %r14707, %r14667;
	and.b32  	%r16325, %r14747, %r16324;
	and.b32  	%r16326, %r14707, %r14667;
	xor.b32  	%r16327, %r16325, %r16326;
	add.s32 	%r16328, %r16323, %r16327;
	add.s32 	%r14775, %r16321, %r14627;
	add.s32 	%r14787, %r16328, %r16321;
	// begin inline asm
	shf.r.wrap.b32 %r14749, %r14755, %r14755, %r14952;
	// end inline asm
	// begin inline asm
	shf.r.wrap.b32 %r14753, %r14755, %r14755, %r14956;
	// end inline asm
	shr.u32 	%r16329, %r14755, 3;
	xor.b32  	%r16330, %r14749, %r16329;
	xor.b32  	%r16331, %r16330, %r14753;
	// begin inline asm
	shf.r.wrap.b32 %r14757, %r14763, %r14763, %r14960;
	// end inline asm
	// begin inline asm
	shf.r.wrap.b32 %r14761, %r14763, %r14763, %r14964;
	// end inline asm
	shr.u32 	%r16332, %r14763, 10;
	xor.b32  	%r16333, %r14757, %r16332;
	xor.b32  	%r16334, %r16333, %r14761;
	add.s32 	%r16335, %r14715, %r16331;
	add.s32 	%r16336, %r16335, %r14563;
	add.s32 	%r14843, %r16336, %r16334;
	// begin inline asm
	shf.r.wrap.b32 %r14765, %r14775, %r14775, %r14968;
	// end inline asm
	// begin inline asm
	shf.r.wrap.b32 %r14769, %r14775, %r14775, %r14972;
	// end inline asm
	xor.b32  	%r16337, %r14769, %r14765;
	// begin inline asm
	shf.r.wrap.b32 %r14773, %r14775, %r14775, %r14976;
	// end inline asm
	xor.b32  	%r16338, %r16337, %r14773;
	and.b32  	%r16339, %r14775, %r14735;
	not.b32 	%r16340, %r14775;
	and.b32  	%r16341, %r14695, %r16340;
	or.b32  	%r16342, %r16339, %r16341;
	add.s32 	%r16343, %r16342, %r14655;
	add.s32 	%r16344, %r16343, %r14843;
	add.s32 	%r16345, %r16344, %r16338;
	add.s32 	%r16346, %r16345, %r123;
	// begin inline asm
	shf.r.wrap.b32 %r14777, %r14787, %r14787, %r14980;
	// end inline asm
	// begin inline asm
	shf.r.wrap.b32 %r14781, %r14787, %r14787, %r14984;
	// end inline asm
	xor.b32  	%r16347, %r14781, %r14777;
	// begin inline asm
	shf.r.wrap.b32 %r14785, %r14787, %r14787, %r14988;
	// end inline asm
	xor.b32  	%r16348, %r16347, %r14785;
	xor.b32  	%r16349, %r14747, %r14707;
	and.b32  	%r16350, %r14787, %r16349;
	and.b32  	%r16351, %r14747, %r14707;
	xor.b32  	%r16352, %r16350, %r16351;
	add.s32 	%r16353, %r16348, %r16352;
	add.s32 	%r14815, %r16346, %r14667;
	add.s32 	%r14827, %r16353, %r16346;
	// begin inline asm
	shf.r.wrap.b32 %r14789, %r14795, %r14795, %r14952;
	// end inline asm
	// begin inline asm
	shf.r.wrap.b32 %r14793, %r14795, %r14795, %r14956;
	// end inline asm
	shr.u32 	%r16354, %r14795, 3;
	xor.b32  	%r16355, %r14789, %r16354;
	xor.b32  	%r16356, %r16355, %r14793;
	// begin inline asm
	shf.r.wrap.b32 %r14797, %r14803, %r14803, %r14960;
	// end inline asm
	// begin inline asm
	shf.r.wrap.b32 %r14801, %r14803, %r14803, %r14964;
	// end inline asm
	shr.u32 	%r16357, %r14803, 10;
	xor.b32  	%r16358, %r14797, %r16357;
	xor.b32  	%r16359, %r16358, %r14801;
	add.s32 	%r16360, %r14755, %r16356;
	add.s32 	%r16361, %r16360, %r14603;
	add.s32 	%r14883, %r16361, %r16359;
	// begin inline asm
	shf.r.wrap.b32 %r14805, %r14815, %r14815, %r14968;
	// end inline asm
	// begin inline asm
	shf.r.wrap.b32 %r14809, %r14815, %r14815, %r14972;
	// end inline asm
	xor.b32  	%r16362, %r14809, %r14805;
	// begin inline asm
	shf.r.wrap.b32 %r14813, %r14815, %r14815, %r14976;
	// end inline asm
	xor.b32  	%r16363, %r16362, %r14813;
	and.b32  	%r16364, %r14815, %r14775;
	not.b32 	%r16365, %r14815;
	and.b32  	%r16366, %r14735, %r16365;
	or.b32  	%r16367, %r16364, %r16366;
	add.s32 	%r16368, %r16367, %r14695;
	add.s32 	%r16369, %r16368, %r14883;
	add.s32 	%r16370, %r16369, %r16363;
	add.s32 	%r16371, %r16370, %r124;
	// begin inline asm
	shf.r.wrap.b32 %r14817, %r14827, %r14827, %r14980;
	// end inline asm
	// begin inline asm
	shf.r.wrap.b32 %r14821, %r14827, %r14827, %r14984;
	// end inline asm
	xor.b32  	%r16372, %r14821, %r14817;
	// begin inline asm
	shf.r.wrap.b32 %r14825, %r14827, %r14827, %r14988;
	// end inline asm
	xor.b32  	%r16373, %r16372, %r14825;
	xor.b32  	%r16374, %r14787, %r14747;
	and.b32  	%r16375, %r14827, %r16374;
	and.b32  	%r16376, %r14787, %r14747;
	xor.b32  	%r16377, %r16375, %r16376;
	add.s32 	%r16378, %r16373, %r16377;
	add.s32 	%r14855, %r16371, %r14707;
	add.s32 	%r14867, %r16378, %r16371;
	// begin inline asm
	shf.r.wrap.b32 %r14829, %r14835, %r14835, %r14952;
	// end inline asm
	// begin inline asm
	shf.r.wrap.b32 %r14833, %r14835, %r14835, %r14956;
	// end inline asm
	shr.u32 	%r16379, %r14835, 3;
	xor.b32  	%r16380, %r14829, %r16379;
	xor.b32  	%r16381, %r16380, %r14833;
	// begin inline asm
	shf.r.wrap.b32 %r14837, %r14843, %r14843, %r14960;
	// end inline asm
	// begin inline asm
	shf.r.wrap.b32 %r14841, %r14843, %r14843, %r14964;
	// end inline asm
	shr.u32 	%r16382, %r14843, 10;
	xor.b32  	%r16383, %r14837, %r16382;
	xor.b32  	%r16384, %r16383, %r14841;
	add.s32 	%r16385, %r14795, %r16381;
	add.s32 	%r16386, %r16385, %r14643;
	add.s32 	%r14923, %r16386, %r16384;
	// begin inline asm
	shf.r.wrap.b32 %r14845, %r14855, %r14855, %r14968;
	// end inline asm
	// begin inline asm
	shf.r.wrap.b32 %r14849, %r14855, %r14855, %r14972;
	// end inline asm
	xor.b32  	%r16387, %r14849, %r14845;
	// begin inline asm
	shf.r.wrap.b32 %r14853, %r14855, %r14855, %r14976;
	// end inline asm
	xor.b32  	%r16388, %r16387, %r14853;
	and.b32  	%r16389, %r14855, %r14815;
	not.b32 	%r16390, %r14855;
	and.b32  	%r16391, %r14775, %r16390;
	or.b32  	%r16392, %r16389, %r16391;
	add.s32 	%r16393, %r16392, %r14735;
	add.s32 	%r16394, %r16393, %r14923;
	add.s32 	%r16395, %r16394, %r16388;
	add.s32 	%r16396, %r16395, %r125;
	// begin inline asm
	shf.r.wrap.b32 %r14857, %r14867, %r14867, %r14980;
	// end inline asm
	// begin inline asm
	shf.r.wrap.b32 %r14861, %r14867, %r14867, %r14984;
	// end inline asm
	xor.b32  	%r16397, %r14861, %r14857;
	// begin inline asm
	shf.r.wrap.b32 %r14865, %r14867, %r14867, %r14988;
	// end inline asm
	xor.b32  	%r16398, %r16397, %r14865;
	xor.b32  	%r16399, %r14827, %r14787;
	and.b32  	%r16400, %r14867, %r16399;
	and.b32  	%r16401, %r14827, %r14787;
	xor.b32  	%r16402, %r16400, %r16401;
	add.s32 	%r16403, %r16398, %r16402;
	add.s32 	%r14895, %r16396, %r14747;
	add.s32 	%r14907, %r16403, %r16396;
	// begin inline asm
	shf.r.wrap.b32 %r14869, %r14875, %r14875, %r14952;
	// end inline asm
	// begin inline asm
	shf.r.wrap.b32 %r14873, %r14875, %r14875, %r14956;
	// end inline asm
	shr.u32 	%r16404, %r14875, 3;
	xor.b32  	%r16405, %r14869, %r16404;
	xor.b32  	%r16406, %r16405, %r14873;
	// begin inline asm
	shf.r.wrap.b32 %r14877, %r14883, %r14883, %r14960;
	// end inline asm
	// begin inline asm
	shf.r.wrap.b32 %r14881, %r14883, %r14883, %r14964;
	// end inline asm
	shr.u32 	%r16407, %r14883, 10;
	xor.b32  	%r16408, %r14877, %r16407;
	xor.b32  	%r16409, %r16408, %r14881;
	add.s32 	%r16410, %r14835, %r16406;
	add.s32 	%r16411, %r16410, %r14683;
	add.s32 	%r14963, %r16411, %r16409;
	// begin inline asm
	shf.r.wrap.b32 %r14885, %r14895, %r14895, %r14968;
	// end inline asm
	// begin inline asm
	shf.r.wrap.b32 %r14889, %r14895, %r14895, %r14972;
	// end inline asm
	xor.b32  	%r16412, %r14889, %r14885;
	// begin inline asm
	shf.r.wrap.b32 %r14893, %r14895, %r14895, %r14976;
	// end inline asm
	xor.b32  	%r16413, %r16412, %r14893;
	and.b32  	%r16414, %r14895, %r14855;
	not.b32 	%r16415, %r14895;
	and.b32  	%r16416, %r14815, %r16415;
	or.b32  	%r16417, %r16414, %r16416;
	add.s32 	%r16418, %r16417, %r14775;
	add.s32 	%r16419, %r16418, %r14963;
	add.s32 	%r16420, %r16419, %r16413;
	add.s32 	%r16421, %r16420, %r126;
	// begin inline asm
	shf.r.wrap.b32 %r14897, %r14907, %r14907, %r14980;
	// end inline asm
	// begin inline asm
	shf.r.wrap.b32 %r14901, %r14907, %r14907, %r14984;
	// end inline asm
	xor.b32  	%r16422, %r14901, %r14897;
	// begin inline asm
	shf.r.wrap.b32 %r14905, %r14907, %r14907, %r14988;
	// end inline asm
	xor.b32  	%r16423, %r16422, %r14905;
	xor.b32  	%r16424, %r14867, %r14827;
	and.b32  	%r16425, %r14907, %r16424;
	and.b32  	%r16426, %r14867, %r14827;
	xor.b32  	%r16427, %r16425, %r16426;
	add.s32 	%r16428, %r16423, %r16427;
	add.s32 	%r14935, %r16421, %r14787;
	add.s32 	%r14947, %r16428, %r16421;
	// begin inline asm
	shf.r.wrap.b32 %r14909, %r14915, %r14915, %r14952;
	// end inline asm
	// begin inline asm
	shf.r.wrap.b32 %r14913, %r14915, %r14915, %r14956;
	// end inline asm
	shr.u32 	%r16429, %r14915, 3;
	xor.b32  	%r16430, %r14909, %r16429;
	xor.b32  	%r16431, %r16430, %r14913;
	// begin inline asm
	shf.r.wrap.b32 %r14917, %r14923, %r14923, %r14960;
	// end inline asm
	// begin inline asm
	shf.r.wrap.b32 %r14921, %r14923, %r14923, %r14964;
	// end inline asm
	shr.u32 	%r16432, %r14923, 10;
	xor.b32  	%r16433, %r14917, %r16432;
	xor.b32  	%r16434, %r16433, %r14921;
	add.s32 	%r16435, %r14875, %r16431;
	add.s32 	%r16436, %r16435, %r14723;
	add.s32 	%r16437, %r16436, %r16434;
	// begin inline asm
	shf.r.wrap.b32 %r14925, %r14935, %r14935, %r14968;
	// end inline asm
	// begin inline asm
	shf.r.wrap.b32 %r14929, %r14935, %r14935, %r14972;
	// end inline asm
	xor.b32  	%r16438, %r14929, %r14925;
	// begin inline asm
	shf.r.wrap.b32 %r14933, %r14935, %r14935, %r14976;
	// end inline asm
	xor.b32  	%r16439, %r16438, %r14933;
	and.b32  	%r16440, %r14935, %r14895;
	not.b32 	%r16441, %r14935;
	and.b32  	%r16442, %r14855, %r16441;
	or.b32  	%r16443, %r16440, %r16442;
	add.s32 	%r16444, %r16443, %r14815;
	add.s32 	%r16445, %r16444, %r16437;
	add.s32 	%r16446, %r16445, %r16439;
	add.s32 	%r16447, %r16446, %r127;
	// begin inline asm
	shf.r.wrap.b32 %r14937, %r14947, %r14947, %r14980;
	// end inline asm
	// begin inline asm
	shf.r.wrap.b32 %r14941, %r14947, %r14947, %r14984;
	// end inline asm
	xor.b32  	%r16448, %r14941, %r14937;
	// begin inline asm
	shf.r.wrap.b32 %r14945, %r14947, %r14947, %r14988;
	// end inline asm
	xor.b32  	%r16449, %r16448, %r14945;
	xor.b32  	%r16450, %r14907, %r14867;
	and.b32  	%r16451, %r14947, %r16450;
	and.b32  	%r16452, %r14907, %r14867;
	xor.b32  	%r16453, %r16451, %r16452;
	add.s32 	%r16454, %r16449, %r16453;
	add.s32 	%r14975, %r16447, %r14827;
	add.s32 	%r14987, %r16454, %r16447;
	// begin inline asm
	shf.r.wrap.b32 %r14949, %r14955, %r14955, %r14952;
	// end inline asm
	// begin inline asm
	shf.r.wrap.b32 %r14953, %r14955, %r14955, %r14956;
	// end inline asm
	shr.u32 	%r16455, %r14955, 3;
	xor.b32  	%r16456, %r14949, %r16455;
	xor.b32  	%r16457, %r16456, %r14953;
	// begin inline asm
	shf.r.wrap.b32 %r14957, %r14963, %r14963, %r14960;
	// end inline asm
	// begin inline asm
	shf.r.wrap.b32 %r14961, %r14963, %r14963, %r14964;
	// end inline asm
	shr.u32 	%r16458, %r14963, 10;
	xor.b32  	%r16459, %r14957, %r16458;
	xor.b32  	%r16460, %r16459, %r14961;
	add.s32 	%r16461, %r14915, %r16457;
	add.s32 	%r16462, %r16461, %r14763;
	add.s32 	%r16463, %r16462, %r16460;
	// begin inline asm
	shf.r.wrap.b32 %r14965, %r14975, %r14975, %r14968;
	// end inline asm
	// begin inline asm
	shf.r.wrap.b32 %r14969, %r14975, %r14975, %r14972;
	// end inline asm
	xor.b32  	%r16464, %r14969, %r14965;
	// begin inline asm
	shf.r.wrap.b32 %r14973, %r14975, %r14975, %r14976;
	// end inline asm
	xor.b32  	%r16465, %r16464, %r14973;
	and.b32  	%r16466, %r14975, %r14935;
	not.b32 	%r16467, %r14975;
	and.b32  	%r16468, %r14895, %r16467;
	or.b32  	%r16469, %r16466, %r16468;
	add.s32 	%r16470, %r16469, %r14855;
	add.s32 	%r16471, %r16470, %r16463;
	add.s32 	%r16472, %r16471, %r16465;
	add.s32 	%r16473, %r16472, %r128;
	// begin inline asm
	shf.r.wrap.b32 %r14977, %r14987, %r14987, %r14980;
	// end inline asm
	// begin inline asm
	shf.r.wrap.b32 %r14981, %r14987, %r14987, %r14984;
	// end inline asm
	xor.b32  	%r16474, %r14981, %r14977;
	// begin inline asm
	shf.r.wrap.b32 %r14985, %r14987, %r14987, %r14988;
	// end inline asm
	xor.b32  	%r16475, %r16474, %r14985;
	xor.b32  	%r16476, %r14947, %r14907;
	and.b32  	%r16477, %r14987, %r16476;
	and.b32  	%r16478, %r14947, %r14907;
	xor.b32  	%r16479, %r16477, %r16478;
	add.s32 	%r16480, %r16475, %r16479;
	add.s32 	%r16481, %r16473, %r14867;
	add.s32 	%r16482, %r16480, %r16473;
	add.s32 	%r20374, %r130, %r16482;
	add.s32 	%r20373, %r131, %r14987;
	add.s32 	%r20372, %r132, %r14947;
	add.s32 	%r20371, %r133, %r14907;
	add.s32 	%r20370, %r134, %r16481;
	add.s32 	%r20369, %r135, %r14975;
	add.s32 	%r20368, %r136, %r14935;
	add.s32 	%r20367, %r137, %r14895;
	bra.uni 	$L__BB0_356;
$L__BB0_166:
	setp.eq.s32 	%p76, %r4, 0;
	mov.b32 	%r20340, 0;
	st.local.v4.u32 	[%rd7], {%r20340, %r20340, %r20340, %r20340};
	st.local.v4.u32 	[%rd7+16], {%r20340, %r20340, %r20340, %r20340};
	st.local.v4.u32 	[%rd7+32], {%r20340, %r20340, %r20340, %r20340};
	st.local.v4.u32 	[%rd7+48], {%r20340, %r20340, %r20340, %r20340};
	@%p76 bra 	$L__BB0_230;
	setp.eq.s32 	%p77, %r4, 1;
	ld.shared.u8 	%r4409, [%r2+32];
	shl.b32 	%r223, %r4409, 24;
	st.local.u32 	[%rd7], %r223;
	mov.b32 	%r20340, 1;
	@%p77 bra 	$L__BB0_230;
	setp.eq.s32 	%p78, %r4, 2;
	ld.shared.u8 	%r4411, [%r2+33];
	shl.b32 	%r4412, %r4411, 16;
	or.b32  	%r224, %r4412, %r223;
	st.local.u32 	[%rd7], %r224;
	mov.b32 	%r20340, 2;
	@%p78 bra 	$L__BB0_230;
	setp.eq.s32 	%p79, %r4, 3;
	ld.shared.u8 	%rs207, [%r2+34];
	mul.wide.u16 	%r4414, %rs207, 256;
	or.b32  	%r225, %r4414, %r224;
	st.local.u32 	[%rd7], %r225;
	mov.b32 	%r20340, 3;
	@%p79 bra 	$L__BB0_230;
	setp.eq.s32 	%p80, %r4, 4;
	ld.shared.u8 	%r4416, [%r2+35];
	or.b32  	%r4417, %r225, %r4416;
	st.local.u32 	[%rd7], %r4417;
	mov.b32 	%r20340, 4;
	@%p80 bra 	$L__BB0_230;
	setp.eq.s32 	%p81, %r4, 5;
	ld.shared.u8 	%r4419, [%r2+36];
	shl.b32 	%r226, %r4419, 24;
	st.local.u32 	[%rd7+4], %r226;
	mov.b32 	%r20340, 5;
	@%p81 bra 	$L__BB0_230;
	setp.eq.s32 	%p82, %r4, 6;
	ld.shared.u8 	%r4421, [%r2+37];
	shl.b32 	%r4422, %r4421, 16;
	or.b32  	%r227, %r4422, %r226;
	st.local.u32 	[%rd7+4], %r227;
	mov.b32 	%r20340, 6;
	@%p82 bra 	$L__BB0_230;
	setp.eq.s32 	%p83, %r4, 7;
	ld.shared.u8 	%rs208, [%r2+38];
	mul.wide.u16 	%r4424, %rs208, 256;
	or.b32  	%r228, %r4424, %r227;
	st.local.u32 	[%rd7+4], %r228;
	mov.b32 	%r20340, 7;
	@%p83 bra 	$L__BB0_230;
	setp.eq.s32 	%p84, %r4, 8;
	ld.shared.u8 	%r4426, [%r2+39];
	or.b32  	%r4427, %r228, %r4426;
	st.local.u32 	[%rd7+4], %r4427;
	mov.b32 	%r20340, 8;
	@%p84 bra 	$L__BB0_230;
	setp.eq.s32 	%p85, %r4, 9;
	ld.shared.u8 	%r4429, [%r2+40];
	shl.b32 	%r229, %r4429, 24;
	st.local.u32 	[%rd7+8], %r229;
	mov.b32 	%r20340, 9;
	@%p85 bra 	$L__BB0_230;
	setp.eq.s32 	%p86, %r4, 10;
	ld.shared.u8 	%r4431, [%r2+41];
	shl.b32 	%r4432, %r4431, 16;
	or.b32  	%r230, %r4432, %r229;
	st.local.u32 	[%rd7+8], %r230;
	mov.b32 	%r20340, 10;
	@%p86 bra 	$L__BB0_230;
	setp.eq.s32 	%p87, %r4, 11;
	ld.shared.u8 	%rs209, [%r2+42];
	mul.wide.u16 	%r4434, %rs209, 256;
	or.b32  	%r231, %r4434, %r230;
	st.local.u32 	[%rd7+8], %r231;
	mov.b32 	%r20340, 11;
	@%p87 bra 	$L__BB0_230;
	setp.eq.s32 	%p88, %r4, 12;
	ld.shared.u8 	%r4436, [%r2+43];
	or.b32  	%r4437, %r231, %r4436;
	st.local.u32 	[%rd7+8], %r4437;
	mov.b32 	%r20340, 12;
	@%p88 bra 	$L__BB0_230;
	setp.eq.s32 	%p89, %r4, 13;
	ld.shared.u8 	%r4439, [%r2+44];
	shl.b32 	%r232, %r4439, 24;
	st.local.u32 	[%rd7+12], %r232;
	mov.b32 	%r20340, 13;
	@%p89 bra 	$L__BB0_230;
	setp.eq.s32 	%p90, %r4, 14;
	ld.shared.u8 	%r4441, [%r2+45];
	shl.b32 	%r4442, %r4441, 16;
	or.b32  	%r233, %r4442, %r232;
	st.local.u32 	[%rd7+12], %r233;
	mov.b32 	%r20340, 14;
	@%p90 bra 	$L__BB0_230;
	setp.eq.s32 	%p91, %r4, 15;
	ld.shared.u8 	%rs210, [%r2+46];
	mul.wide.u16 	%r4444, %rs210, 256;
	or.b32  	%r234, %r4444, %r233;
	st.local.u32 	[%rd7+12], %r234;
	mov.b32 	%r20340, 15;
	@%p91 bra 	$L__BB0_230;
	setp.eq.s32 	%p92, %r4, 16;
	ld.shared.u8 	%r4446, [%r2+47];
	or.b32  	%r4447, %r234, %r4446;
	st.local.u32 	[%rd7+12], %r4447;
	mov.b32 	%r20340, 16;
	@%p92 bra 	$L__BB0_230;
	setp.eq.s32 	%p93, %r4, 17;
	ld.shared.u8 	%r4449, [%r2+48];
	shl.b32 	%r235, %r4449, 24;
	st.local.u32 	[%rd7+16], %r235;
	mov.b32 	%r20340, 17;
	@%p93 bra 	$L__BB0_230;
	setp.eq.s32 	%p94, %r4, 18;
	ld.shared.u8 	%r4451, [%r2+49];
	shl.b32 	%r4452, %r4451, 16;
	or.b32  	%r236, %r4452, %r235;
	st.local.u32 	[%rd7+16], %r236;
	mov.b32 	%r20340, 18;
	@%p94 bra 	$L__BB0_230;
	setp.eq.s32 	%p95, %r4, 19;
	ld.shared.u8 	%rs211, [%r2+50];
	mul.wide.u16 	%r4454, %rs211, 256;
	or.b32  	%r237, %r4454, %r236;
	st.local.u32 	[%rd7+16], %r237;
	mov.b32 	%r20340, 19;
	@%p95 bra 	$L__BB0_230;
	setp.eq.s32 	%p96, %r4, 20;
	ld.shared.u8 	%r4456, [%r2+51];
	or.b32  	%r4457, %r237, %r4456;
	st.local.u32 	[%rd7+16], %r4457;
	mov.b32 	%r20340, 20;
	@%p96 bra 	$L__BB0_230;
	setp.eq.s32 	%p97, %r4, 21;
	ld.shared.u8 	%r4459, [%r2+52];
	shl.b32 	%r238, %r4459, 24;
	st.local.u32 	[%rd7+20], %r238;
	mov.b32 	%r20340, 21;
	@%p97 bra 	$L__BB0_230;
	setp.eq.s32 	%p98, %r4, 22;
	ld.shared.u8 	%r4461, [%r2+53];
	shl.b32 	%r4462, %r4461, 16;
	or.b32  	%r239, %r4462, %r238;
	st.local.u32 	[%rd7+20], %r239;
	mov.b32 	%r20340, 22;
	@%p98 bra 	$L__BB0_230;
	setp.eq.s32 	%p99, %r4, 23;
	ld.shared.u8 	%rs212, [%r2+54];
	mul.wide.u16 	%r4464, %rs212, 256;
	or.b32  	%r240, %r4464, %r239;
	st.local.u32 	[%rd7+20], %r240;
	mov.b32 	%r20340, 23;
	@%p99 bra 	$L__BB0_230;
	setp.eq.s32 	%p100, %r4, 24;
	ld.shared.u8 	%r4466, [%r2+55];
	or.b32  	%r4467, %r240, %r4466;
	st.local.u32 	[%rd7+20], %r4467;
	mov.b32 	%r20340, 24;
	@%p100 bra 	$L__BB0_230;
	setp.eq.s32 	%p101, %r4, 25;
	ld.shared.u8 	%r4469, [%r2+56];
	shl.b32 	%r241, %r4469, 24;
	st.local.u32 	[%rd7+24], %r241;
	mov.b32 	%r20340, 25;
	@%p101 bra 	$L__BB0_230;
	setp.eq.s32 	%p102, %r4, 26;
	ld.shared.u8 	%r4471, [%r2+57];
	shl.b32 	%r4472, %r4471, 16;
	or.b32  	%r242, %r4472, %r241;
	st.local.u32 	[%rd7+24], %r242;
	mov.b32 	%r20340, 26;
	@%p102 bra 	$L__BB0_230;
	setp.eq.s32 	%p103, %r4, 27;
	ld.shared.u8 	%rs213, [%r2+58];
	mul.wide.u16 	%r4474, %rs213, 256;
	or.b32  	%r243, %r4474, %r242;
	st.local.u32 	[%rd7+24], %r243;
	mov.b32 	%r20340, 27;
	@%p103 bra 	$L__BB0_230;
	setp.eq.s32 	%p104, %r4, 28;
	ld.shared.u8 	%r4476, [%r2+59];
	or.b32  	%r4477, %r243, %r4476;
	st.local.u32 	[%rd7+24], %r4477;
	mov.b32 	%r20340, 28;
	@%p104 bra 	$L__BB0_230;
	setp.eq.s32 	%p105, %r4, 29;
	ld.shared.u8 	%r4479, [%r2+60];
	shl.b32 	%r244, %r4479, 24;
	st.local.u32 	[%rd7+28], %r244;
	mov.b32 	%r20340, 29;
	@%p105 bra 	$L__BB0_230;
	setp.eq.s32 	%p106, %r4, 30;
	ld.shared.u8 	%r4481, [%r2+61];
	shl.b32 	%r4482, %r4481, 16;
	or.b32  	%r245, %r4482, %r244;
	st.local.u32 	[%rd7+28], %r245;
	mov.b32 	%r20340, 30;
	@%p106 bra 	$L__BB0_230;
	setp.eq.s32 	%p107, %r4, 31;
	ld.shared.u8 	%rs214, [%r2+62];
	mul.wide.u16 	%r4484, %rs214, 256;
	or.b32  	%r246, %r4484, %r245;
	st.local.u32 	[%rd7+28], %r246;
	mov.b32 	%r20340, 31;
	@%p107 bra 	$L__BB0_230;
	setp.eq.s32 	%p108, %r4, 32;
	ld.shared.u8 	%r4486, [%r2+63];
	or.b32  	%r4487, %r246, %r4486;
	st.local.u32 	[%rd7+28], %r4487;
	mov.b32 	%r20340, 32;
	@%p108 bra 	$L__BB0_230;
	setp.eq.s32 	%p109, %r4, 33;
	ld.shared.u8 	%r4489, [%r2+64];
	shl.b32 	%r247, %r4489, 24;
	st.local.u32 	[%rd7+32], %r247;
	mov.b32 	%r20340, 33;
	@%p109 bra 	$L__BB0_230;
	setp.eq.s32 	%p110, %r4, 34;
	ld.shared.u8 	%r4491, [%r2+65];
	shl.b32 	%r4492, %r4491, 16;
	or.b32  	%r248, %r4492, %r247;
	st.local.u32 	[%rd7+32], %r248;
	mov.b32 	%r20340, 34;
	@%p110 bra 	$L__BB0_230;
	setp.eq.s32 	%p111, %r4, 35;
	ld.shared.u8 	%rs215, [%r2+66];
	mul.wide.u16 	%r4494, %rs215, 256;
	or.b32  	%r249, %r4494, %r248;
	st.local.u32 	[%rd7+32], %r249;
	mov.b32 	%r20340, 35;
	@%p111 bra 	$L__BB0_230;
	setp.eq.s32 	%p112, %r4, 36;
	ld.shared.u8 	%r4496, [%r2+67];
	or.b32  	%r4497, %r249, %r4496;
	st.local.u32 	[%rd7+32], %r4497;
	mov.b32 	%r20340, 36;
	@%p112 bra 	$L__BB0_230;
	setp.eq.s32 	%p113, %r4, 37;
	ld.shared.u8 	%r4499, [%r2+68];
	shl.b32 	%r250, %r4499, 24;
	st.local.u32 	[%rd7+36], %r250;
	mov.b32 	%r20340, 37;
	@%p113 bra 	$L__BB0_230;
	setp.eq.s32 	%p114, %r4, 38;
	ld.shared.u8 	%r4501, [%r2+69];
	shl.b32 	%r4502, %r4501, 16;
	or.b32  	%r251, %r4502, %r250;
	st.local.u32 	[%rd7+36], %r251;
	mov.b32 	%r20340, 38;
	@%p114 bra 	$L__BB0_230;
	setp.eq.s32 	%p115, %r4, 39;
	ld.shared.u8 	%rs216, [%r2+70];
	mul.wide.u16 	%r4504, %rs216, 256;
	or.b32  	%r252, %r4504, %r251;
	st.local.u32 	[%rd7+36], %r252;
	mov.b32 	%r20340, 39;
	@%p115 bra 	$L__BB0_230;
	setp.eq.s32 	%p116, %r4, 40;
	ld.shared.u8 	%r4506, [%r2+71];
	or.b32  	%r4507, %r252, %r4506;
	st.local.u32 	[%rd7+36], %r4507;
	mov.b32 	%r20340, 40;
	@%p116 bra 	$L__BB0_230;
	setp.eq.s32 	%p117, %r4, 41;
	ld.shared.u8 	%r4509, [%r2+72];
	shl.b32 	%r253, %r4509, 24;
	st.local.u32 	[%rd7+40], %r253;
	mov.b32 	%r20340, 41;
	@%p117 bra 	$L__BB0_230;
	setp.eq.s32 	%p118, %r4, 42;
	ld.shared.u8 	%r4511, [%r2+73];
	shl.b32 	%r4512, %r4511, 16;
	or.b32  	%r254, %r4512, %r253;
	st.local.u32 	[%rd7+40], %r254;
	mov.b32 	%r20340, 42;
	@%p118 bra 	$L__BB0_230;
	setp.eq.s32 	%p119, %r4, 43;
	ld.shared.u8 	%rs217, [%r2+74];
	mul.wide.u16 	%r4514, %rs217, 256;
	or.b32  	%r255, %r4514, %r254;
	st.local.u32 	[%rd7+40], %r255;
	mov.b32 	%r20340, 43;
	@%p119 bra 	$L__BB0_230;
	setp.eq.s32 	%p120, %r4, 44;
	ld.shared.u8 	%r4516, [%r2+75];
	or.b32  	%r4517, %r255, %r4516;
	st.local.u32 	[%rd7+40], %r4517;
	mov.b32 	%r20340, 44;
	@%p120 bra 	$L__BB0_230;
	setp.eq.s32 	%p121, %r4, 45;
	ld.shared.u8 	%r4519, [%r2+76];
	shl.b32 	%r256, %r4519, 24;
	st.local.u32 	[%rd7+44], %r256;
	mov.b32 	%r20340, 45;
	@%p121 bra 	$L__BB0_230;
	setp.eq.s32 	%p122, %r4, 46;
	ld.shared.u8 	%r4521, [%r2+77];
	shl.b32 	%r4522, %r4521, 16;
	or.b32  	%r257, %r4522, %r256;
	st.local.u32 	[%rd7+44], %r257;
	mov.b32 	%r20340, 46;
	@%p122 bra 	$L__BB0_230;
	setp.eq.s32 	%p123, %r4, 47;
	ld.shared.u8 	%rs218, [%r2+78];
	mul.wide.u16 	%r4524, %rs218, 256;
	or.b32  	%r258, %r4524, %r257;
	st.local.u32 	[%rd7+44], %r258;
	mov.b32 	%r20340, 47;
	@%p123 bra 	$L__BB0_230;
	setp.eq.s32 	%p124, %r4, 48;
	ld.shared.u8 	%r4526, [%r2+79];
	or.b32  	%r4527, %r258, %r4526;
	st.local.u32 	[%rd7+44], %r4527;
	mov.b32 	%r20340, 48;
	@%p124 bra 	$L__BB0_230;
	setp.eq.s32 	%p125, %r4, 49;
	ld.shared.u8 	%r4529, [%r2+80];
	shl.b32 	%r259, %r4529, 24;
	st.local.u32 	[%rd7+48], %r259;
	mov.b32 	%r20340, 49;
	@%p125 bra 	$L__BB0_230;
	setp.eq.s32 	%p126, %r4, 50;
	ld.shared.u8 	%r4531, [%r2+81];
	shl.b32 	%r4532, %r4531, 16;
	or.b32  	%r260, %r4532, %r259;
	st.local.u32 	[%rd7+48], %r260;
	mov.b32 	%r20340, 50;
	@%p126 bra 	$L__BB0_230;
	setp.eq.s32 	%p127, %r4, 51;
	ld.shared.u8 	%rs219, [%r2+82];
	mul.wide.u16 	%r4534, %rs219, 256;
	or.b32  	%r261, %r4534, %r260;
	st.local.u32 	[%rd7+48], %r261;
	mov.b32 	%r20340, 51;
	@%p127 bra 	$L__BB0_230;
	setp.eq.s32 	%p128, %r4, 52;
	ld.shared.u8 	%r4536, [%r2+83];
	or.b32  	%r4537, %r261, %r4536;
	st.local.u32 	[%rd7+48], %r4537;
	mov.b32 	%r20340, 52;
	@%p128 bra 	$L__BB0_230;
	setp.eq.s32 	%p129, %r4, 53;
	ld.shared.u8 	%r4539, [%r2+84];
	shl.b32 	%r262, %r4539, 24;
	st.local.u32 	[%rd7+52], %r262;
	mov.b32 	%r20340, 53;
	@%p129 bra 	$L__BB0_230;
	setp.eq.s32 	%p130, %r4, 54;
	ld.shared.u8 	%r4541, [%r2+85];
	shl.b32 	%r4542, %r4541, 16;
	or.b32  	%r263, %r4542, %r262;
	st.local.u32 	[%rd7+52], %r263;
	mov.b32 	%r20340, 54;
	@%p130 bra 	$L__BB0_230;
	setp.eq.s32 	%p131, %r4, 55;
	ld.shared.u8 	%rs220, [%r2+86];
	mul.wide.u16 	%r4544, %rs220, 256;
	or.b32  	%r264, %r4544, %r263;
	st.local.u32 	[%rd7+52], %r264;
	mov.b32 	%r20340, 55;
	@%p131 bra 	$L__BB0_230;
	setp.eq.s32 	%p132, %r4, 56;
	ld.shared.u8 	%r4546, [%r2+87];
	or.b32  	%r4547, %r264, %r4546;
	st.local.u32 	[%rd7+52], %r4547;
	mov.b32 	%r20340, 56;
	@%p132 bra 	$L__BB0_230;
	setp.eq.s32 	%p133, %r4, 57;
	ld.shared.u8 	%r4549, [%r2+88];
	shl.b32 	%r265, %r4549, 24;
	st.local.u32 	[%rd7+56], %r265;
	mov.b32 	%r20340, 57;
	@%p133 bra 	$L__BB0_230;
	setp.eq.s32 	%p134, %r4, 58;
	ld.shared.u8 	%r4551, [%r2+89];
	shl.b32 	%r4552, %r4551, 16;
	or.b32  	%r266, %r4552, %r265;
	st.local.u32 	[%rd7+56], %r266;
	mov.b32 	%r20340, 58;
	@%p134 bra 	$L__BB0_230;
	setp.eq.s32 	%p135, %r4, 59;
	ld.shared.u8 	%rs221, [%r2+90];
	mul.wide.u16 	%r4554, %rs221, 256;
	or.b32  	%r267, %r4554, %r266;
	st.local.u32 	[%rd7+56], %r267;
	mov.b32 	%r20340, 59;
	@%p135 bra 	$L__BB0_230;
	setp.eq.s32 	%p136, %r4, 60;
	ld.shared.u8 	%r4556, [%r2+91];
	or.b32  	%r4557, %r267, %r4556;
	st.local.u32 	[%rd7+56], %r4557;
	mov.b32 	%r20340, 60;
	@%p136 bra 	$L__BB0_230;
	setp.eq.s32 	%p137, %r4, 61;
	ld.shared.u8 	%r4559, [%r2+92];
	shl.b32 	%r268, %r4559, 24;
	st.local.u32 	[%rd7+60], %r268;
	mov.b32 	%r20340, 61;
	@%p137 bra 	$L__BB0_230;
	setp.eq.s32 	%p138, %r4, 62;
	ld.shared.u8 	%r4561, [%r2+93];
	shl.b32 	%r4562, %r4561, 16;
	or.b32  	%r269, %r4562, %r268;
	st.local.u32 	[%rd7+60], %r269;
	mov.b32 	%r20340, 62;
	@%p138 bra 	$L__BB0_230;
	ld.shared.u8 	%rs222, [%r2+94];
	mul.wide.u16 	%r4564, %rs222, 256;
	or.b32  	%r4565, %r4564, %r269;
	st.local.u32 	[%rd7+60], %r4565;
	mov.b32 	%r20340, 63;
$L__BB0_230:
	ld.param.u32 	%r20308, [double_sha256_max_kernel_param_4];
	setp.eq.s32 	%p139, %r20308, 0;
	sub.s32 	%r4566, 64, %r4;
	min.s32 	%r271, %r20331, %r4566;
	@%p139 bra 	$L__BB0_295;
	setp.lt.s32 	%p140, %r20331, 1;
	mov.u32 	%r20354, %r20340;
	@%p140 bra 	$L__BB0_321;
	cvt.u32.u64 	%r272, %rd17;
	shl.b32 	%r4567, %r20340, 3;
	not.b32 	%r4568, %r4567;
	and.b32  	%r4569, %r4568, 24;
	and.b32  	%r4570, %r272, 255;
	shl.b32 	%r4571, %r4570, %r4569;
	and.b32  	%r4572, %r20340, 60;
	cvt.u64.u32 	%rd70, %r4572;
	add.s64 	%rd71, %rd7, %rd70;
	ld.local.u32 	%r4573, [%rd71];
	or.b32  	%r4574, %r4573, %r4571;
	st.local.u32 	[%rd71], %r4574;
	add.s32 	%r20354, %r20340, 1;
	setp.eq.s32 	%p141, %r271, 1;
	@%p141 bra 	$L__BB0_321;
	shr.u32 	%r4575, %r272, 8;
	shl.b32 	%r4576, %r20354, 3;
	not.b32 	%r4577, %r4576;
	and.b32  	%r4578, %r4577, 24;
	and.b32  	%r4579, %r4575, 255;
	shl.b32 	%r4580, %r4579, %r4578;
	and.b32  	%r4581, %r20354, 124;
	cvt.u64.u32 	%rd72, %r4581;
	add.s64 	%rd73, %rd7, %rd72;
	ld.local.u32 	%r4582, [%rd73];
	or.b32  	%r4583, %r4582, %r4580;
	st.local.u32 	[%rd73], %r4583;
	add.s32 	%r20354, %r20340, 2;
	setp.eq.s32 	%p142, %r271, 2;
	@%p142 bra 	$L__BB0_321;
	shr.u32 	%r4584, %r272, 16;
	shl.b32 	%r4585, %r20354, 3;
	not.b32 	%r4586, %r4585;
	and.b32  	%r4587, %r4586, 24;
	and.b32  	%r4588, %r4584, 255;
	shl.b32 	%r4589, %r4588, %r4587;
	and.b32  	%r4590, %r20354, 124;
	cvt.u64.u32 	%rd74, %r4590;
	add.s64 	%rd75, %rd7, %rd74;
	ld.local.u32 	%r4591, [%rd75];
	or.b32  	%r4592, %r4591, %r4589;
	st.local.u32 	[%rd75], %r4592;
	add.s32 	%r20354, %r20340, 3;
	setp.eq.s32 	%p143, %r271, 3;
	@%p143 bra 	$L__BB0_321;
	shr.u32 	%r4593, %r272, 24;
	shl.b32 	%r4594, %r20354, 3;
	not.b32 	%r4595, %r4594;
	and.b32  	%r4596, %r4595, 24;
	shl.b32 	%r4597, %r4593, %r4596;
	and.b32  	%r4598, %r20354, 124;
	cvt.u64.u32 	%rd76, %r4598;
	add.s64 	%rd77, %rd7, %rd76;
	ld.local.u32 	%r4599, [%rd77];
	or.b32  	%r4600, %r4599, %r4597;
	st.local.u32 	[%rd77], %r4600;
	add.s32 	%r20354, %r20340, 4;
	setp.eq.s32 	%p144, %r271, 4;
	@%p144 bra 	$L__BB0_321;
	{ .reg .b32 tmp; mov.b64 {tmp, %r4601}, %rd17; }
	shl.b32 	%r4602, %r20354, 3;
	not.b32 	%r4603, %r4602;
	and.b32  	%r4604, %r4603, 24;
	and.b32  	%r4605, %r4601, 255;
	shl.b32 	%r4606, %r4605, %r4604;
	and.b32  	%r4607, %r20354, 124;
	cvt.u64.u32 	%rd78, %r4607;
	add.s64 	%rd79, %rd7, %rd78;
	ld.local.u32 	%r4608, [%rd79];
	or.b32  	%r4609, %r4608, %r4606;
	st.local.u32 	[%rd79], %r4609;
	add.s32 	%r20354, %r20340, 5;
	setp.eq.s32 	%p145, %r271, 5;
	@%p145 bra 	$L__BB0_321;
	shr.u64 	%rd80, %rd17, 40;
	cvt.u32.u64 	%r4610, %rd80;
	shl.b32 	%r4611, %r20354, 3;
	not.b32 	%r4612, %r4611;
	and.b32  	%r4613, %r4612, 24;
	and.b32  	%r4614, %r4610, 255;
	shl.b32 	%r4615, %r4614, %r4613;
	and.b32  	%r4616, %r20354, 124;
	cvt.u64.u32 	%rd81, %r4616;
	add.s64 	%rd82, %rd7, %rd81;
	ld.local.u32 	%r4617, [%rd82];
	or.b32  	%r4618, %r4617, %r4615;
	st.local.u32 	[%rd82], %r4618;
	add.s32 	%r20354, %r20340, 6;
	setp.eq.s32 	%p146, %r271, 6;
	@%p146 bra 	$L__BB0_321;
	shr.u64 	%rd83, %rd17, 48;
	cvt.u32.u64 	%r4619, %rd83;
	shl.b32 	%r4620, %r20354, 3;
	not.b32 	%r4621, %r4620;
	and.b32  	%r4622, %r4621, 24;
	and.b32  	%r4623, %r4619, 255;
	shl.b32 	%r4624, %r4623, %r4622;
	and.b32  	%r4625, %r20354, 124;
	cvt.u64.u32 	%rd84, %r4625;
	add.s64 	%rd85, %rd7, %rd84;
	ld.local.u32 	%r4626, [%rd85];
	or.b32  	%r4627, %r4626, %r4624;
	st.local.u32 	[%rd85], %r4627;
	add.s32 	%r20354, %r20340, 7;
	setp.eq.s32 	%p147, %r271, 7;
	@%p147 bra 	$L__BB0_321;
	shr.u64 	%rd86, %rd17, 56;
	cvt.u32.u64 	%r4628, %rd86;
	shl.b32 	%r4629, %r20354, 3;
	not.b32 	%r4630, %r4629;
	and.b32  	%r4631, %r4630, 24;
	shl.b32 	%r4632, %r4628, %r4631;
	and.b32  	%r4633, %r20354, 124;
	cvt.u64.u32 	%rd87, %r4633;
	add.s64 	%rd88, %rd7, %rd87;
	ld.local.u32 	%r4634, [%rd88];
	or.b32  	%r4635, %r4634, %r4632;
	st.local.u32 	[%rd88], %r4635;
	add.s32 	%r20354, %r20340, 8;
	setp.eq.s32 	%p148, %r271, 8;
	@%p148 bra 	$L__BB0_321;
	add.s32 	%r20354, %r20340, 9;
	setp.eq.s32 	%p149, %r271, 9;
	@%p149 bra 	$L__BB0_321;
	add.s32 	%r20354, %r20340, 10;
	setp.eq.s32 	%p150, %r271, 10;
	@%p150 bra 	$L__BB0_321;
	add.s32 	%r20354, %r20340, 11;
	setp.eq.s32 	%p151, %r271, 11;
	@%p151 bra 	$L__BB0_321;
	add.s32 	%r20354, %r20340, 12;
	setp.eq.s32 	%p152, %r271, 12;
	@%p152 bra 	$L__BB0_321;
	add.s32 	%r20354, %r20340, 13;
	setp.eq.s32 	%p153, %r271, 13;
	@%p153 bra 	$L__BB0_321;
	add.s32 	%r20354, %r20340, 14;
	setp.eq.s32 	%p154, %r271, 14;
	@%p154 bra 	$L__BB0_321;
	add.s32 	%r20354, %r20340, 15;
	setp.eq.s32 	%p155, %r271, 15;
	@%p155 bra 	$L__BB0_321;
	add.s32 	%r20354, %r20340, 16;
	setp.eq.s32 	%p156, %r271, 16;
	@%p156 bra 	$L__BB0_321;
	add.s32 	%r20354, %r20340, 17;
	setp.eq.s32 	%p157, %r271, 17;
	@%p157 bra 	$L__BB0_321;
	add.s32 	%r20354, %r20340, 18;
	setp.eq.s32 	%p158, %r271, 18;
	@%p158 bra 	$L__BB0_321;
	add.s32 	%r20354, %r20340, 19;
	setp.eq.s32 	%p159, %r271, 19;
	@%p159 bra 	$L__BB0_321;
	add.s32 	%r20354, %r20340, 20;
	setp.eq.s32 	%p160, %r271, 20;
	@%p160 bra 	$L__BB0_321;
	add.s32 	%r20354, %r20340, 21;
	setp.eq.s32 	%p161, %r271, 21;
	@%p161 bra 	$L__BB0_321;
	add.s32 	%r20354, %r20340, 22;
	setp.eq.s32 	%p162, %r271, 22;
	@%p162 bra 	$L__BB0_321;
	add.s32 	%r20354, %r20340, 23;
	setp.eq.s32 	%p163, %r271, 23;
	@%p163 bra 	$L__BB0_321;
	add.s32 	%r20354, %r20340, 24;
	setp.eq.s32 	%p164, %r271, 24;
	@%p164 bra 	$L__BB0_321;
	add.s32 	%r20354, %r20340, 25;
	setp.eq.s32 	%p165, %r271, 25;
	@%p165 bra 	$L__BB0_321;
	add.s32 	%r20354, %r20340, 26;
	setp.eq.s32 	%p166, %r271, 26;
	@%p166 bra 	$L__BB0_321;
	add.s32 	%r20354, %r20340, 27;
	setp.eq.s32 	%p167, %r271, 27;
	@%p167 bra 	$L__BB0_321;
	add.s32 	%r20354, %r20340, 28;
	setp.eq.s32 	%p168, %r271, 28;
	@%p168 bra 	$L__BB0_321;
	add.s32 	%r20354, %r20340, 29;
	setp.eq.s32 	%p169, %r271, 29;
	@%p169 bra 	$L__BB0_321;
	add.s32 	%r20354, %r20340, 30;
	setp.eq.s32 	%p170, %r271, 30;
	@%p170 bra 	$L__BB0_321;
	add.s32 	%r20354, %r20340, 31;
	setp.eq.s32 	%p171, %r271, 31;
	@%p171 bra 	$L__BB0_321;
	add.s32 	%r20354, %r20340, 32;
	setp.eq.s32 	%p172, %r271, 32;
	@%p172 bra 	$L__BB0_321;
	add.s32 	%r20354, %r20340, 33;
	setp.eq.s32 	%p173, %r271, 33;
	@%p173 bra 	$L__BB0_321;
	add.s32 	%r20354, %r20340, 34;
	setp.eq.s32 	%p174, %r271, 34;
	@%p174 bra 	$L__BB0_321;
	add.s32 	%r20354, %r20340, 35;
	setp.eq.s32 	%p175, %r271, 35;
	@%p175 bra 	$L__BB0_321;
	add.s32 	%r20354, %r20340, 36;
	setp.eq.s32 	%p176, %r271, 36;
	@%p176 bra 	$L__BB0_321;
	add.s32 	%r20354, %r20340, 37;
	setp.eq.s32 	%p177, %r271, 37;
	@%p177 bra 	$L__BB0_321;
	add.s32 	%r20354, %r20340, 38;
	setp.eq.s32 	%p178, %r271, 38;
	@%p178 bra 	$L__BB0_321;
	add.s32 	%r20354, %r20340, 39;
	setp.eq.s32 	%p179, %r271, 39;
	@%p179 bra 	$L__BB0_321;
	add.s32 	%r20354, %r20340, 40;
	setp.eq.s32 	%p180, %r271, 40;
	@%p180 bra 	$L__BB0_321;
	add.s32 	%r20354, %r20340, 41;
	setp.eq.s32 	%p181, %r271, 41;
	@%p181 bra 	$L__BB0_321;
	add.s32 	%r20354, %r20340, 42;
	setp.eq.s32 	%p182, %r271, 42;
	@%p182 bra 	$L__BB0_321;
	add.s32 	%r20354, %r20340, 43;
	setp.eq.s32 	%p183, %r271, 43;
	@%p183 bra 	$L__BB0_321;
	add.s32 	%r20354, %r20340, 44;
	setp.eq.s32 	%p184, %r271, 44;
	@%p184 bra 	$L__BB0_321;
	add.s32 	%r20354, %r20340, 45;
	setp.eq.s32 	%p185, %r271, 45;
	@%p185 bra 	$L__BB0_321;
	add.s32 	%r20354, %r20340, 46;
	setp.eq.s32 	%p186, %r271, 46;
	@%p186 bra 	$L__BB0_321;
	add.s32 	%r20354, %r20340, 47;
	setp.eq.s32 	%p187, %r271, 47;
	@%p187 bra 	$L__BB0_321;
	add.s32 	%r20354, %r20340, 48;
	setp.eq.s32 	%p188, %r271, 48;
	@%p188 bra 	$L__BB0_321;
	add.s32 	%r20354, %r20340, 49;
	setp.eq.s32 	%p189, %r271, 49;
	@%p189 bra 	$L__BB0_321;
	add.s32 	%r20354, %r20340, 50;
	setp.eq.s32 	%p190, %r271, 50;
	@%p190 bra 	$L__BB0_321;
	add.s32 	%r20354, %r20340, 51;
	setp.eq.s32 	%p191, %r271, 51;
	@%p191 bra 	$L__BB0_321;
	add.s32 	%r20354, %r20340, 52;
	setp.eq.s32 	%p192, %r271, 52;
	@%p192 bra 	$L__BB0_321;
	add.s32 	%r20354, %r20340, 53;
	setp.eq.s32 	%p193, %r271, 53;
	@%p193 bra 	$L__BB0_321;
	add.s32 	%r20354, %r20340, 54;
	setp.eq.s32 	%p194, %r271, 54;
	@%p194 bra 	$L__BB0_321;
	add.s32 	%r20354, %r20340, 55;
	setp.eq.s32 	%p195, %r271, 55;
	@%p195 bra 	$L__BB0_321;
	add.s32 	%r20354, %r20340, 56;
	setp.eq.s32 	%p196, %r271, 56;
	@%p196 bra 	$L__BB0_321;
	add.s32 	%r20354, %r20340, 57;
	setp.eq.s32 	%p197, %r271, 57;
	@%p197 bra 	$L__BB0_321;
	add.s32 	%r20354, %r20340, 58;
	setp.eq.s32 	%p198, %r271, 58;
	@%p198 bra 	$L__BB0_321;
	add.s32 	%r20354, %r20340, 59;
	setp.eq.s32 	%p199, %r271, 59;
	@%p199 bra 	$L__BB0_321;
	add.s32 	%r20354, %r20340, 60;
	setp.eq.s32 	%p200, %r271, 60;
	@%p200 bra 	$L__BB0_321;
	add.s32 	%r20354, %r20340, 61;
	setp.eq.s32 	%p201, %r271, 61;
	@%p201 bra 	$L__BB0_321;
	add.s32 	%r20354, %r20340, 62;
	setp.eq.s32 	%p202, %r271, 62;
	@%p202 bra 	$L__BB0_321;
	setp.eq.s32 	%p203, %r271, 63;
	selp.b32 	%r4636, 63, 64, %p203;
	add.s32 	%r20354, %r20340, %r4636;
	bra.uni 	$L__BB0_321;
$L__BB0_295:
	setp.lt.u64 	%p204, %rd17, 10000;
	mov.b32 	%r338, 20;
	mov.u64 	%rd305, %rd17;
	@%p204 bra 	$L__BB0_298;
	mov.b32 	%r20341, 20;
	mov.u64 	%rd305, %rd17;
$L__BB0_297:
	mov.b64 	%rd89, 1844674407370956;
	mul.hi.u64 	%rd90, %rd305, %rd89;
	mad.lo.s64 	%rd91, %rd90, -10000, %rd305;
	setp.gt.u64 	%p205, %rd91, 9999;
	add.s64 	%rd92, %rd91, 4294957296;
	selp.u64 	%rd93, 1, 0, %p205;
	add.s64 	%rd305, %rd90, %rd93;
	selp.b64 	%rd94, %rd92, %rd91, %p205;
	cvt.u32.u64 	%r4639, %rd94;
	add.s32 	%r338, %r20341, -4;
	mul.hi.u32 	%r4640, %r4639, 1374389535;
	shr.u32 	%r4641, %r4640, 5;
	mad.lo.s32 	%r4642, %r4641, 2147483548, %r4639;
	shl.b32 	%r4643, %r4641, 1;
	cvt.u64.u32 	%rd95, %r4643;
	mov.u64 	%rd96, DIG2;
	add.s64 	%rd97, %rd96, %rd95;
	cvt.s64.s32 	%rd98, %r20341;
	add.s64 	%rd99, %rd3, %rd98;
	shl.b32 	%r4644, %r4642, 1;
	cvt.u64.u32 	%rd100, %r4644;
	add.s64 	%rd101, %rd96, %rd100;
	ld.const.u8 	%r4645, [%rd101+1];
	ld.const.u8 	%r4646, [%rd101];
	prmt.b32 	%r4647, %r4646, %r4645, 0x3340U;
	ld.const.u8 	%r4648, [%rd97+1];
	ld.const.u8 	%r4649, [%rd97];
	prmt.b32 	%r4650, %r4649, %r4648, 0x3340U;
	prmt.b32 	%r4651, %r4650, %r4647, 0x5410U;
	st.local.u32 	[%rd99+-4], %r4651;
	setp.gt.u64 	%p206, %rd305, 9999;
	mov.u32 	%r20341, %r338;
	@%p206 bra 	$L__BB0_297;
$L__BB0_298:
	setp.lt.u64 	%p207, %rd305, 1000;
	@%p207 bra 	$L__BB0_300;
	cvt.u16.u64 	%rs242, %rd305;
	shr.u16 	%rs243, %rs242, 2;
	mul.hi.u16 	%rs244, %rs243, 5243;
	shr.u16 	%rs245, %rs244, 1;
	mul.lo.s16 	%rs246, %rs245, 100;
	sub.s16 	%rs247, %rs242, %rs246;
	add.s32 	%r20343, %r338, -4;
	and.b16  	%rs248, %rs244, 2046;
	cvt.u64.u16 	%rd111, %rs248;
	mov.u64 	%rd112, DIG2;
	add.s64 	%rd113, %rd112, %rd111;
	ld.const.u8 	%rs249, [%rd113];
	cvt.s64.s32 	%rd114, %r338;
	add.s64 	%rd115, %rd3, %rd114;
	st.local.u8 	[%rd115+-4], %rs249;
	ld.const.u8 	%rs250, [%rd113+1];
	st.local.u8 	[%rd115+-3], %rs250;
	shl.b16 	%rs251, %rs247, 1;
	cvt.u64.u16 	%rd116, %rs251;
	add.s64 	%rd117, %rd112, %rd116;
	ld.const.u8 	%rs252, [%rd117];
	st.local.u8 	[%rd115+-2], %rs252;
	ld.const.u8 	%rs253, [%rd117+1];
	st.local.u8 	[%rd115+-1], %rs253;
	bra.uni 	$L__BB0_305;
$L__BB0_300:
	setp.lt.u64 	%p208, %rd305, 100;
	@%p208 bra 	$L__BB0_302;
	cvt.u16.u64 	%rs232, %rd305;
	shr.u16 	%rs233, %rs232, 2;
	mul.hi.u16 	%rs234, %rs233, 5243;
	shr.u16 	%rs235, %rs234, 1;
	mul.lo.s16 	%rs236, %rs235, 100;
	sub.s16 	%rs237, %rs232, %rs236;
	add.s32 	%r20343, %r338, -3;
	add.s16 	%rs238, %rs235, 48;
	cvt.s64.s32 	%rd106, %r338;
	add.s64 	%rd107, %rd3, %rd106;
	st.local.u8 	[%rd107+-3], %rs238;
	shl.b16 	%rs239, %rs237, 1;
	cvt.u64.u16 	%rd108, %rs239;
	mov.u64 	%rd109, DIG2;
	add.s64 	%rd110, %rd109, %rd108;
	ld.const.u8 	%rs240, [%rd110];
	st.local.u8 	[%rd107+-2], %rs240;
	ld.const.u8 	%rs241, [%rd110+1];
	st.local.u8 	[%rd107+-1], %rs241;
	bra.uni 	$L__BB0_305;
$L__BB0_302:
	setp.lt.u64 	%p209, %rd305, 10;
	@%p209 bra 	$L__BB0_304;
	cvt.u16.u64 	%rs225, %rd305;
	mul.lo.s16 	%rs226, %rs225, 205;
	shr.u16 	%rs227, %rs226, 11;
	mul.lo.s16 	%rs228, %rs227, 10;
	sub.s16 	%rs229, %rs225, %rs228;
	add.s32 	%r20343, %r338, -2;
	add.s16 	%rs230, %rs227, 48;
	cvt.s64.s32 	%rd104, %r338;
	add.s64 	%rd105, %rd3, %rd104;
	st.local.u8 	[%rd105+-2], %rs230;
	or.b16  	%rs231, %rs229, 48;
	st.local.u8 	[%rd105+-1], %rs231;
	bra.uni 	$L__BB0_305;
$L__BB0_304:
	add.s32 	%r20343, %r338, -1;
	cvt.u16.u64 	%rs223, %rd305;
	add.s16 	%rs224, %rs223, 48;
	cvt.s64.s32 	%rd102, %r338;
	add.s64 	%rd103, %rd3, %rd102;
	st.local.u8 	[%rd103+-1], %rs224;
$L__BB0_305:
	sub.s32 	%r344, 20, %r20343;
	setp.gt.s32 	%p210, %r20343, 19;
	@%p210 bra 	$L__BB0_313;
	max.s32 	%r345, %r344, 1;
	and.b32  	%r346, %r345, 3;
	setp.lt.s32 	%p211, %r344, 4;
	mov.b32 	%r20347, 0;
	@%p211 bra 	$L__BB0_309;
	and.b32  	%r4654, %r345, 2147483644;
	neg.s32 	%r20344, %r4654;
	mov.b32 	%r20347, 0;
	mov.u32 	%r20345, %r20343;
	mov.u64 	%rd306, %rd9;
$L__BB0_308:
	.pragma "nounroll";
	cvt.s64.s32 	%rd118, %r20345;
	add.s64 	%rd119, %rd3, %rd118;
	ld.local.u8 	%r4655, [%rd119+3];
	ld.local.u8 	%r4656, [%rd119+2];
	prmt.b32 	%r4657, %r4656, %r4655, 0x3340U;
	ld.local.u8 	%r4658, [%rd119+1];
	ld.local.u8 	%r4659, [%rd119];
	prmt.b32 	%r4660, %r4659, %r4658, 0x3340U;
	prmt.b32 	%r4661, %r4660, %r4657, 0x5410U;
	st.local.u32 	[%rd306], %r4661;
	add.s32 	%r20347, %r20347, 4;
	add.s64 	%rd306, %rd306, 4;
	add.s32 	%r20345, %r20345, 4;
	add.s32 	%r20344, %r20344, 4;
	setp.ne.s32 	%p212, %r20344, 0;
	@%p212 bra 	$L__BB0_308;
$L__BB0_309:
	setp.eq.s32 	%p213, %r346, 0;
	@%p213 bra 	$L__BB0_313;
	add.s32 	%r4662, %r20347, %r20343;
	cvt.s64.s32 	%rd120, %r4662;
	add.s64 	%rd29, %rd3, %rd120;
	ld.local.u8 	%rs254, [%rd29];
	cvt.u64.u32 	%rd121, %r20347;
	add.s64 	%rd30, %rd9, %rd121;
	st.local.u8 	[%rd30], %rs254;
	setp.eq.s32 	%p214, %r346, 1;
	@%p214 bra 	$L__BB0_313;
	ld.local.u8 	%rs255, [%rd29+1];
	st.local.u8 	[%rd30+1], %rs255;
	setp.eq.s32 	%p215, %r346, 2;
	@%p215 bra 	$L__BB0_313;
	ld.local.u8 	%rs256, [%rd29+2];
	st.local.u8 	[%rd30+2], %rs256;
$L__BB0_313:
	min.s32 	%r355, %r344, %r271;
	setp.lt.s32 	%p216, %r355, 1;
	mov.u32 	%r20354, %r20340;
	@%p216 bra 	$L__BB0_321;
	and.b32  	%r356, %r355, 3;
	setp.lt.u32 	%p217, %r355, 4;
	mov.b32 	%r20352, 0;
	@%p217 bra 	$L__BB0_317;
	and.b32  	%r357, %r355, 2147483644;
	mov.b32 	%r20352, 0;
	mov.u32 	%r20350, %r20352;
$L__BB0_316:
	shl.b32 	%r4666, %r20340, 3;
	not.b32 	%r4667, %r4666;
	and.b32  	%r4668, %r4667, 24;
	cvt.u64.u32 	%rd122, %r20352;
	add.s64 	%rd123, %rd9, %rd122;
	ld.local.u32 	%r4669, [%rd123];
	bfe.s32 	%r4670, %r4669, 0, 8;
	shl.b32 	%r4671, %r4670, %r4668;
	and.b32  	%r4672, %r20340, -4;
	cvt.u64.u32 	%rd124, %r4672;
	add.s64 	%rd125, %rd7, %rd124;
	ld.local.u32 	%r4673, [%rd125];
	or.b32  	%r4674, %r4671, %r4673;
	st.local.u32 	[%rd125], %r4674;
	add.s32 	%r4675, %r20340, 1;
	shl.b32 	%r4676, %r4675, 3;
	not.b32 	%r4677, %r4676;
	and.b32  	%r4678, %r4677, 24;
	bfe.s32 	%r4679, %r4669, 8, 8;
	shl.b32 	%r4680, %r4679, %r4678;
	and.b32  	%r4681, %r4675, -4;
	cvt.u64.u32 	%rd126, %r4681;
	add.s64 	%rd127, %rd7, %rd126;
	ld.local.u32 	%r4682, [%rd127];
	or.b32  	%r4683, %r4680, %r4682;
	st.local.u32 	[%rd127], %r4683;
	add.s32 	%r4684, %r20340, 2;
	shl.b32 	%r4685, %r4684, 3;
	not.b32 	%r4686, %r4685;
	and.b32  	%r4687, %r4686, 24;
	bfe.s32 	%r4688, %r4669, 16, 8;
	shl.b32 	%r4689, %r4688, %r4687;
	and.b32  	%r4690, %r4684, -4;
	cvt.u64.u32 	%rd128, %r4690;
	add.s64 	%rd129, %rd7, %rd128;
	ld.local.u32 	%r4691, [%rd129];
	or.b32  	%r4692, %r4689, %r4691;
	st.local.u32 	[%rd129], %r4692;
	add.s32 	%r4693, %r20340, 3;
	shl.b32 	%r4694, %r4693, 3;
	not.b32 	%r4695, %r4694;
	and.b32  	%r4696, %r4695, 24;
	bfe.s32 	%r4697, %r4669, 24, 8;
	shl.b32 	%r4698, %r4697, %r4696;
	and.b32  	%r4699, %r4693, -4;
	cvt.u64.u32 	%rd130, %r4699;
	add.s64 	%rd131, %rd7, %rd130;
	ld.local.u32 	%r4700, [%rd131];
	or.b32  	%r4701, %r4698, %r4700;
	st.local.u32 	[%rd131], %r4701;
	add.s32 	%r20340, %r20340, 4;
	add.s32 	%r20352, %r20352, 4;
	add.s32 	%r20350, %r20350, 4;
	setp.ne.s32 	%p218, %r20350, %r357;
	@%p218 bra 	$L__BB0_316;
$L__BB0_317:
	setp.eq.s32 	%p219, %r356, 0;
	mov.u32 	%r20354, %r20340;
	@%p219 bra 	$L__BB0_321;
	shl.b32 	%r4702, %r20340, 3;
	not.b32 	%r4703, %r4702;
	and.b32  	%r4704, %r4703, 24;
	cvt.u64.u32 	%rd132, %r20352;
	add.s64 	%rd31, %rd9, %rd132;
	ld.local.s8 	%r4705, [%rd31];
	shl.b32 	%r4706, %r4705, %r4704;
	and.b32  	%r4707, %r20340, -4;
	cvt.u64.u32 	%rd133, %r4707;
	add.s64 	%rd134, %rd7, %rd133;
	ld.local.u32 	%r4708, [%rd134];
	or.b32  	%r4709, %r4706, %r4708;
	st.local.u32 	[%rd134], %r4709;
	add.s32 	%r20354, %r20340, 1;
	setp.eq.s32 	%p220, %r356, 1;
	@%p220 bra 	$L__BB0_321;
	shl.b32 	%r4710, %r20354, 3;
	not.b32 	%r4711, %r4710;
	and.b32  	%r4712, %r4711, 24;
	ld.local.s8 	%r4713, [%rd31+1];
	shl.b32 	%r4714, %r4713, %r4712;
	and.b32  	%r4715, %r20354, -4;
	cvt.u64.u32 	%rd135, %r4715;
	add.s64 	%rd136, %rd7, %rd135;
	ld.local.u32 	%r4716, [%rd136];
	or.b32  	%r4717, %r4714, %r4716;
	st.local.u32 	[%rd136], %r4717;
	add.s32 	%r20354, %r20340, 2;
	setp.eq.s32 	%p221, %r356, 2;
	@%p221 bra 	$L__BB0_321;
	shl.b32 	%r4718, %r20354, 3;
	not.b32 	%r4719, %r4718;
	and.b32  	%r4720, %r4719, 24;
	ld.local.s8 	%r4721, [%rd31+2];
	shl.b32 	%r4722, %r4721, %r4720;
	and.b32  	%r4723, %r20354, -4;
	cvt.u64.u32 	%rd137, %r4723;
	add.s64 	%rd138, %rd7, %rd137;
	ld.local.u32 	%r4724, [%rd138];
	or.b32  	%r4725, %r4722, %r4724;
	st.local.u32 	[%rd138], %r4725;
	add.s32 	%r20354, %r20340, 3;
$L__BB0_321:
	setp.gt.s32 	%p222, %r20354, 63;
	@%p222 bra 	$L__BB0_323;
	shr.s32 	%r4726, %r20354, 2;
	shl.b32 	%r4727, %r20354, 3;
	not.b32 	%r4728, %r4727;
	and.b32  	%r4729, %r4728, 24;
	mov.b32 	%r4730, 128;
	shl.b32 	%r4731, %r4730, %r4729;
	mul.wide.s32 	%rd139, %r4726, 4;
	add.s64 	%rd140, %rd7, %rd139;
	ld.local.u32 	%r4732, [%rd140];
	or.b32  	%r4733, %r4732, %r4731;
	st.local.u32 	[%rd140], %r4733;
$L__BB0_323:
	ld.param.u32 	%r20309, [double_sha256_max_kernel_param_4];
	setp.eq.s32 	%p223, %r20309, 0;
	ld.local.v4.u32 	{%r7038, %r5124, %r5164, %r5204}, [%rd7];
	ld.local.v4.u32 	{%r5244, %r5284, %r5324, %r5364}, [%rd7+16];
	ld.local.v4.u32 	{%r5404, %r5444, %r5484, %r5524}, [%rd7+32];
	ld.local.v4.u32 	{%r5564, %r5604, %r5644, %r5684}, [%rd7+48];
	mov.b32 	%r7017, 6;
	// begin inline asm
	shf.r.wrap.b32 %r4734, %r134, %r134, %r7017;
	// end inline asm
	mov.b32 	%r7021, 11;
	// begin inline asm
	shf.r.wrap.b32 %r4738, %r134, %r134, %r7021;
	// end inline asm
	xor.b32  	%r7039, %r4738, %r4734;
	mov.b32 	%r7025, 25;
	// begin inline asm
	shf.r.wrap.b32 %r4742, %r134, %r134, %r7025;
	// end inline asm
	xor.b32  	%r7040, %r7039, %r4742;
	and.b32  	%r7041, %r134, %r135;
	not.b32 	%r7042, %r134;
	and.b32  	%r7043, %r136, %r7042;
	or.b32  	%r7044, %r7041, %r7043;
	add.s32 	%r7045, %r7044, %r137;
	add.s32 	%r7046, %r7045, %r7038;
	add.s32 	%r7047, %r7046, %r7040;
	ld.const.u32 	%r7048, [Kc];
	add.s32 	%r7049, %r7047, %r7048;
	mov.b32 	%r7029, 2;
	// begin inline asm
	shf.r.wrap.b32 %r4746, %r130, %r130, %r7029;
	// end inline asm
	mov.b32 	%r7033, 13;
	// begin inline asm
	shf.r.wrap.b32 %r4750, %r130, %r130, %r7033;
	// end inline asm
	xor.b32  	%r7050, %r4750, %r4746;
	mov.b32 	%r7037, 22;
	// begin inline asm
	shf.r.wrap.b32 %r4754, %r130, %r130, %r7037;
	// end inline asm
	xor.b32  	%r7051, %r7050, %r4754;
	xor.b32  	%r7052, %r131, %r132;
	and.b32  	%r7053, %r130, %r7052;
	and.b32  	%r7054, %r131, %r132;
	xor.b32  	%r7055, %r7053, %r7054;
	add.s32 	%r7056, %r7051, %r7055;
	add.s32 	%r4768, %r7049, %r133;
	add.s32 	%r4780, %r7056, %r7049;
	// begin inline asm
	shf.r.wrap.b32 %r4758, %r4768, %r4768, %r7017;
	// end inline asm
	// begin inline asm
	shf.r.wrap.b32 %r4762, %r4768, %r4768, %r7021;
	// end inline asm
	xor.b32  	%r7057, %r4762, %r4758;
	// begin inline asm
	shf.r.wrap.b32 %r4766, %r4768, %r4768, %r7025;
	// end inline asm
	xor.b32  	%r7058, %r7057, %r4766;
	and.b32  	%r7059, %r4768, %r134;
	not.b32 	%r7060, %r4768;
	and.b32  	%r7061, %r135, %r7060;
	or.b32  	%r7062, %r7059, %r7061;
	add.s32 	%r7063, %r7062, %r136;
	add.s32 	%r7064, %r7063, %r5124;
	add.s32 	%r7065, %r7064, %r7058;
	add.s32 	%r7066, %r7065, %r72;
	// begin inline asm
	shf.r.wrap.b32 %r4770, %r4780, %r4780, %r7029;
	// end inline asm
	// begin inline asm
	shf.r.wrap.b32 %r4774, %r4780, %r4780, %r7033;
	// end inline asm
	xor.b32  	%r7067, %r4774, %r4770;
	// begin inline asm
	shf.r.wrap.b32 %r4778, %r4780, %r4780, %r7037;
	// end inline asm
	xor.b32  	%r7068, %r7067, %r4778;
	xor.b32  	%r7069, %r130, %r131;
	and.b32  	%r7070, %r4780, %r7069;
	and.b32  	%r7071, %r130, %r131;
	xor.b32  	%r7072, %r7070, %r7071;
	add.s32 	%r7073, %r7068, %r7072;
	add.s32 	%r4792, %r7066, %r132;
	add.s32 	%r4804, %r7073, %r7066;
	// begin inline asm
	shf.r.wrap.b32 %r4782, %r4792, %r4792, %r7017;
	// end inline asm
	// begin inline asm
	shf.r.wrap.b32 %r4786, %r4792, %r4792, %r7021;
	// end inline asm
	xor.b32  	%r7074, %r4786, %r4782;
	// begin inline asm
	shf.r.wrap.b32 %r4790, %r4792, %r4792, %r7025;
	// end inline asm
	xor.b32  	%r7075, %r7074, %r4790;
	and.b32  	%r7076, %r4792, %r4768;
	not.b32 	%r7077, %r4792;
	and.b32  	%r7078, %r134, %r7077;
	or.b32  	%r7079, %r7076, %r7078;
	add.s32 	%r7080, %r7079, %r135;
	add.s32 	%r7081, %r7080, %r5164;
	add.s32 	%r7082, %r7081, %r7075;
	add.s32 	%r7083, %r7082, %r73;
	// begin inline asm
	shf.r.wrap.b32 %r4794, %r4804, %r4804, %r7029;
	// end inline asm
	// begin inline asm
	shf.r.wrap.b32 %r4798, %r4804, %r4804, %r7033;
	// end inline asm
	xor.b32  	%r7084, %r4798, %r4794;
	// begin inline asm
	shf.r.wrap.b32 %r4802, %r4804, %r4804, %r7037;
	// end inline asm
	xor.b32  	%r7085, %r7084, %r4802;
	xor.b32  	%r7086, %r4780, %r130;
	and.b32  	%r7087, %r4804, %r7086;
	and.b32  	%r7088, %r4780, %r130;
	xor.b32  	%r7089, %r7087, %r7088;
	add.s32 	%r7090, %r7085, %r7089;
	add.s32 	%r4816, %r7083, %r131;
	add.s32 	%r4828, %r7090, %r7083;
	// begin inline asm
	shf.r.wrap.b32 %r4806, %r4816, %r4816, %r7017;
	// end inline asm
	// begin inline asm
	shf.r.wrap.b32 %r4810, %r4816, %r4816, %r7021;
	// end inline asm
	xor.b32  	%r7091, %r4810, %r4806;
	// begin inline asm
	shf.r.wrap.b32 %r4814, %r4816, %r4816, %r7025;
	// end inline asm
	xor.b32  	%r7092, %r7091, %r4814;
	and.b32  	%r7093, %r4816, %r4792;
	not.b32 	%r7094, %r4816;
	and.b32  	%r7095, %r4768, %r7094;
	or.b32  	%r7096, %r7093, %r7095;
	add.s32 	%r7097, %r7096, %r134;
	add.s32 	%r7098, %r7097, %r5204;
	add.s32 	%r7099, %r7098, %r7092;
	add.s32 	%r7100, %r7099, %r74;
	// begin inline asm
	shf.r.wrap.b32 %r4818, %r4828, %r4828, %r7029;
	// end inline asm
	// begin inline asm
	shf.r.wrap.b32 %r4822, %r4828, %r4828, %r7033;
	// end inline asm
	xor.b32  	%r7101, %r4822, %r4818;
	// begin inline asm
	shf.r.wrap.b32 %r4826, %r4828, %r4828, %r7037;
	// end inline asm
	xor.b32  	%r7102, %r7101, %r4826;
	xor.b32  	%r7103, %r4804, %r4780;
	and.b32  	%r7104, %r4828, %r7103;
	and.b32  	%r7105, %r4804, %r4780;
	xor.b32  	%r7106, %r7104, %r7105;
	add.s32 	%r7107, %r7102, %r7106;
	add.s32 	%r4840, %r7100, %r130;
	add.s32 	%r4852, %r7107, %r7100;
	// begin inline asm
	shf.r.wrap.b32 %r4830, %r4840, %r4840, %r7017;
	// end inline asm
	// begin inline asm
	shf.r.wrap.b32 %r4834, %r4840, %r4840, %r7021;
	// end inline asm
	xor.b32  	%r7108, %r4834, %r4830;
	// begin inline asm
	shf.r.wrap.b32 %r4838, %r4840, %r4840, %r7025;
	// end inline asm
	xor.b32  	%r7109, %r7108, %r4838;
	and.b32  	%r7110, %r4840, %r4816;
	not.b32 	%r7111, %r4840;
	and.b32  	%r7112, %r4792, %r7111;
	or.b32  	%r7113, %r7110, %r7112;
	add.s32 	%r7114, %r7113, %r4768;
	add.s32 	%r7115, %r7114, %r5244;
	add.s32 	%r7116, %r7115, %r7109;
	add.s32 	%r7117, %r7116, %r75;
	// begin inline asm
	shf.r.wrap.b32 %r4842, %r4852, %r4852, %r7029;
	// end inline asm
	// begin inline asm
	shf.r.wrap.b32 %r4846, %r4852, %r4852, %r7033;
	// end inline asm
	xor.b32  	%r7118, %r4846, %r4842;
	// begin inline asm
	shf.r.wrap.b32 %r4850, %r4852, %r4852, %r7037;
	// end inline asm
	xor.b32  	%r7119, %r7118, %r4850;
	xor.b32  	%r7120, %r4828, %r4804;
	and.b32  	%r7121, %r4852, %r7120;
	and.b32  	%r7122, %r4828, %r4804;
	xor.b32  	%r7123, %r7121, %r7122;
	add.s32 	%r7124, %r7119, %r7123;
	add.s32 	%r4864, %r7117, %r4780;
	add.s32 	%r4876, %r7124, %r7117;
	// begin inline asm
	shf.r.wrap.b32 %r4854, %r4864, %r4864, %r7017;
	// end inline asm
	// begin inline asm
	shf.r.wrap.b32 %r4858, %r4864, %r4864, %r7021;
	// end inline asm
	xor.b32  	%r7125, %r4858, %r4854;
	// begin inline asm
	shf.r.wrap.b32 %r4862, %r4864, %r4864, %r7025;
	// end inline asm
	xor.b32  	%r7126, %r7125, %r4862;
	and.b32  	%r7127, %r4864, %r4840;
	not.b32 	%r7128, %r4864;
	and.b32  	%r7129, %r4816, %r7128;
	or.b32  	%r7130, %r7127, %r7129;
	add.s32 	%r7131, %r7130, %r4792;
	add.s32 	%r7132, %r7131, %r5284;
	add.s32 	%r7133, %r7132, %r7126;
	add.s32 	%r7134, %r7133, %r76;
	// begin inline asm
	shf.r.wrap.b32 %r4866, %r4876, %r4876, %r7029;
	// end inline asm
	// begin inline asm
	shf.r.wrap.b32 %r4870, %r4876, %r4876, %r7033;
	// end inline asm
	xor.b32  	%r7135, %r4870, %r4866;
	// begin inline asm
	shf.r.wrap.b32 %r4874, %r4876, %r4876, %r7037;
	// end inline asm
	xor.b32  	%r7136, %r7135, %r4874;
	xor.b32  	%r7137, %r4852, %r4828;
	and.b32  	%r7138, %r4876, %r7137;
	and.b32  	%r7139, %r4852, %r4828;
	xor.b32  	%r7140, %r7138, %r7139;
	add.s32 	%r7141, %r7136, %r7140;
	add.s32 	%r4888, %r7134, %r4804;
	add.s32 	%r4900, %r7141, %r7134;
	// begin inline asm
	shf.r.wrap.b32 %r4878, %r4888, %r4888, %r7017;
	// end inline asm
	// begin inline asm
	shf.r.wrap.b32 %r4882, %r4888, %r4888, %r7021;
	// end inline asm
	xor.b32  	%r7142, %r4882, %r4878;
	// begin inline asm
	shf.r.wrap.b32 %r4886, %r4888, %r4888, %r7025;
	// end inline asm
	xor.b32  	%r7143, %r7142, %r4886;
	and.b32  	%r7144, %r4888, %r4864;
	not.b32 	%r7145, %r4888;
	and.b32  	%r7146, %r4840, %r7145;
	or.b32  	%r7147, %r7144, %r7146;
	add.s32 	%r7148, %r7147, %r4816;
	add.s32 	%r7149, %r7148, %r5324;
	add.s32 	%r7150, %r7149, %r7143;
	add.s32 	%r7151, %r7150, %r77;
	// begin inline asm
	shf.r.wrap.b32 %r4890, %r4900, %r4900, %r7029;
	// end inline asm
	// begin inline asm
	shf.r.wrap.b32 %r4894, %r4900, %r4900, %r7033;
	// end inline asm
	xor.b32  	%r7152, %r4894, %r4890;
	// begin inline asm
	shf.r.wrap.b32 %r4898, %r4900, %r4900, %r7037;
	// end inline asm
	xor.b32  	%r7153, %r7152, %r4898;
	xor.b32  	%r7154, %r4876, %r4852;
	and.b32  	%r7155, %r4900, %r7154;
	and.b32  	%r7156, %r4876, %r4852;
	xor.b32  	%r7157, %r7155, %r7156;
	add.s32 	%r7158, %r7153, %r7157;
	add.s32 	%r4912, %r7151, %r4828;
	add.s32 	%r4924, %r7158, %r7151;
	// begin inline asm
	shf.r.wrap.b32 %r4902, %r4912, %r4912, %r7017;
	// end inline asm
	// begin inline asm
	shf.r.wrap.b32 %r4906, %r4912, %r4912, %r7021;
	// end inline asm
	xor.b32  	%r7159, %r4906, %r4902;
	// begin inline asm
	shf.r.wrap.b32 %r4910, %r4912, %r4912, %r7025;
	// end inline asm
	xor.b32  	%r7160, %r7159, %r4910;
	and.b32  	%r7161, %r4912, %r4888;
	not.b32 	%r7162, %r4912;
	and.b32  	%r7163, %r4864, %r7162;
	or.b32  	%r7164, %r7161, %r7163;
	add.s32 	%r7165, %r7164, %r4840;
	add.s32 	%r7166, %r7165, %r5364;
	add.s32 	%r7167, %r7166, %r7160;
	ld.const.u32 	%r7168, [Kc+28];
	add.s32 	%r7169, %r7167, %r7168;
	// begin inline asm
	shf.r.wrap.b32 %r4914, %r4924, %r4924, %r7029;
	// end inline asm
	// begin inline asm
	shf.r.wrap.b32 %r4918, %r4924, %r4924, %r7033;
	// end inline asm
	xor.b32  	%r7170, %r4918, %r4914;
	// begin inline asm
	shf.r.wrap.b32 %r4922, %r4924, %r4924, %r7037;
	// end inline asm
	xor.b32  	%r7171, %r7170, %r4922;
	xor.b32  	%r7172, %r4900, %r4876;
	and.b32  	%r7173, %r4924, %r7172;
	and.b32  	%r7174, %r4900, %r4876;
	xor.b32  	%r7175, %r7173, %r7174;
	add.s32 	%r7176, %r7171, %r7175;
	add.s32 	%r4936, %r7169, %r4852;
	add.s32 	%r4948, %r7176, %r7169;
	// begin inline asm
	shf.r.wrap.b32 %r4926, %r4936, %r4936, %r7017;
	// end inline asm
	// begin inline asm
	shf.r.wrap.b32 %r4930, %r4936, %r4936, %r7021;
	// end inline asm
	xor.b32  	%r7177, %r4930, %r4926;
	// begin inline asm
	shf.r.wrap.b32 %r4934, %r4936, %r4936, %r7025;
	// end inline asm
	xor.b32  	%r7178, %r7177, %r4934;
	and.b32  	%r7179, %r4936, %r4912;
	not.b32 	%r7180, %r4936;
	and.b32  	%r7181, %r4888, %r7180;
	or.b32  	%r7182, %r7179, %r7181;
	add.s32 	%r7183, %r7182, %r4864;
	add.s32 	%r7184, %r7183, %r5404;
	add.s32 	%r7185, %r7184, %r7178;
	add.s32 	%r7186, %r7185, %r78;
	// begin inline asm
	shf.r.wrap.b32 %r4938, %r4948, %r4948, %r7029;
	// end inline asm
	// begin inline asm
	shf.r.wrap.b32 %r4942, %r4948, %r4948, %r7033;
	// end inline asm
	xor.b32  	%r7187, %r4942, %r4938;
	// begin inline asm
	shf.r.wrap.b32 %r4946, %r4948, %r4948, %r7037;
	// end inline asm
	xor.b32  	%r7188, %r7187, %r4946;
	xor.b32  	%r7189, %r4924, %r4900;
	and.b32  	%r7190, %r4948, %r7189;
	and.b32  	%r7191, %r4924, %r4900;
	xor.b32  	%r7192, %r7190, %r7191;
	add.s32 	%r7193, %r7188, %r7192;
	add.s32 	%r4960, %r7186, %r4876;
	add.s32 	%r4972, %r7193, %r7186;
	// begin inline asm
	shf.r.wrap.b32 %r4950, %r4960, %r4960, %r7017;
	// end inline asm
	// begin inline asm
	shf.r.wrap.b32 %r4954, %r4960, %r4960, %r7021;
	// end inline asm
	xor.b32  	%r7194, %r4954, %r4950;
	// begin inline asm
	shf.r.wrap.b32 %r4958, %r4960, %r4960, %r7025;
	// end inline asm
	xor.b32  	%r7195, %r7194, %r4958;
	and.b32  	%r7196, %r4960, %r4936;
	not.b32 	%r7197, %r4960;
	and.b32  	%r7198, %r4912, %r7197;
	or.b32  	%r7199, %r7196, %r7198;
	add.s32 	%r7200, %r7199, %r4888;
	add.s32 	%r7201, %r7200, %r5444;
	add.s32 	%r7202, %r7201, %r7195;
	add.s32 	%r7203, %r7202, %r79;
	// begin inline asm
	shf.r.wrap.b32 %r4962, %r4972, %r4972, %r7029;
	// end inline asm
	// begin inline asm
	shf.r.wrap.b32 %r4966, %r4972, %r4972, %r7033;
	// end inline asm
	xor.b32  	%r7204, %r4966, %r4962;
	// begin inline asm
	shf.r.wrap.b32 %r4970, %r4972, %r4972, %r7037;
	// end inline asm
	xor.b32  	%r7205, %r7204, %r4970;
	xor.b32  	%r7206, %r4948, %r4924;
	and.b32  	%r7207, %r4972, %r7206;
	and.b32  	%r7208, %r4948, %r4924;
	xor.b32  	%r7209, %r7207, %r7208;
	add.s32 	%r7210, %r7205, %r7209;
	add.s32 	%r4984, %r7203, %r4900;
	add.s32 	%r4996, %r7210, %r7203;
	// begin inline asm
	shf.r.wrap.b32 %r4974, %r4984, %r4984, %r7017;
	// end inline asm
	// begin inline asm
	shf.r.wrap.b32 %r4978, %r4984, %r4984, %r7021;
	// end inline asm
	xor.b32  	%r7211, %r4978, %r4974;
	// begin inline asm
	shf.r.wrap.b32 %r4982, %r4984, %r4984, %r7025;
	// end inline asm
	xor.b32  	%r7212, %r7211, %r4982;
	and.b32  	%r7213, %r4984, %r4960;
	not.b32 	%r7214, %r4984;
	and.b32  	%r7215, %r4936, %r7214;
	or.b32  	%r7216, %r7213, %r7215;
	add.s32 	%r7217, %r7216, %r4912;
	add.s32 	%r7218, %r7217, %r5484;
	add.s32 	%r7219, %r7218, %r7212;
	add.s32 	%r7220, %r7219, %r80;
	// begin inline asm
	shf.r.wrap.b32 %r4986, %r4996, %r4996, %r7029;
	// end inline asm
	// begin inline asm
	shf.r.wrap.b32 %r4990, %r4996, %r4996, %r7033;
	// end inline asm
	xor.b32  	%r7221, %r4990, %r4986;
	// begin inline asm
	shf.r.wrap.b32 %r4994, %r4996, %r4996, %r7037;
	// end inline asm
	xor.b32  	%r7222, %r7221, %r4994;
	xor.b32  	%r7223, %r4972, %r4948;
	and.b32  	%r7224, %r4996, %r7223;
	and.b32  	%r7225, %r4972, %r4948;
	xor.b32  	%r7226, %r7224, %r7225;
	add.s32 	%r7227, %r7222, %r7226;
	add.s32 	%r5008, %r7220, %r4924;
	add.s32 	%r5020, %r7227, %r7220;
	// begin inline asm
	shf.r.wrap.b32 %r4998, %r5008, %r5008, %r7017;
	// end inline asm
	// begin inline asm
	shf.r.wrap.b32 %r5002, %r5008, %r5008, %r7021;
	// end inline asm
	xor.b32  	%r7228, %r5002, %r4998;
	// begin inline asm
	shf.r.wrap.b32 %r5006, %r5008, %r5008, %r7025;
	// end inline asm
	xor.b32  	%r7229, %r7228, %r5006;
	and.b32  	%r7230, %r5008, %r4984;
	not.b32 	%r7231, %r5008;
	and.b32  	%r7232, %r4960, %r7231;
	or.b32  	%r7233, %r7230, %r7232;
	add.s32 	%r7234, %r7233, %r4936;
	add.s32 	%r7235, %r7234, %r5524;
	add.s32 	%r7236, %r7235, %r7229;
	add.s32 	%r7237, %r7236, %r81;
	// begin inline asm
	shf.r.wrap.b32 %r5010, %r5020, %r5020, %r7029;
	// end inline asm
	// begin inline asm
	shf.r.wrap.b32 %r5014, %r5020, %r5020, %r7033;
	// end inline asm
	xor.b32  	%r7238, %r5014, %r5010;
	// begin inline asm
	shf.r.wrap.b32 %r5018, %r5020, %r5020, %r7037;
	// end inline asm
	xor.b32  	%r7239, %r7238, %r5018;
	xor.b32  	%r7240, %r4996, %r4972;
	and.b32  	%r7241, %r5020, %r7240;
	and.b32  	%r7242, %r4996, %r4972;
	xor.b32  	%r7243, %r7241, %r7242;
	add.s32 	%r7244, %r7239, %r7243;
	add.s32 	%r5032, %r7237, %r4948;
	add.s32 	%r5044, %r7244, %r7237;
	// begin inline asm
	shf.r.wrap.b32 %r5022, %r5032, %r5032, %r7017;
	// end inline asm
	// begin inline asm
	shf.r.wrap.b32 %r5026, %r5032, %r5032, %r7021;
	// end inline asm
	xor.b32  	%r7245, %r5026, %r5022;
	// begin inline asm
	shf.r.wrap.b32 %r5030, %r5032, %r5032, %r7025;
	// end inline asm
	xor.b32  	%r7246, %r7245, %r5030;
	and.b32  	%r7247, %r5032, %r5008;
	not.b32 	%r7248, %r5032;
	and.b32  	%r7249, %r4984, %r7248;
	or.b32  	%r7250, %r7247, %r7249;
	add.s32 	%r7251, %r7250, %r4960;
	add.s32 	%r7252, %r7251, %r5564;
	add.s32 	%r7253, %r7252, %r7246;
	add.s32 	%r7254, %r7253, %r82;
	// begin inline asm
	shf.r.wrap.b32 %r5034, %r5044, %r5044, %r7029;
	// end inline asm
	// begin inline asm
	shf.r.wrap.b32 %r5038, %r5044, %r5044, %r7033;
	// end inline asm
	xor.b32  	%r7255, %r5038, %r5034;
	// begin inline asm
	shf.r.wrap.b32 %r5042, %r5044, %r5044, %r7037;
	// end inline asm
	xor.b32  	%r7256, %r7255, %r5042;
	xor.b32  	%r7257, %r5020, %r4996;
	and.b32  	%r7258, %r5044, %r7257;
	and.b32  	%r7259, %r5020, %r4996;
	xor.b32  	%r7260, %r7258, %r7259;
	add.s32 	%r7261, %r7256, %r7260;
	add.s32 	%r5056, %r7254, %r4972;
	add.s32 	%r5068, %r7261, %r7254;
	// begin inline asm
	shf.r.wrap.b32 %r5046, %r5056, %r5056, %r7017;
	// end inline asm
	// begin inline asm
	shf.r.wrap.b32 %r5050, %r5056, %r5056, %r7021;
	// end inline asm
	xor.b32  	%r7262, %r5050, %r5046;
	// begin inline asm
	shf.r.wrap.b32 %r5054, %r5056, %r5056, %r7025;
	// end inline asm
	xor.b32  	%r7263, %r7262, %r5054;
	and.b32  	%r7264, %r5056, %r5032;
	not.b32 	%r7265, %r5056;
	and.b32  	%r7266, %r5008, %r7265;
	or.b32  	%r7267, %r7264, %r7266;
	add.s32 	%r7268, %r7267, %r4984;
	add.s32 	%r7269, %r7268, %r5604;
	add.s32 	%r7270, %r7269, %r7263;
	add.s32 	%r7271, %r7270, %r83;
	// begin inline asm
	shf.r.wrap.b32 %r5058, %r5068, %r5068, %r7029;
	// end inline asm
	// begin inline asm
	shf.r.wrap.b32 %r5062, %r5068, %r5068, %r7033;
	// end inline asm
	xor.b32  	%r7272, %r5062, %r5058;
	// begin inline asm
	shf.r.wrap.b32 %r5066, %r5068, %r5068, %r7037;
	// end inline asm
	xor.b32  	%r7273, %r7272, %r5066;
	xor.b32  	%r7274, %r5044, %r5020;
	and.b32  	%r7275, %r5068, %r7274;
	and.b32  	%r7276, %r5044, %r5020;
	xor.b32  	%r7277, %r7275, %r7276;
	add.s32 	%r7278, %r7273, %r7277;
	add.s32 	%r5080, %r7271, %r4996;
	add.s32 	%r5092, %r7278, %r7271;
	// begin inline asm
	shf.r.wrap.b32 %r5070, %r5080, %r5080, %r7017;
	// end inline asm
	// begin inline asm
	shf.r.wrap.b32 %r5074, %r5080, %r5080, %r7021;
	// end inline asm
	xor.b32  	%r7279, %r5074, %r5070;
	// begin inline asm
	shf.r.wrap.b32 %r5078, %r5080, %r5080, %r7025;
	// end inline asm
	xor.b32  	%r7280, %r7279, %r5078;
	and.b32  	%r7281, %r5080, %r5056;
	not.b32 	%r7282, %r5080;
	and.b32  	%r7283, %r5032, %r7282;
	or.b32  	%r7284, %r7281, %r7283;
	add.s32 	%r7285, %r7284, %r5008;
	add.s32 	%r7286, %r7285, %r5644;
	add.s32 	%r7287, %r7286, %r7280;
	add.s32 	%r7288, %r7287, %r84;
	// begin inline asm
	shf.r.wrap.b32 %r5082, %r5092, %r5092, %r7029;
	// end inline asm
	// begin inline asm
	shf.r.wrap.b32 %r5086, %r5092, %r5092, %r7033;
	// end inline asm
	xor.b32  	%r7289, %r5086, %r5082;
	// begin inline asm
	shf.r.wrap.b32 %r5090, %r5092, %r5092, %r7037;
	// end inline asm
	xor.b32  	%r7290, %r7289, %r5090;
	xor.b32  	%r7291, %r5068, %r5044;
	and.b32  	%r7292, %r5092, %r7291;
	and.b32  	%r7293, %r5068, %r5044;
	xor.b32  	%r7294, %r7292, %r7293;
	add.s32 	%r7295, %r7290, %r7294;
	add.s32 	%r5104, %r7288, %r5020;
	add.s32 	%r5116, %r7295, %r7288;
	// begin inline asm
	shf.r.wrap.b32 %r5094, %r5104, %r5104, %r7017;
	// end inline asm
	// begin inline asm
	shf.r.wrap.b32 %r5098, %r5104, %r5104, %r7021;
	// end inline asm
	xor.b32  	%r7296, %r5098, %r5094;
	// begin inline asm
	shf.r.wrap.b32 %r5102, %r5104, %r5104, %r7025;
	// end inline asm
	xor.b32  	%r7297, %r7296, %r5102;
	and.b32  	%r7298, %r5104, %r5080;
	not.b32 	%r7299, %r5104;
	and.b32  	%r7300, %r5056, %r7299;
	or.b32  	%r7301, %r7298, %r7300;
	add.s32 	%r7302, %r7301, %r5032;
	add.s32 	%r7303, %r7302, %r5684;
	add.s32 	%r7304, %r7303, %r7297;
	ld.const.u32 	%r7305, [Kc+60];
	add.s32 	%r7306, %r7304, %r7305;
	// begin inline asm
	shf.r.wrap.b32 %r5106, %r5116, %r5116, %r7029;
	// end inline asm
	// begin inline asm
	shf.r.wrap.b32 %r5110, %r5116, %r5116, %r7033;
	// end inline asm
	xor.b32  	%r7307, %r5110, %r5106;
	// begin inline asm
	shf.r.wrap.b32 %r5114, %r5116, %r5116, %r7037;
	// end inline asm
	xor.b32  	%r7308, %r7307, %r5114;
	xor.b32  	%r7309, %r5092, %r5068;
	and.b32  	%r7310, %r5116, %r7309;
	and.b32  	%r7311, %r5092, %r5068;
	xor.b32  	%r7312, %r7310, %r7311;
	add.s32 	%r7313, %r7308, %r7312;
	add.s32 	%r5144, %r7306, %r5044;
	add.s32 	%r5156, %r7313, %r7306;
	mov.b32 	%r7001, 7;
	// begin inline asm
	shf.r.wrap.b32 %r5118, %r5124, %r5124, %r7001;
	// end inline asm
	mov.b32 	%r7005, 18;
	// begin inline asm
	shf.r.wrap.b32 %r5122, %r5124, %r5124, %r7005;
	// end inline asm
	shr.u32 	%r7314, %r5124, 3;
	xor.b32  	%r7315, %r5118, %r7314;
	xor.b32  	%r7316, %r7315, %r5122;
	mov.b32 	%r7009, 17;
	// begin inline asm
	shf.r.wrap.b32 %r5126, %r5644, %r5644, %r7009;
	// end inline asm
	mov.b32 	%r7013, 19;
	// begin inline asm
	shf.r.wrap.b32 %r5130, %r5644, %r5644, %r7013;
	// end inline asm
	shr.u32 	%r7317, %r5644, 10;
	xor.b32  	%r7318, %r5126, %r7317;
	xor.b32  	%r7319, %r7318, %r5130;
	add.s32 	%r7320, %r7038, %r7316;
	add.s32 	%r7321, %r7320, %r5444;
	add.s32 	%r5724, %r7321, %r7319;
	// begin inline asm
	shf.r.wrap.b32 %r5134, %r5144, %r5144, %r7017;
	// end inline asm
	// begin inline asm
	shf.r.wrap.b32 %r5138, %r5144, %r5144, %r7021;
	// end inline asm
	xor.b32  	%r7322, %r5138, %r5134;
	// begin inline asm
	shf.r.wrap.b32 %r5142, %r5144, %r5144, %r7025;
	// end inline asm
	xor.b32  	%r7323, %r7322, %r5142;
	and.b32  	%r7324, %r5144, %r5104;
	not.b32 	%r7325, %r5144;
	and.b32  	%r7326, %r5080, %r7325;
	or.b32  	%r7327, %r7324, %r7326;
	add.s32 	%r7328, %r7327, %r5056;
	add.s32 	%r7329, %r7328, %r5724;
	add.s32 	%r7330, %r7329, %r7323;
	add.s32 	%r7331, %r7330, %r85;
	// begin inline asm
	shf.r.wrap.b32 %r5146, %r5156, %r5156, %r7029;
	// end inline asm
	// begin inline asm
	shf.r.wrap.b32 %r5150, %r5156, %r5156, %r7033;
	// end inline asm
	xor.b32  	%r7332, %r5150, %r5146;
	// begin inline asm
	shf.r.wrap.b32 %r5154, %r5156, %r5156, %r7037;
	// end inline asm
	xor.b32  	%r7333, %r7332, %r5154;
	xor.b32  	%r7334, %r5116, %r5092;
	and.b32  	%r7335, %r5156, %r7334;
	and.b32  	%r7336, %r5116, %r5092;
	xor.b32  	%r7337, %r7335, %r7336;
	add.s32 	%r7338, %r7333, %r7337;
	add.s32 	%r5184, %r7331, %r5068;
	add.s32 	%r5196, %r7338, %r7331;
	// begin inline asm
	shf.r.wrap.b32 %r5158, %r5164, %r5164, %r7001;
	// end inline asm
	// begin inline asm
	shf.r.wrap.b32 %r5162, %r5164, %r5164, %r7005;
	// end inline asm
	shr.u32 	%r7339, %r5164, 3;
	xor.b32  	%r7340, %r5158, %r7339;
	xor.b32  	%r7341, %r7340, %r5162;
	// begin inline asm
	shf.r.wrap.b32 %r5166, %r5684, %r5684, %r7009;
	// end inline asm
	// begin inline asm
	shf.r.wrap.b32 %r5170, %r5684, %r5684, %r7013;
	// end inline asm
	shr.u32 	%r7342, %r5684, 10;
	xor.b32  	%r7343, %r5166, %r7342;
	xor.b32  	%r7344, %r7343, %r5170;
	add.s32 	%r7345, %r5124, %r7341;
	add.s32 	%r7346, %r7345, %r5484;
	add.s32 	%r5764, %r7346, %r7344;
	// begin inline asm
	shf.r.wrap.b32 %r5174, %r5184, %r5184, %r7017;
	// end inline asm
	// begin inline asm
	shf.r.wrap.b32 %r5178, %r5184, %r5184, %r7021;
	// end inline asm
	xor.b32  	%r7347, %r5178, %r5174;
	// begin inline asm
	shf.r.wrap.b32 %r5182, %r5184, %r5184, %r7025;
	// end inline asm
	xor.b32  	%r7348, %r7347, %r5182;
	and.b32  	%r7349, %r5184, %r5144;
	not.b32 	%r7350, %r5184;
	and.b32  	%r7351, %r5104, %r7350;
	or.b32  	%r7352, %r7349, %r7351;
	add.s32 	%r7353, %r7352, %r5080;
	add.s32 	%r7354, %r7353, %r5764;
	add.s32 	%r7355, %r7354, %r7348;
	add.s32 	%r7356, %r7355, %r86;
	// begin inline asm
	shf.r.wrap.b32 %r5186, %r5196, %r5196, %r7029;
	// end inline asm
	// begin inline asm
	shf.r.wrap.b32 %r5190, %r5196, %r5196, %r7033;
	// end inline asm
	xor.b32  	%r7357, %r5190, %r5186;
	// begin inline asm
	shf.r.wrap.b32 %r5194, %r5196, %r5196, %r7037;
	// end inline asm
	xor.b32  	%r7358, %r7357, %r5194;
	xor.b32  	%r7359, %r5156, %r5116;
	and.b32  	%r7360, %r5196, %r7359;
	and.b32  	%r7361, %r5156, %r5116;
	xor.b32  	%r7362, %r7360, %r7361;
	add.s32 	%r7363, %r7358, %r7362;
	add.s32 	%r5224, %r7356, %r5092;
	add.s32 	%r5236, %r7363, %r7356;
	// begin inline asm
	shf.r.wrap.b32 %r5198, %r5204, %r5204, %r7001;
	// end inline asm
	// begin inline asm
	shf.r.wrap.b32 %r5202, %r5204, %r5204, %r7005;
	// end inline asm
	shr.u32 	%r7364, %r5204, 3;
	xor.b32  	%r7365, %r5198, %r7364;
	xor.b32  	%r7366, %r7365, %r5202;
	// begin inline asm
	shf.r.wrap.b32 %r5206, %r5724, %r5724, %r7009;
	// end inline asm
	// begin inline asm
	shf.r.wrap.b32 %r5210, %r5724, %r5724, %r7013;
	// end inline asm
	shr.u32 	%r7367, %r5724, 10;
	xor.b32  	%r7368, %r5206, %r7367;
	xor.b32  	%r7369, %r7368, %r5210;
	add.s32 	%r7370, %r5164, %r7366;
	add.s32 	%r7371, %r7370, %r5524;
	add.s32 	%r5804, %r7371, %r7369;
	// begin inline asm
	shf.r.wrap.b32 %r5214, %r5224, %r5224, %r7017;
	// end inline asm
	// begin inline asm
	shf.r.wrap.b32 %r5218, %r5224, %r5224, %r7021;
	// end inline asm
	xor.b32  	%r7372, %r5218, %r5214;
	// begin inline asm
	shf.r.wrap.b32 %r5222, %r5224, %r5224, %r7025;
	// end inline asm
	xor.b32  	%r7373, %r7372, %r5222;
	and.b32  	%r7374, %r5224, %r5184;
	not.b32 	%r7375, %r5224;
	and.b32  	%r7376, %r5144, %r7375;
	or.b32  	%r7377, %r7374, %r7376;
	add.s32 	%r7378, %r7377, %r5104;
	add.s32 	%r7379, %r7378, %r5804;
	add.s32 	%r7380, %r7379, %r7373;
	add.s32 	%r7381, %r7380, %r87;
	// begin inline asm
	shf.r.wrap.b32 %r5226, %r5236, %r5236, %r7029;
	// end inline asm
	// begin inline asm
	shf.r.wrap.b32 %r5230, %r5236, %r5236, %r7033;
	// end inline asm
	xor.b32  	%r7382, %r5230, %r5226;
	// begin inline asm
	shf.r.wrap.b32 %r5234, %r5236, %r5236, %r7037;
	// end inline asm
	xor.b32  	%r7383, %r7382, %r5234;
	xor.b32  	%r7384, %r5196, %r5156;
	and.b32  	%r7385, %r5236, %r7384;
	and.b32  	%r7386, %r5196, %r5156;
	xor.b32  	%r7387, %r7385, %r7386;
	add.s32 	%r7388, %r7383, %r7387;
	add.s32 	%r5264, %r7381, %r5116;
	add.s32 	%r5276, %r7388, %r7381;
	// begin inline asm
	shf.r.wrap.b32 %r5238, %r5244, %r5244, %r7001;
	// end inline asm
	// begin inline asm
	shf.r.wrap.b32 %r5242, %r5244, %r5244, %r7005;
	// end inline asm
	shr.u32 	%r7389, %r5244, 3;
	xor.b32  	%r7390, %r5238, %r7389;
	xor.b32  	%r7391, %r7390, %r5242;
	// begin inline asm
	shf.r.wrap.b32 %r5246, %r5764, %r5764, %r7009;
	// end inline asm
	// begin inline asm
	shf.r.wrap.b32 %r5250, %r5764, %r5764, %r7013;
	// end inline asm
	shr.u32 	%r7392, %r5764, 10;
	xor.b32  	%r7393, %r5246, %r7392;
	xor.b32  	%r7394, %r7393, %r5250;
	add.s32 	%r7395, %r5204, %r7391;
	add.s32 	%r7396, %r7395, %r5564;
	add.s32 	%r5844, %r7396, %r7394;
	// begin inline asm
	shf.r.wrap.b32 %r5254, %r5264, %r5264, %r7017;
	// end inline asm
	// begin inline asm
	shf.r.wrap.b32 %r5258, %r5264, %r5264, %r7021;
	// end inline asm
	xor.b32  	%r7397, %r5258, %r5254;
	// begin inline asm
	shf.r.wrap.b32 %r5262, %r5264, %r5264, %r7025;
	// end inline asm
	xor.b32  	%r7398, %r7397, %r5262;
	and.b32  	%r7399, %r5264, %r5224;
	not.b32 	%r7400, %r5264;
	and.b32  	%r7401, %r5184, %r7400;
	or.b32  	%r7402, %r7399, %r7401;
	add.s32 	%r7403, %r7402, %r5144;
	add.s32 	%r7404, %r7403, %r5844;
	add.s32 	%r7405, %r7404, %r7398;
	ld.const.u32 	%r7406, [Kc+76];
	add.s32 	%r7407, %r7405, %r7406;
	// begin inline asm
	shf.r.wrap.b32 %r5266, %r5276, %r5276, %r7029;
	// end inline asm
	// begin inline asm
	shf.r.wrap.b32 %r5270, %r5276, %r5276, %r7033;
	// end inline asm
	xor.b32  	%r7408, %r5270, %r5266;
	// begin inline asm
	shf.r.wrap.b32 %r5274, %r5276, %r5276, %r7037;
	// end inline asm
	xor.b32  	%r7409, %r7408, %r5274;
	xor.b32  	%r7410, %r5236, %r5196;
	and.b32  	%r7411, %r5276, %r7410;
	and.b32  	%r7412, %r5236, %r5196;
	xor.b32  	%r7413, %r7411, %r7412;
	add.s32 	%r7414, %r7409, %r7413;
	add.s32 	%r5304, %r7407, %r5156;
	add.s32 	%r5316, %r7414, %r7407;
	// begin inline asm
	shf.r.wrap.b32 %r5278, %r5284, %r5284, %r7001;
	// end inline asm
	// begin inline asm
	shf.r.wrap.b32 %r5282, %r5284, %r5284, %r7005;
	// end inline asm
	shr.u32 	%r7415, %r5284, 3;
	xor.b32  	%r7416, %r5278, %r7415;
	xor.b32  	%r7417, %r7416, %r5282;
	// begin inline asm
	shf.r.wrap.b32 %r5286, %r5804, %r5804, %r7009;
	// end inline asm
	// begin inline asm
	shf.r.wrap.b32 %r5290, %r5804, %r5804, %r7013;
	// end inline asm
	shr.u32 	%r7418, %r5804, 10;
	xor.b32  	%r7419, %r5286, %r7418;
	xor.b32  	%r7420, %r7419, %r5290;
	add.s32 	%r7421, %r5244, %r7417;
	add.s32 	%r7422, %r7421, %r5604;
	add.s32 	%r5884, %r7422, %r7420;
	// begin inline asm
	shf.r.wrap.b32 %r5294, %r5304, %r5304, %r7017;
	// end inline asm
	// begin inline asm
	shf.r.wrap.b32 %r5298, %r5304, %r5304, %r7021;
	// end inline asm
	xor.b32  	%r7423, %r5298, %r5294;
	// begin inline asm
	shf.r.wrap.b32 %r5302, %r5304, %r5304, %r7025;
	// end inline asm
	xor.b32  	%r7424, %r7423, %r5302;
	and.b32  	%r7425, %r5304, %r5264;
	not.b32 	%r7426, %r5304;
	and.b32  	%r7427, %r5224, %r7426;
	or.b32  	%r7428, %r7425, %r7427;
	add.s32 	%r7429, %r7428, %r5184;
	add.s32 	%r7430, %r7429, %r5884;
	add.s32 	%r7431, %r7430, %r7424;
	add.s32 	%r7432, %r7431, %r88;
	// begin inline asm
	shf.r.wrap.b32 %r5306, %r5316, %r5316, %r7029;
	// end inline asm
	// begin inline asm
	shf.r.wrap.b32 %r5310, %r5316, %r5316, %r7033;
	// end inline asm
	xor.b32  	%r7433, %r5310, %r5306;
	// begin inline asm
	shf.r.wrap.b32 %r5314, %r5316, %r5316, %r7037;
	// end inline asm
	xor.b32  	%r7434, %r7433, %r5314;
	xor.b32  	%r7435, %r5276, %r5236;
	and.b32  	%r7436, %r5316, %r7435;
	and.b32  	%r7437, %r5276, %r5236;
	xor.b32  	%r7438, %r7436, %r7437;
	add.s32 	%r7439, %r7434, %r7438;
	add.s32 	%r5344, %r7432, %r5196;
	add.s32 	%r5356, %r7439, %r7432;
	// begin inline asm
	shf.r.wrap.b32 %r5318, %r5324, %r5324, %r7001;
	// end inline asm
	// begin inline asm
	shf.r.wrap.b32 %r5322, %r5324, %r5324, %r7005;
	// end inline asm
	shr.u32 	%r7440, %r5324, 3;
	xor.b32  	%r7441, %r5318, %r7440;
	xor.b32  	%r7442, %r7441, %r5322;
	// begin inline asm
	shf.r.wrap.b32 %r5326, %r5844, %r5844, %r7009;
	// end inline asm
	// begin inline asm
	shf.r.wrap.b32 %r5330, %r5844, %r5844, %r7013;
	// end inline asm
	shr.u32 	%r7443, %r5844, 10;
	xor.b32  	%r7444, %r5326, %r7443;
	xor.b32  	%r7445, %r7444, %r5330;
	add.s32 	%r7446, %r5284, %r7442;
	add.s32 	%r7447, %r7446, %r5644;
	add.s32 	%r5924, %r7447, %r7445;
	// begin inline asm
	shf.r.wrap.b32 %r5334, %r5344, %r5344, %r7017;
	// end inline asm
	// begin inline asm
	shf.r.wrap.b32 %r5338, %r5344, %r5344, %r7021;
	// end inline asm
	xor.b32  	%r7448, %r5338, %r5334;
	// begin inline asm
	shf.r.wrap.b32 %r5342, %r5344, %r5344, %r7025;
	// end inline asm
	xor.b32  	%r7449, %r7448, %r5342;
	and.b32  	%r7450, %r5344, %r5304;
	not.b32 	%r7451, %r5344;
	and.b32  	%r7452, %r5264, %r7451;
	or.b32  	%r7453, %r7450, %r7452;
	add.s32 	%r7454, %r7453, %r5224;
	add.s32 	%r7455, %r7454, %r5924;
	add.s32 	%r7456, %r7455, %r7449;
	add.s32 	%r7457, %r7456, %r89;
	// begin inline asm
	shf.r.wrap.b32 %r5346, %r5356, %r5356, %r7029;
	// end inline asm
	// begin inline asm
	shf.r.wrap.b32 %r5350, %r5356, %r5356, %r7033;
	// end inline asm
	xor.b32  	%r7458, %r5350, %r5346;
	// begin inline asm
	shf.r.wrap.b32 %r5354, %r5356, %r5356, %r7037;
	// end inline asm
	xor.b32  	%r7459, %r7458, %r5354;
	xor.b32  	%r7460, %r5316, %r5276;
	and.b32  	%r7461, %r5356, %r7460;
	and.b32  	%r7462, %r5316, %r5276;
	xor.b32  	%r7463, %r7461, %r7462;
	add.s32 	%r7464, %r7459, %r7463;
	add.s32 	%r5384, %r7457, %r5236;
	add.s32 	%r5396, %r7464, %r7457;
	// begin inline asm
	shf.r.wrap.b32 %r5358, %r5364, %r5364, %r7001;
	// end inline asm
	// begin inline asm
	shf.r.wrap.b32 %r5362, %r5364, %r5364, %r7005;
	// end inline asm
	shr.u32 	%r7465, %r5364, 3;
	xor.b32  	%r7466, %r5358, %r7465;
	xor.b32  	%r7467, %r7466, %r5362;
	// begin inline asm
	shf.r.wrap.b32 %r5366, %r5884, %r5884, %r7009;
	// end inline asm
	// begin inline asm
	shf.r.wrap.b32 %r5370, %r5884, %r5884, %r7013;
	// end inline asm
	shr.u32 	%r7468, %r5884, 10;
	xor.b32  	%r7469, %r5366, %r7468;
	xor.b32  	%r7470, %r7469, %r5370;
	add.s32 	%r7471, %r5324, %r7467;
	add.s32 	%r7472, %r7471, %r5684;
	add.s32 	%r5964, %r7472, %r7470;
	// begin inline asm
	shf.r.wrap.b32 %r5374, %r5384, %r5384, %r7017;
	// end inline asm
	// begin inline asm
	shf.r.wrap.b32 %r5378, %r5384, %r5384, %r7021;
	// end inline asm
	xor.b32  	%r7473, %r5378, %r5374;
	// begin inline asm
	shf.r.wrap.b32 %r5382, %r5384, %r5384, %r7025;
	// end inline asm
	xor.b32  	%r7474, %r7473, %r5382;
	and.b32  	%r7475, %r5384, %r5344;
	not.b32 	%r7476, %r5384;
	and.b32  	%r7477, %r5304, %r7476;
	or.b32  	%r7478, %r7475, %r7477;
	add.s32 	%r7479, %r7478, %r5264;
	add.s32 	%r7480, %r7479, %r5964;
	add.s32 	%r7481, %r7480, %r7474;
	add.s32 	%r7482, %r7481, %r90;
	// begin inline asm
	shf.r.wrap.b32 %r5386, %r5396, %r5396, %r7029;
	// end inline asm
	// begin inline asm
	shf.r.wrap.b32 %r5390, %r5396, %r5396, %r7033;
	// end inline asm
	xor.b32  	%r7483, %r5390, %r5386;
	// begin inline asm
	shf.r.wrap.b32 %r5394, %r5396, %r5396, %r7037;
	// end inline asm
	xor.b32  	%r7484, %r7483, %r5394;
	xor.b32  	%r7485, %r5356, %r5316;
	and.b32  	%r7486, %r5396, %r7485;
	and.b32  	%r7487, %r5356, %r5316;
	xor.b32  	%r7488, %r7486, %r7487;
	add.s32 	%r7489, %r7484, %r7488;
	add.s32 	%r5424, %r7482, %r5276;
	add.s32 	%r5436, %r7489, %r7482;
	// begin inline asm
	shf.r.wrap.b32 %r5398, %r5404, %r5404, %r7001;
	// end inline asm
	// begin inline asm
	shf.r.wrap.b32 %r5402, %r5404, %r5404, %r7005;
	// end inline asm
	shr.u32 	%r7490, %r5404, 3;
	xor.b32  	%r7491, %r5398, %r7490;
	xor.b32  	%r7492, %r7491, %r5402;
	// begin inline asm
	shf.r.wrap.b32 %r5406, %r5924, %r5924, %r7009;
	// end inline asm
	// begin inline asm
	shf.r.wrap.b32 %r5410, %r5924, %r5924, %r7013;
	// end inline asm
	shr.u32 	%r7493, %r5924, 10;
	xor.b32  	%r7494, %r5406, %r7493;
	xor.b32  	%r7495, %r7494, %r5410;
	add.s32 	%r7496, %r5364, %r7492;
	add.s32 	%r7497, %r7496, %r5724;
	add.s32 	%r6004, %r7497, %r7495;
	// begin inline asm
	shf.r.wrap.b32 %r5414, %r5424, %r5424, %r7017;
	// end inline asm
	// begin inline asm
	shf.r.wrap.b32 %r5418, %r5424, %r5424, %r7021;
	// end inline asm
	xor.b32  	%r7498, %r5418, %r5414;
	// begin inline asm
	shf.r.wrap.b32 %r5422, %r5424, %r5424, %r7025;
	// end inline asm
	xor.b32  	%r7499, %r7498, %r5422;
	and.b32  	%r7500, %r5424, %r5384;
	not.b32 	%r7501, %r5424;
	and.b32  	%r7502, %r5344, %r7501;
	or.b32  	%r7503, %r7500, %r7502;
	add.s32 	%r7504, %r7503, %r5304;
	add.s32 	%r7505, %r7504, %r6004;
	add.s32 	%r7506, %r7505, %r7499;
	add.s32 	%r7507, %r7506, %r91;
	// begin inline asm
	shf.r.wrap.b32 %r5426, %r5436, %r5436, %r7029;
	// end inline asm
	// begin inline asm
	shf.r.wrap.b32 %r5430, %r5436, %r5436, %r7033;
	// end inline asm
	xor.b32  	%r7508, %r5430, %r5426;
	// begin inline asm
	shf.r.wrap.b32 %r5434, %r5436, %r5436, %r7037;
	// end inline asm
	xor.b32  	%r7509, %r7508, %r5434;
	xor.b32  	%r7510, %r5396, %r5356;
	and.b32  	%r7511, %r5436, %r7510;
	and.b32  	%r7512, %r5396, %r5356;
	xor.b32  	%r7513, %r7511, %r7512;
	add.s32 	%r7514, %r7509, %r7513;
	add.s32 	%r5464, %r7507, %r5316;
	add.s32 	%r5476, %r7514, %r7507;
	// begin inline asm
	shf.r.wrap.b32 %r5438, %r5444, %r5444, %r7001;
	// end inline asm
	// begin inline asm
	shf.r.wrap.b32 %r5442, %r5444, %r5444, %r7005;
	// end inline asm
	shr.u32 	%r7515, %r5444, 3;
	xor.b32  	%r7516, %r5438, %r7515;
	xor.b32  	%r7517, %r7516, %r5442;
	// begin inline asm
	shf.r.wrap.b32 %r5446, %r5964, %r5964, %r7009;
	// end inline asm
	// begin inline asm
	shf.r.wrap.b32 %r5450, %r5964, %r5964, %r7013;
	// end inline asm
	shr.u32 	%r7518, %r5964, 10;
	xor.b32  	%r7519, %r5446, %r7518;
	xor.b32  	%r7520, %r7519, %r5450;
	add.s32 	%r7521, %r5404, %r7517;
	add.s32 	%r7522, %r7521, %r5764;
	add.s32 	%r6044, %r7522, %r7520;
	// begin inline asm
	shf.r.wrap.b32 %r5454, %r5464, %r5464, %r7017;
	// end inline asm
	// begin inline asm
	shf.r.wrap.b32 %r5458, %r5464, %r5464, %r7021;
	// end inline asm
	xor.b32  	%r7523, %r5458, %r5454;
	// begin inline asm
	shf.r.wrap.b32 %r5462, %r5464, %r5464, %r7025;
	// end inline asm
	xor.b32  	%r7524, %r7523, %r5462;
	and.b32  	%r7525, %r5464, %r5424;
	not.b32 	%r7526, %r5464;
	and.b32  	%r7527, %r5384, %r7526;
	or.b32  	%r7528, %r7525, %r7527;
	add.s32 	%r7529, %r7528, %r5344;
	add.s32 	%r7530, %r7529, %r6044;
	add.s32 	%r7531, %r7530, %r7524;
	add.s32 	%r7532, %r7531, %r92;
	// begin inline asm
	shf.r.wrap.b32 %r5466, %r5476, %r5476, %r7029;
	// end inline asm
	// begin inline asm
	shf.r.wrap.b32 %r5470, %r5476, %r5476, %r7033;
	// end inline asm
	xor.b32  	%r7533, %r5470, %r5466;
	// begin inline asm
	shf.r.wrap.b32 %r5474, %r5476, %r5476, %r7037;
	// end inline asm
	xor.b32  	%r7534, %r7533, %r5474;
	xor.b32  	%r7535, %r5436, %r5396;
	and.b32  	%r7536, %r5476, %r7535;
	and.b32  	%r7537, %r5436, %r5396;
	xor.b32  	%r7538, %r7536, %r7537;
	add.s32 	%r7539, %r7534, %r7538;
	add.s32 	%r5504, %r7532, %r5356;
	add.s32 	%r5516, %r7539, %r7532;
	// begin inline asm
	shf.r.wrap.b32 %r5478, %r5484, %r5484, %r7001;
	// end inline asm
	// begin inline asm
	shf.r.wrap.b32 %r5482, %r5484, %r5484, %r7005;
	// end inline asm
	shr.u32 	%r7540, %r5484, 3;
	xor.b32  	%r7541, %r5478, %r7540;
	xor.b32  	%r7542, %r7541, %r5482;
	// begin inline asm
	shf.r.wrap.b32 %r5486, %r6004, %r6004, %r7009;
	// end inline asm
	// begin inline asm
	shf.r.wrap.b32 %r5490, %r6004, %r6004, %r7013;
	// end inline asm
	shr.u32 	%r7543, %r6004, 10;
	xor.b32  	%r7544, %r5486, %r7543;
	xor.b32  	%r7545, %r7544, %r5490;
	add.s32 	%r7546, %r5444, %r7542;
	add.s32 	%r7547, %r7546, %r5804;
	add.s32 	%r6084, %r7547, %r7545;
	// begin inline asm
	shf.r.wrap.b32 %r5494, %r5504, %r5504, %r7017;
	// end inline asm
	// begin inline asm
	shf.r.wrap.b32 %r5498, %r5504, %r5504, %r7021;
	// end inline asm
	xor.b32  	%r7548, %r5498, %r5494;
	// begin inline asm
	shf.r.wrap.b32 %r5502, %r5504, %r5504, %r7025;
	// end inline asm
	xor.b32  	%r7549, %r7548, %r5502;
	and.b32  	%r7550, %r5504, %r5464;
	not.b32 	%r7551, %r5504;
	and.b32  	%r7552, %r5424, %r7551;
	or.b32  	%r7553, %r7550, %r7552;
	add.s32 	%r7554, %r7553, %r5384;
	add.s32 	%r7555, %r7554, %r6084;
	add.s32 	%r7556, %r7555, %r7549;
	add.s32 	%r7557, %r7556, %r93;
	// begin inline asm
	shf.r.wrap.b32 %r5506, %r5516, %r5516, %r7029;
	// end inline asm
	// begin inline asm
	shf.r.wrap.b32 %r5510, %r5516, %r5516, %r7033;
	// end inline asm
	xor.b32  	%r7558, %r5510, %r5506;
	// begin inline asm
	shf.r.wrap.b32 %r5514, %r5516, %r5516, %r7037;
	// end inline asm
	xor.b32  	%r7559, %r7558, %r5514;
	xor.b32  	%r7560, %r5476, %r5436;
	and.b32  	%r7561, %r5516, %r7560;
	and.b32  	%r7562, %r5476, %r5436;
	xor.b32  	%r7563, %r7561, %r7562;
	add.s32 	%r7564, %r7559, %r7563;
	add.s32 	%r5544, %r7557, %r5396;
	add.s32 	%r5556, %r7564, %r7557;
	// begin inline asm
	shf.r.wrap.b32 %r5518, %r5524, %r5524, %r7001;
	// end inline asm
	// begin inline asm
	shf.r.wrap.b32 %r5522, %r5524, %r5524, %r7005;
	// end inline asm
	shr.u32 	%r7565, %r5524, 3;
	xor.b32  	%r7566, %r5518, %r7565;
	xor.b32  	%r7567, %r7566, %r5522;
	// begin inline asm
	shf.r.wrap.b32 %r5526, %r6044, %r6044, %r7009;
	// end inline asm
	// begin inline asm
	shf.r.wrap.b32 %r5530, %r6044, %r6044, %r7013;
	// end inline asm
	shr.u32 	%r7568, %r6044, 10;
	xor.b32  	%r7569, %r5526, %r7568;
	xor.b32  	%r7570, %r7569, %r5530;
	add.s32 	%r7571, %r5484, %r7567;
	add.s32 	%r7572, %r7571, %r5844;
	add.s32 	%r6124, %r7572, %r7570;
	// begin inline asm
	shf.r.wrap.b32 %r5534, %r5544, %r5544, %r7017;
	// end inline asm
	// begin inline asm
	shf.r.wrap.b32 %r5538, %r5544, %r5544, %r7021;
	// end inline asm
	xor.b32  	%r7573, %r5538, %r5534;
	// begin inline asm
	shf.r.wrap.b32 %r5542, %r5544, %r5544, %r7025;
	// end inline asm
	xor.b32  	%r7574, %r7573, %r5542;
	and.b32  	%r7575, %r5544, %r5504;
	not.b32 	%r7576, %r5544;
	and.b32  	%r7577, %r5464, %r7576;
	or.b32  	%r7578, %r7575, %r7577;
	add.s32 	%r7579, %r7578, %r5424;
	add.s32 	%r7580, %r7579, %r6124;
	add.s32 	%r7581, %r7580, %r7574;
	add.s32 	%r7582, %r7581, %r94;
	// begin inline asm
	shf.r.wrap.b32 %r5546, %r5556, %r5556, %r7029;
	// end inline asm
	// begin inline asm
	shf.r.wrap.b32 %r5550, %r5556, %r5556, %r7033;
	// end inline asm
	xor.b32  	%r7583, %r5550, %r5546;
	// begin inline asm
	shf.r.wrap.b32 %r5554, %r5556, %r5556, %r7037;
	// end inline asm
	xor.b32  	%r7584, %r7583, %r5554;
	xor.b32  	%r7585, %r5516, %r5476;
	and.b32  	%r7586, %r5556, %r7585;
	and.b32  	%r7587, %r5516, %r5476;
	xor.b32  	%r7588, %r7586, %r7587;
	add.s32 	%r7589, %r7584, %r7588;
	add.s32 	%r5584, %r7582, %r5436;
	add.s32 	%r5596, %r7589, %r7582;
	// begin inline asm
	shf.r.wrap.b32 %r5558, %r5564, %r5564, %r7001;
	// end inline asm
	// begin inline asm
	shf.r.wrap.b32 %r5562, %r5564, %r5564, %r7005;
	// end inline asm
	shr.u32 	%r7590, %r5564, 3;
	xor.b32  	%r7591, %r5558, %r7590;
	xor.b32  	%r7592, %r7591, %r5562;
	// begin inline asm
	shf.r.wrap.b32 %r5566, %r6084, %r6084, %r7009;
	// end inline asm
	// begin inline asm
	shf.r.wrap.b32 %r5570, %r6084, %r6084, %r7013;
	// end inline asm
	shr.u32 	%r7593, %r6084, 10;
	xor.b32  	%r7594, %r5566, %r7593;
	xor.b32  	%r7595, %r7594, %r5570;
	add.s32 	%r7596, %r5524, %r7592;
	add.s32 	%r7597, %r7596, %r5884;
	add.s32 	%r6164, %r7597, %r7595;
	// begin inline asm
	shf.r.wrap.b32 %r5574, %r5584, %r5584, %r7017;
	// end inline asm
	// begin inline asm
	shf.r.wrap.b32 %r5578, %r5584, %r5584, %r7021;
	// end inline asm
	xor.b32  	%r7598, %r5578, %r5574;
	// begin inline asm
	shf.r.wrap.b32 %r5582, %r5584, %r5584, %r7025;
	// end inline asm
	xor.b32  	%r7599, %r7598, %r5582;
	and.b32  	%r7600, %r5584, %r5544;
	not.b32 	%r7601, %r5584;
	and.b32  	%r7602, %r5504, %r7601;
	or.b32  	%r7603, %r7600, %r7602;
	add.s32 	%r7604, %r7603, %r5464;
	add.s32 	%r7605, %r7604, %r6164;
	add.s32 	%r7606, %r7605, %r7599;
	add.s32 	%r7607, %r7606, %r95;
	// begin inline asm
	shf.r.wrap.b32 %r5586, %r5596, %r5596, %r7029;
	// end inline asm
	// begin inline asm
	shf.r.wrap.b32 %r5590, %r5596, %r5596, %r7033;
	// end inline asm
	xor.b32  	%r7608, %r5590, %r5586;
	// begin inline asm
	shf.r.wrap.b32 %r5594, %r5596, %r5596, %r7037;
	// end inline asm
	xor.b32  	%r7609, %r7608, %r5594;
	xor.b32  	%r7610, %r5556, %r5516;
	and.b32  	%r7611, %r5596, %r7610;
	and.b32  	%r7612, %r5556, %r5516;
	xor.b32  	%r7613, %r7611, %r7612;
	add.s32 	%r7614, %r7609, %r7613;
	add.s32 	%r5624, %r7607, %r5476;
	add.s32 	%r5636, %r7614, %r7607;
	// begin inline asm
	shf.r.wrap.b32 %r5598, %r5604, %r5604, %r7001;
	// end inline asm
	// begin inline asm
	shf.r.wrap.b32 %r5602, %r5604, %r5604, %r7005;
	// end inline asm
	shr.u32 	%r7615, %r5604, 3;
	xor.b32  	%r7616, %r5598, %r7615;
	xor.b32  	%r7617, %r7616, %r5602;
	// begin inline asm
	shf.r.wrap.b32 %r5606, %r6124, %r6124, %r7009;
	// end inline asm
	// begin inline asm
	shf.r.wrap.b32 %r5610, %r6124, %r6124, %r7013;
	// end inline asm
	shr.u32 	%r7618, %r6124, 10;
	xor.b32  	%r7619, %r5606, %r7618;
	xor.b32  	%r7620, %r7619, %r5610;
	add.s32 	%r7621, %r5564, %r7617;
	add.s32 	%r7622, %r7621, %r5924;
	add.s32 	%r6204, %r7622, %r7620;
	// begin inline asm
	shf.r.wrap.b32 %r5614, %r5624, %r5624, %r7017;
	// end inline asm
	// begin inline asm
	shf.r.wrap.b32 %r5618, %r5624, %r5624, %r7021;
	// end inline asm
	xor.b32  	%r7623, %r5618, %r5614;
	// begin inline asm
	shf.r.wrap.b32 %r5622, %r5624, %r5624, %r7025;
	// end inline asm
	xor.b32  	%r7624, %r7623, %r5622;
	and.b32  	%r7625, %r5624, %r5584;
	not.b32 	%r7626, %r5624;
	and.b32  	%r7627, %r5544, %r7626;
	or.b32  	%r7628, %r7625, %r7627;
	add.s32 	%r7629, %r7628, %r5504;
	add.s32 	%r7630, %r7629, %r6204;
	add.s32 	%r7631, %r7630, %r7624;
	add.s32 	%r7632, %r7631, %r96;
	// begin inline asm
	shf.r.wrap.b32 %r5626, %r5636, %r5636, %r7029;
	// end inline asm
	// begin inline asm
	shf.r.wrap.b32 %r5630, %r5636, %r5636, %r7033;
	// end inline asm
	xor.b32  	%r7633, %r5630, %r5626;
	// begin inline asm
	shf.r.wrap.b32 %r5634, %r5636, %r5636, %r7037;
	// end inline asm
	xor.b32  	%r7634, %r7633, %r5634;
	xor.b32  	%r7635, %r5596, %r5556;
	and.b32  	%r7636, %r5636, %r7635;
	and.b32  	%r7637, %r5596, %r5556;
	xor.b32  	%r7638, %r7636, %r7637;
	add.s32 	%r7639, %r7634, %r7638;
	add.s32 	%r5664, %r7632, %r5516;
	add.s32 	%r5676, %r7639, %r7632;
	// begin inline asm
	shf.r.wrap.b32 %r5638, %r5644, %r5644, %r7001;
	// end inline asm
	// begin inline asm
	shf.r.wrap.b32 %r5642, %r5644, %r5644, %r7005;
	// end inline asm
	shr.u32 	%r7640, %r5644, 3;
	xor.b32  	%r7641, %r5638, %r7640;
	xor.b32  	%r7642, %r7641, %r5642;
	// begin inline asm
	shf.r.wrap.b32 %r5646, %r6164, %r6164, %r7009;
	// end inline asm
	// begin inline asm
	shf.r.wrap.b32 %r5650, %r6164, %r6164, %r7013;
	// end inline asm
	shr.u32 	%r7643, %r6164, 10;
	xor.b32  	%r7644, %r5646, %r7643;
	xor.b32  	%r7645, %r7644, %r5650;
	add.s32 	%r7646, %r5604, %r7642;
	add.s32 	%r7647, %r7646, %r5964;
	add.s32 	%r6244, %r7647, %r7645;
	// begin inline asm
	shf.r.wrap.b32 %r5654, %r5664, %r5664, %r7017;
	// end inline asm
	// begin inline asm
	shf.r.wrap.b32 %r5658, %r5664, %r5664, %r7021;
	// end inline asm
	xor.b32  	%r7648, %r5658, %r5654;
	// begin inline asm
	shf.r.wrap.b32 %r5662, %r5664, %r5664, %r7025;
	// end inline asm
	xor.b32  	%r7649, %r7648, %r5662;
	and.b32  	%r7650, %r5664, %r5624;
	not.b32 	%r7651, %r5664;
	and.b32  	%r7652, %r5584, %r7651;
	or.b32  	%r7653, %r7650, %r7652;
	add.s32 	%r7654, %r7653, %r5544;
	add.s32 	%r7655, %r7654, %r6244;
	add.s32 	%r7656, %r7655, %r7649;
	add.s32 	%r7657, %r7656, %r97;
	// begin inline asm
	shf.r.wrap.b32 %r5666, %r5676, %r5676, %r7029;
	// end inline asm
	// begin inline asm
	shf.r.wrap.b32 %r5670, %r5676, %r5676, %r7033;
	// end inline asm
	xor.b32  	%r7658, %r5670, %r5666;
	// begin inline asm
	shf.r.wrap.b32 %r5674, %r5676, %r5676, %r7037;
	// end inline asm
	xor.b32  	%r7659, %r7658, %r5674;
	xor.b32  	%r7660, %r5636, %r5596;
	and.b32  	%r7661, %r5676, %r7660;
	and.b32  	%r7662, %r5636, %r5596;
	xor.b32  	%r7663, %r7661, %r7662;
	add.s32 	%r7664, %r7659, %r7663;
	add.s32 	%r5704, %r7657, %r5556;
	add.s32 	%r5716, %r7664, %r7657;
	// begin inline asm
	shf.r.wrap.b32 %r5678, %r5684, %r5684, %r7001;
	// end inline asm
	// begin inline asm
	shf.r.wrap.b32 %r5682, %r5684, %r5684, %r7005;
	// end inline asm
	shr.u32 	%r7665, %r5684, 3;
	xor.b32  	%r7666, %r5678, %r7665;
	xor.b32  	%r7667, %r7666, %r5682;
	// begin inline asm
	shf.r.wrap.b32 %r5686, %r6204, %r6204, %r7009;
	// end inline asm
	// begin inline asm
	shf.r.wrap.b32 %r5690, %r6204, %r6204, %r7013;
	// end inline asm
	shr.u32 	%r7668, %r6204, 10;
	xor.b32  	%r7669, %r5686, %r7668;
	xor.b32  	%r7670, %r7669, %r5690;
	add.s32 	%r7671, %r5644, %r7667;
	add.s32 	%r7672, %r7671, %r6004;
	add.s32 	%r6284, %r7672, %r7670;
	// begin inline asm
	shf.r.wrap.b32 %r5694, %r5704, %r5704, %r7017;
	// end inline asm
	// begin inline asm
	shf.r.wrap.b32 %r5698, %r5704, %r5704, %r7021;
	// end inline asm
	xor.b32  	%r7673, %r5698, %r5694;
	// begin inline asm
	shf.r.wrap.b32 %r5702, %r5704, %r5704, %r7025;
	// end inline asm
	xor.b32  	%r7674, %r7673, %r5702;
	and.b32  	%r7675, %r5704, %r5664;
	not.b32 	%r7676, %r5704;
	and.b32  	%r7677, %r5624, %r7676;
	or.b32  	%r7678, %r7675, %r7677;
	add.s32 	%r7679, %r7678, %r5584;
	add.s32 	%r7680, %r7679, %r6284;
	add.s32 	%r7681, %r7680, %r7674;
	add.s32 	%r7682, %r7681, %r98;
	// begin inline asm
	shf.r.wrap.b32 %r5706, %r5716, %r5716, %r7029;
	// end inline asm
	// begin inline asm
	shf.r.wrap.b32 %r5710, %r5716, %r5716, %r7033;
	// end inline asm
	xor.b32  	%r7683, %r5710, %r5706;
	// begin inline asm
	shf.r.wrap.b32 %r5714, %r5716, %r5716, %r7037;
	// end inline asm
	xor.b32  	%r7684, %r7683, %r5714;
	xor.b32  	%r7685, %r5676, %r5636;
	and.b32  	%r7686, %r5716, %r7685;
	and.b32  	%r7687, %r5676, %r5636;
	xor.b32  	%r7688, %r7686, %r7687;
	add.s32 	%r7689, %r7684, %r7688;
	add.s32 	%r5744, %r7682, %r5596;
	add.s32 	%r5756, %r7689, %r7682;
	// begin inline asm
	shf.r.wrap.b32 %r5718, %r5724, %r5724, %r7001;
	// end inline asm
	// begin inline asm
	shf.r.wrap.b32 %r5722, %r5724, %r5724, %r7005;
	// end inline asm
	shr.u32 	%r7690, %r5724, 3;
	xor.b32  	%r7691, %r5718, %r7690;
	xor.b32  	%r7692, %r7691, %r5722;
	// begin inline asm
	shf.r.wrap.b32 %r5726, %r6244, %r6244, %r7009;
	// end inline asm
	// begin inline asm
	shf.r.wrap.b32 %r5730, %r6244, %r6244, %r7013;
	// end inline asm
	shr.u32 	%r7693, %r6244, 10;
	xor.b32  	%r7694, %r5726, %r7693;
	xor.b32  	%r7695, %r7694, %r5730;
	add.s32 	%r7696, %r5684, %r7692;
	add.s32 	%r7697, %r7696, %r6044;
	add.s32 	%r6324, %r7697, %r7695;
	// begin inline asm
	shf.r.wrap.b32 %r5734, %r5744, %r5744, %r7017;
	// end inline asm
	// begin inline asm
	shf.r.wrap.b32 %r5738, %r5744, %r5744, %r7021;
	// end inline asm
	xor.b32  	%r7698, %r5738, %r5734;
	// begin inline asm
	shf.r.wrap.b32 %r5742, %r5744, %r5744, %r7025;
	// end inline asm
	xor.b32  	%r7699, %r7698, %r5742;
	and.b32  	%r7700, %r5744, %r5704;
	not.b32 	%r7701, %r5744;
	and.b32  	%r7702, %r5664, %r7701;
	or.b32  	%r7703, %r7700, %r7702;
	add.s32 	%r7704, %r7703, %r5624;
	add.s32 	%r7705, %r7704, %r6324;
	add.s32 	%r7706, %r7705, %r7699;
	add.s32 	%r7707, %r7706, %r99;
	// begin inline asm
	shf.r.wrap.b32 %r5746, %r5756, %r5756, %r7029;
	// end inline asm
	// begin inline asm
	shf.r.wrap.b32 %r5750, %r5756, %r5756, %r7033;
	// end inline asm
	xor.b32  	%r7708, %r5750, %r5746;
	// begin inline asm
	shf.r.wrap.b32 %r5754, %r5756, %r5756, %r7037;
	// end inline asm
	xor.b32  	%r7709, %r7708, %r5754;
	xor.b32  	%r7710, %r5716, %r5676;
	and.b32  	%r7711, %r5756, %r7710;
	and.b32  	%r7712, %r5716, %r5676;
	xor.b32  	%r7713, %r7711, %r7712;
	add.s32 	%r7714, %r7709, %r7713;
	add.s32 	%r5784, %r7707, %r5636;
	add.s32 	%r5796, %r7714, %r7707;
	// begin inline asm
	shf.r.wrap.b32 %r5758, %r5764, %r5764, %r7001;
	// end inline asm
	// begin inline asm
	shf.r.wrap.b32 %r5762, %r5764, %r5764, %r7005;
	// end inline asm
	shr.u32 	%r7715, %r5764, 3;
	xor.b32  	%r7716, %r5758, %r7715;
	xor.b32  	%r7717, %r7716, %r5762;
	// begin inline asm
	shf.r.wrap.b32 %r5766, %r6284, %r6284, %r7009;
	// end inline asm
	// begin inline asm
	shf.r.wrap.b32 %r5770, %r6284, %r6284, %r7013;
	// end inline asm
	shr.u32 	%r7718, %r6284, 10;
	xor.b32  	%r7719, %r5766, %r7718;
	xor.b32  	%r7720, %r7719, %r5770;
	add.s32 	%r7721, %r5724, %r7717;
	add.s32 	%r7722, %r7721, %r6084;
	add.s32 	%r6364, %r7722, %r7720;
	// begin inline asm
	shf.r.wrap.b32 %r5774, %r5784, %r5784, %r7017;
	// end inline asm
	// begin inline asm
	shf.r.wrap.b32 %r5778, %r5784, %r5784, %r7021;
	// end inline asm
	xor.b32  	%r7723, %r5778, %r5774;
	// begin inline asm
	shf.r.wrap.b32 %r5782, %r5784, %r5784, %r7025;
	// end inline asm
	xor.b32  	%r7724, %r7723, %r5782;
	and.b32  	%r7725, %r5784, %r5744;
	not.b32 	%r7726, %r5784;
	and.b32  	%r7727, %r5704, %r7726;
	or.b32  	%r7728, %r7725, %r7727;
	add.s32 	%r7729, %r7728, %r5664;
	add.s32 	%r7730, %r7729, %r6364;
	add.s32 	%r7731, %r7730, %r7724;
	ld.const.u32 	%r7732, [Kc+128];
	add.s32 	%r7733, %r7731, %r7732;
	// begin inline asm
	shf.r.wrap.b32 %r5786, %r5796, %r5796, %r7029;
	// end inline asm
	// begin inline asm
	shf.r.wrap.b32 %r5790, %r5796, %r5796, %r7033;
	// end inline asm
	xor.b32  	%r7734, %r5790, %r5786;
	// begin inline asm
	shf.r.wrap.b32 %r5794, %r5796, %r5796, %r7037;
	// end inline asm
	xor.b32  	%r7735, %r7734, %r5794;
	xor.b32  	%r7736, %r5756, %r5716;
	and.b32  	%r7737, %r5796, %r7736;
	and.b32  	%r7738, %r5756, %r5716;
	xor.b32  	%r7739, %r7737, %r7738;
	add.s32 	%r7740, %r7735, %r7739;
	add.s32 	%r5824, %r7733, %r5676;
	add.s32 	%r5836, %r7740, %r7733;
	// begin inline asm
	shf.r.wrap.b32 %r5798, %r5804, %r5804, %r7001;
	// end inline asm
	// begin inline asm
	shf.r.wrap.b32 %r5802, %r5804, %r5804, %r7005;
	// end inline asm
	shr.u32 	%r7741, %r5804, 3;
	xor.b32  	%r7742, %r5798, %r7741;
	xor.b32  	%r7743, %r7742, %r5802;
	// begin inline asm
	shf.r.wrap.b32 %r5806, %r6324, %r6324, %r7009;
	// end inline asm
	// begin inline asm
	shf.r.wrap.b32 %r5810, %r6324, %r6324, %r7013;
	// end inline asm
	shr.u32 	%r7744, %r6324, 10;
	xor.b32  	%r7745, %r5806, %r7744;
	xor.b32  	%r7746, %r7745, %r5810;
	add.s32 	%r7747, %r5764, %r7743;
	add.s32 	%r7748, %r7747, %r6124;
	add.s32 	%r6404, %r7748, %r7746;
	// begin inline asm
	shf.r.wrap.b32 %r5814, %r5824, %r5824, %r7017;
	// end inline asm
	// begin inline asm
	shf.r.wrap.b32 %r5818, %r5824, %r5824, %r7021;
	// end inline asm
	xor.b32  	%r7749, %r5818, %r5814;
	// begin inline asm
	shf.r.wrap.b32 %r5822, %r5824, %r5824, %r7025;
	// end inline asm
	xor.b32  	%r7750, %r7749, %r5822;
	and.b32  	%r7751, %r5824, %r5784;
	not.b32 	%r7752, %r5824;
	and.b32  	%r7753, %r5744, %r7752;
	or.b32  	%r7754, %r7751, %r7753;
	add.s32 	%r7755, %r7754, %r5704;
	add.s32 	%r7756, %r7755, %r6404;
	add.s32 	%r7757, %r7756, %r7750;
	ld.const.u32 	%r7758, [Kc+132];
	add.s32 	%r7759, %r7757, %r7758;
	// begin inline asm
	shf.r.wrap.b32 %r5826, %r5836, %r5836, %r7029;
	// end inline asm
	// begin inline asm
	shf.r.wrap.b32 %r5830, %r5836, %r5836, %r7033;
	// end inline asm
	xor.b32  	%r7760, %r5830, %r5826;
	// begin inline asm
	shf.r.wrap.b32 %r5834, %r5836, %r5836, %r7037;
	// end inline asm
	xor.b32  	%r7761, %r7760, %r5834;
	xor.b32  	%r7762, %r5796, %r5756;
	and.b32  	%r7763, %r5836, %r7762;
	and.b32  	%r7764, %r5796, %r5756;
	xor.b32  	%r7765, %r7763, %r7764;
	add.s32 	%r7766, %r7761, %r7765;
	add.s32 	%r5864, %r7759, %r5716;
	add.s32 	%r5876, %r7766, %r7759;
	// begin inline asm
	shf.r.wrap.b32 %r5838, %r5844, %r5844, %r7001;
	// end inline asm
	// begin inline asm
	shf.r.wrap.b32 %r5842, %r5844, %r5844, %r7005;
	// end inline asm
	shr.u32 	%r7767, %r5844, 3;
	xor.b32  	%r7768, %r5838, %r7767;
	xor.b32  	%r7769, %r7768, %r5842;
	// begin inline asm
	shf.r.wrap.b32 %r5846, %r6364, %r6364, %r7009;
	// end inline asm
	// begin inline asm
	shf.r.wrap.b32 %r5850, %r6364, %r6364, %r7013;
	// end inline asm
	shr.u32 	%r7770, %r6364, 10;
	xor.b32  	%r7771, %r5846, %r7770;
	xor.b32  	%r7772, %r7771, %r5850;
	add.s32 	%r7773, %r5804, %r7769;
	add.s32 	%r7774, %r7773, %r6164;
	add.s32 	%r6444, %r7774, %r7772;
	// begin inline asm
	shf.r.wrap.b32 %r5854, %r5864, %r5864, %r7017;
	// end inline asm
	// begin inline asm
	shf.r.wrap.b32 %r5858, %r5864, %r5864, %r7021;
	// end inline asm
	xor.b32  	%r7775, %r5858, %r5854;
	// begin inline asm
	shf.r.wrap.b32 %r5862, %r5864, %r5864, %r7025;
	// end inline asm
	xor.b32  	%r7776, %r7775, %r5862;
	and.b32  	%r7777, %r5864, %r5824;
	not.b32 	%r7778, %r5864;
	and.b32  	%r7779, %r5784, %r7778;
	or.b32  	%r7780, %r7777, %r7779;
	add.s32 	%r7781, %r7780, %r5744;
	add.s32 	%r7782, %r7781, %r6444;
	add.s32 	%r7783, %r7782, %r7776;
	ld.const.u32 	%r7784, [Kc+136];
	add.s32 	%r7785, %r7783, %r7784;
	// begin inline asm
	shf.r.wrap.b32 %r5866, %r5876, %r5876, %r7029;
	// end inline asm
	// begin inline asm
	shf.r.wrap.b32 %r5870, %r5876, %r5876, %r7033;
	// end inline asm
	xor.b32  	%r7786, %r5870, %r5866;
	// begin inline asm
	shf.r.wrap.b32 %r5874, %r5876, %r5876, %r7037;
	// end inline asm
	xor.b32  	%r7787, %r7786, %r5874;
	xor.b32  	%r7788, %r5836, %r5796;
	and.b32  	%r7789, %r5876, %r7788;
	and.b32  	%r7790, %r5836, %r5796;
	xor.b32  	%r7791, %r7789, %r7790;
	add.s32 	%r7792, %r7787, %r7791;
	add.s32 	%r5904, %r7785, %r5756;
	add.s32 	%r5916, %r7792, %r7785;
	// begin inline asm
	shf.r.wrap.b32 %r5878, %r5884, %r5884, %r7001;
	// end inline asm
	// begin inline asm
	shf.r.wrap.b32 %r5882, %r5884, %r5884, %r7005;
	// end inline asm
	shr.u32 	%r7793, %r5884, 3;
	xor.b32  	%r7794, %r5878, %r7793;
	xor.b32  	%r7795, %r7794, %r5882;
	// begin inline asm
	shf.r.wrap.b32 %r5886, %r6404, %r6404, %r7009;
	// end inline asm
	// begin inline asm
	shf.r.wrap.b32 %r5890, %r6404, %r6404, %r7013;
	// end inline asm
	shr.u32 	%r7796, %r6404, 10;
	xor.b32  	%r7797, %r5886, %r7796;
	xor.b32  	%r7798, %r7797, %r5890;
	add.s32 	%r7799, %r5844, %r7795;
	add.s32 	%r7800, %r7799, %r6204;
	add.s32 	%r6484, %r7800, %r7798;
	// begin inline asm
	shf.r.wrap.b32 %r5894, %r5904, %r5904, %r7017;
	// end inline asm
	// begin inline asm
	shf.r.wrap.b32 %r5898, %r5904, %r5904, %r7021;
	// end inline asm
	xor.b32  	%r7801, %r5898, %r5894;
	// begin inline asm
	shf.r.wrap.b32 %r5902, %r5904, %r5904, %r7025;
	// end inline asm
	xor.b32  	%r7802, %r7801, %r5902;
	and.b32  	%r7803, %r5904, %r5864;
	not.b32 	%r7804, %r5904;
	and.b32  	%r7805, %r5824, %r7804;
	or.b32  	%r7806, %r7803, %r7805;
	add.s32 	%r7807, %r7806, %r5784;
	add.s32 	%r7808, %r7807, %r6484;
	add.s32 	%r7809, %r7808, %r7802;
	add.s32 	%r7810, %r7809, %r100;
	// begin inline asm
	shf.r.wrap.b32 %r5906, %r5916, %r5916, %r7029;
	// end inline asm
	// begin inline asm
	shf.r.wrap.b32 %r5910, %r5916, %r5916, %r7033;
	// end inline asm
	xor.b32  	%r7811, %r5910, %r5906;
	// begin inline asm
	shf.r.wrap.b32 %r5914, %r5916, %r5916, %r7037;
	// end inline asm
	xor.b32  	%r7812, %r7811, %r5914;
	xor.b32  	%r7813, %r5876, %r5836;
	and.b32  	%r7814, %r5916, %r7813;
	and.b32  	%r7815, %r5876, %r5836;
	xor.b32  	%r7816, %r7814, %r7815;
	add.s32 	%r7817, %r7812, %r7816;
	add.s32 	%r5944, %r7810, %r5796;
	add.s32 	%r5956, %r7817, %r7810;
	// begin inline asm
	shf.r.wrap.b32 %r5918, %r5924, %r5924, %r7001;
	// end inline asm
	// begin inline asm
	shf.r.wrap.b32 %r5922, %r5924, %r5924, %r7005;
	// end inline asm
	shr.u32 	%r7818, %r5924, 3;
	xor.b32  	%r7819, %r5918, %r7818;
	xor.b32  	%r7820, %r7819, %r5922;
	// begin inline asm
	shf.r.wrap.b32 %r5926, %r6444, %r6444, %r7009;
	// end inline asm
	// begin inline asm
	shf.r.wrap.b32 %r5930, %r6444, %r6444, %r7013;
	// end inline asm
	shr.u32 	%r7821, %r6444, 10;
	xor.b32  	%r7822, %r5926, %r7821;
	xor.b32  	%r7823, %r7822, %r5930;
	add.s32 	%r7824, %r5884, %r7820;
	add.s32 	%r7825, %r7824, %r6244;
	add.s32 	%r6524, %r7825, %r7823;
	// begin inline asm
	shf.r.wrap.b32 %r5934, %r5944, %r5944, %r7017;
	// end inline asm
	// begin inline asm
	shf.r.wrap.b32 %r5938, %r5944, %r5944, %r7021;
	// end inline asm
	xor.b32  	%r7826, %r5938, %r5934;
	// begin inline asm
	shf.r.wrap.b32 %r5942, %r5944, %r5944, %r7025;
	// end inline asm
	xor.b32  	%r7827, %r7826, %r5942;
	and.b32  	%r7828, %r5944, %r5904;
	not.b32 	%r7829, %r5944;
	and.b32  	%r7830, %r5864, %r7829;
	or.b32  	%r7831, %r7828, %r7830;
	add.s32 	%r7832, %r7831, %r5824;
	add.s32 	%r7833, %r7832, %r6524;
	add.s32 	%r7834, %r7833, %r7827;
	add.s32 	%r7835, %r7834, %r101;
	// begin inline asm
	shf.r.wrap.b32 %r5946, %r5956, %r5956, %r7029;
	// end inline asm
	// begin inline asm
	shf.r.wrap.b32 %r5950, %r5956, %r5956, %r7033;
	// end inline asm
	xor.b32  	%r7836, %r5950, %r5946;
	// begin inline asm
	shf.r.wrap.b32 %r5954, %r5956, %r5956, %r7037;
	// end inline asm
	xor.b32  	%r7837, %r7836, %r5954;
	xor.b32  	%r7838, %r5916, %r5876;
	and.b32  	%r7839, %r5956, %r7838;
	and.b32  	%r7840, %r5916, %r5876;
	xor.b32  	%r7841, %r7839, %r7840;
	add.s32 	%r7842, %r7837, %r7841;
	add.s32 	%r5984, %r7835, %r5836;
	add.s32 	%r5996, %r7842, %r7835;
	// begin inline asm
	shf.r.wrap.b32 %r5958, %r5964, %r5964, %r7001;
	// end inline asm
	// begin inline asm
	shf.r.wrap.b32 %r5962, %r5964, %r5964, %r7005;
	// end inline asm
	shr.u32 	%r7843, %r5964, 3;
	xor.b32  	%r7844, %r5958, %r7843;
	xor.b32  	%r7845, %r7844, %r5962;
	// begin inline asm
	shf.r.wrap.b32 %r5966, %r6484, %r6484, %r7009;
	// end inline asm
	// begin inline asm
	shf.r.wrap.b32 %r5970, %r6484, %r6484, %r7013;
	// end inline asm
	shr.u32 	%r7846, %r6484, 10;
	xor.b32  	%r7847, %r5966, %r7846;
	xor.b32  	%r7848, %r7847, %r5970;
	add.s32 	%r7849, %r5924, %r7845;
	add.s32 	%r7850, %r7849, %r6284;
	add.s32 	%r6564, %r7850, %r7848;
	// begin inline asm
	shf.r.wrap.b32 %r5974, %r5984, %r5984, %r7017;
	// end inline asm
	// begin inline asm
	shf.r.wrap.b32 %r5978, %r5984, %r5984, %r7021;
	// end inline asm
	xor.b32  	%r7851, %r5978, %r5974;
	// begin inline asm
	shf.r.wrap.b32 %r5982, %r5984, %r5984, %r7025;
	// end inline asm
	xor.b32  	%r7852, %r7851, %r5982;
	and.b32  	%r7853, %r5984, %r5944;
	not.b32 	%r7854, %r5984;
	and.b32  	%r7855, %r5904, %r7854;
	or.b32  	%r7856, %r7853, %r7855;
	add.s32 	%r7857, %r7856, %r5864;
	add.s32 	%r7858, %r7857, %r6564;
	add.s32 	%r7859, %r7858, %r7852;
	add.s32 	%r7860, %r7859, %r102;
	// begin inline asm
	shf.r.wrap.b32 %r5986, %r5996, %r5996, %r7029;
	// end inline asm
	// begin inline asm
	shf.r.wrap.b32 %r5990, %r5996, %r5996, %r7033;
	// end inline asm
	xor.b32  	%r7861, %r5990, %r5986;
	// begin inline asm
	shf.r.wrap.b32 %r5994, %r5996, %r5996, %r7037;
	// end inline asm
	xor.b32  	%r7862, %r7861, %r5994;
	xor.b32  	%r7863, %r5956, %r5916;
	and.b32  	%r7864, %r5996, %r7863;
	and.b32  	%r7865, %r5956, %r5916;
	xor.b32  	%r7866, %r7864, %r7865;
	add.s32 	%r7867, %r7862, %r7866;
	add.s32 	%r6024, %r7860, %r5876;
	add.s32 	%r6036, %r7867, %r7860;
	// begin inline asm
	shf.r.wrap.b32 %r5998, %r6004, %r6004, %r7001;
	// end inline asm
	// begin inline asm
	shf.r.wrap.b32 %r6002, %r6004, %r6004, %r7005;
	// end inline asm
	shr.u32 	%r7868, %r6004, 3;
	xor.b32  	%r7869, %r5998, %r7868;
	xor.b32  	%r7870, %r7869, %r6002;
	// begin inline asm
	shf.r.wrap.b32 %r6006, %r6524, %r6524, %r7009;
	// end inline asm
	// begin inline asm
	shf.r.wrap.b32 %r6010, %r6524, %r6524, %r7013;
	// end inline asm
	shr.u32 	%r7871, %r6524, 10;
	xor.b32  	%r7872, %r6006, %r7871;
	xor.b32  	%r7873, %r7872, %r6010;
	add.s32 	%r7874, %r5964, %r7870;
	add.s32 	%r7875, %r7874, %r6324;
	add.s32 	%r6604, %r7875, %r7873;
	// begin inline asm
	shf.r.wrap.b32 %r6014, %r6024, %r6024, %r7017;
	// end inline asm
	// begin inline asm
	shf.r.wrap.b32 %r6018, %r6024, %r6024, %r7021;
	// end inline asm
	xor.b32  	%r7876, %r6018, %r6014;
	// begin inline asm
	shf.r.wrap.b32 %r6022, %r6024, %r6024, %r7025;
	// end inline asm
	xor.b32  	%r7877, %r7876, %r6022;
	and.b32  	%r7878, %r6024, %r5984;
	not.b32 	%r7879, %r6024;
	and.b32  	%r7880, %r5944, %r7879;
	or.b32  	%r7881, %r7878, %r7880;
	add.s32 	%r7882, %r7881, %r5904;
	add.s32 	%r7883, %r7882, %r6604;
	add.s32 	%r7884, %r7883, %r7877;
	add.s32 	%r7885, %r7884, %r103;
	// begin inline asm
	shf.r.wrap.b32 %r6026, %r6036, %r6036, %r7029;
	// end inline asm
	// begin inline asm
	shf.r.wrap.b32 %r6030, %r6036, %r6036, %r7033;
	// end inline asm
	xor.b32  	%r7886, %r6030, %r6026;
	// begin inline asm
	shf.r.wrap.b32 %r6034, %r6036, %r6036, %r7037;
	// end inline asm
	xor.b32  	%r7887, %r7886, %r6034;
	xor.b32  	%r7888, %r5996, %r5956;
	and.b32  	%r7889, %r6036, %r7888;
	and.b32  	%r7890, %r5996, %r5956;
	xor.b32  	%r7891, %r7889, %r7890;
	add.s32 	%r7892, %r7887, %r7891;
	add.s32 	%r6064, %r7885, %r5916;
	add.s32 	%r6076, %r7892, %r7885;
	// begin inline asm
	shf.r.wrap.b32 %r6038, %r6044, %r6044, %r7001;
	// end inline asm
	// begin inline asm
	shf.r.wrap.b32 %r6042, %r6044, %r6044, %r7005;
	// end inline asm
	shr.u32 	%r7893, %r6044, 3;
	xor.b32  	%r7894, %r6038, %r7893;
	xor.b32  	%r7895, %r7894, %r6042;
	// begin inline asm
	shf.r.wrap.b32 %r6046, %r6564, %r6564, %r7009;
	// end inline asm
	// begin inline asm
	shf.r.wrap.b32 %r6050, %r6564, %r6564, %r7013;
	// end inline asm
	shr.u32 	%r7896, %r6564, 10;
	xor.b32  	%r7897, %r6046, %r7896;
	xor.b32  	%r7898, %r7897, %r6050;
	add.s32 	%r7899, %r6004, %r7895;
	add.s32 	%r7900, %r7899, %r6364;
	add.s32 	%r6644, %r7900, %r7898;
	// begin inline asm
	shf.r.wrap.b32 %r6054, %r6064, %r6064, %r7017;
	// end inline asm
	// begin inline asm
	shf.r.wrap.b32 %r6058, %r6064, %r6064, %r7021;
	// end inline asm
	xor.b32  	%r7901, %r6058, %r6054;
	// begin inline asm
	shf.r.wrap.b32 %r6062, %r6064, %r6064, %r7025;
	// end inline asm
	xor.b32  	%r7902, %r7901, %r6062;
	and.b32  	%r7903, %r6064, %r6024;
	not.b32 	%r7904, %r6064;
	and.b32  	%r7905, %r5984, %r7904;
	or.b32  	%r7906, %r7903, %r7905;
	add.s32 	%r7907, %r7906, %r5944;
	add.s32 	%r7908, %r7907, %r6644;
	add.s32 	%r7909, %r7908, %r7902;
	add.s32 	%r7910, %r7909, %r104;
	// begin inline asm
	shf.r.wrap.b32 %r6066, %r6076, %r6076, %r7029;
	// end inline asm
	// begin inline asm
	shf.r.wrap.b32 %r6070, %r6076, %r6076, %r7033;
	// end inline asm
	xor.b32  	%r7911, %r6070, %r6066;
	// begin inline asm
	shf.r.wrap.b32 %r6074, %r6076, %r6076, %r7037;
	// end inline asm
	xor.b32  	%r7912, %r7911, %r6074;
	xor.b32  	%r7913, %r6036, %r5996;
	and.b32  	%r7914, %r6076, %r7913;
	and.b32  	%r7915, %r6036, %r5996;
	xor.b32  	%r7916, %r7914, %r7915;
	add.s32 	%r7917, %r7912, %r7916;
	add.s32 	%r6104, %r7910, %r5956;
	add.s32 	%r6116, %r7917, %r7910;
	// begin inline asm
	shf.r.wrap.b32 %r6078, %r6084, %r6084, %r7001;
	// end inline asm
	// begin inline asm
	shf.r.wrap.b32 %r6082, %r6084, %r6084, %r7005;
	// end inline asm
	shr.u32 	%r7918, %r6084, 3;
	xor.b32  	%r7919, %r6078, %r7918;
	xor.b32  	%r7920, %r7919, %r6082;
	// begin inline asm
	shf.r.wrap.b32 %r6086, %r6604, %r6604, %r7009;
	// end inline asm
	// begin inline asm
	shf.r.wrap.b32 %r6090, %r6604, %r6604, %r7013;
	// end inline asm
	shr.u32 	%r7921, %r6604, 10;
	xor.b32  	%r7922, %r6086, %r7921;
	xor.b32  	%r7923, %r7922, %r6090;
	add.s32 	%r7924, %r6044, %r7920;
	add.s32 	%r7925, %r7924, %r6404;
	add.s32 	%r6684, %r7925, %r7923;
	// begin inline asm
	shf.r.wrap.b32 %r6094, %r6104, %r6104, %r7017;
	// end inline asm
	// begin inline asm
	shf.r.wrap.b32 %r6098, %r6104, %r6104, %r7021;
	// end inline asm
	xor.b32  	%r7926, %r6098, %r6094;
	// begin inline asm
	shf.r.wrap.b32 %r6102, %r6104, %r6104, %r7025;
	// end inline asm
	xor.b32  	%r7927, %r7926, %r6102;
	and.b32  	%r7928, %r6104, %r6064;
	not.b32 	%r7929, %r6104;
	and.b32  	%r7930, %r6024, %r7929;
	or.b32  	%r7931, %r7928, %r7930;
	add.s32 	%r7932, %r7931, %r5984;
	add.s32 	%r7933, %r7932, %r6684;
	add.s32 	%r7934, %r7933, %r7927;
	add.s32 	%r7935, %r7934, %r105;
	// begin inline asm
	shf.r.wrap.b32 %r6106, %r6116, %r6116, %r7029;
	// end inline asm
	// begin inline asm
	shf.r.wrap.b32 %r6110, %r6116, %r6116, %r7033;
	// end inline asm
	xor.b32  	%r7936, %r6110, %r6106;
	// begin inline asm
	shf.r.wrap.b32 %r6114, %r6116, %r6116, %r7037;
	// end inline asm
	xor.b32  	%r7937, %r7936, %r6114;
	xor.b32  	%r7938, %r6076, %r6036;
	and.b32  	%r7939, %r6116, %r7938;
	and.b32  	%r7940, %r6076, %r6036;
	xor.b32  	%r7941, %r7939, %r7940;
	add.s32 	%r7942, %r7937, %r7941;
	add.s32 	%r6144, %r7935, %r5996;
	add.s32 	%r6156, %r7942, %r7935;
	// begin inline asm
	shf.r.wrap.b32 %r6118, %r6124, %r6124, %r7001;
	// end inline asm
	// begin inline asm
	shf.r.wrap.b32 %r6122, %r6124, %r6124, %r7005;
	// end inline asm
	shr.u32 	%r7943, %r6124, 3;
	xor.b32  	%r7944, %r6118, %r7943;
	xor.b32  	%r7945, %r7944, %r6122;
	// begin inline asm
	shf.r.wrap.b32 %r6126, %r6644, %r6644, %r7009;
	// end inline asm
	// begin inline asm
	shf.r.wrap.b32 %r6130, %r6644, %r6644, %r7013;
	// end inline asm
	shr.u32 	%r7946, %r6644, 10;
	xor.b32  	%r7947, %r6126, %r7946;
	xor.b32  	%r7948, %r7947, %r6130;
	add.s32 	%r7949, %r6084, %r7945;
	add.s32 	%r7950, %r7949, %r6444;
	add.s32 	%r6724, %r7950, %r7948;
	// begin inline asm
	shf.r.wrap.b32 %r6134, %r6144, %r6144, %r7017;
	// end inline asm
	// begin inline asm
	shf.r.wrap.b32 %r6138, %r6144, %r6144, %r7021;
	// end inline asm
	xor.b32  	%r7951, %r6138, %r6134;
	// begin inline asm
	shf.r.wrap.b32 %r6142, %r6144, %r6144, %r7025;
	// end inline asm
	xor.b32  	%r7952, %r7951, %r6142;
	and.b32  	%r7953, %r6144, %r6104;
	not.b32 	%r7954, %r6144;
	and.b32  	%r7955, %r6064, %r7954;
	or.b32  	%r7956, %r7953, %r7955;
	add.s32 	%r7957, %r7956, %r6024;
	add.s32 	%r7958, %r7957, %r6724;
	add.s32 	%r7959, %r7958, %r7952;
	add.s32 	%r7960, %r7959, %r106;
	// begin inline asm
	shf.r.wrap.b32 %r6146, %r6156, %r6156, %r7029;
	// end inline asm
	// begin inline asm
	shf.r.wrap.b32 %r6150, %r6156, %r6156, %r7033;
	// end inline asm
	xor.b32  	%r7961, %r6150, %r6146;
	// begin inline asm
	shf.r.wrap.b32 %r6154, %r6156, %r6156, %r7037;
	// end inline asm
	xor.b32  	%r7962, %r7961, %r6154;
	xor.b32  	%r7963, %r6116, %r6076;
	and.b32  	%r7964, %r6156, %r7963;
	and.b32  	%r7965, %r6116, %r6076;
	xor.b32  	%r7966, %r7964, %r7965;
	add.s32 	%r7967, %r7962, %r7966;
	add.s32 	%r6184, %r7960, %r6036;
	add.s32 	%r6196, %r7967, %r7960;
	// begin inline asm
	shf.r.wrap.b32 %r6158, %r6164, %r6164, %r7001;
	// end inline asm
	// begin inline asm
	shf.r.wrap.b32 %r6162, %r6164, %r6164, %r7005;
	// end inline asm
	shr.u32 	%r7968, %r6164, 3;
	xor.b32  	%r7969, %r6158, %r7968;
	xor.b32  	%r7970, %r7969, %r6162;
	// begin inline asm
	shf.r.wrap.b32 %r6166, %r6684, %r6684, %r7009;
	// end inline asm
	// begin inline asm
	shf.r.wrap.b32 %r6170, %r6684, %r6684, %r7013;
	// end inline asm
	shr.u32 	%r7971, %r6684, 10;
	xor.b32  	%r7972, %r6166, %r7971;
	xor.b32  	%r7973, %r7972, %r6170;
	add.s32 	%r7974, %r6124, %r7970;
	add.s32 	%r7975, %r7974, %r6484;
	add.s32 	%r6764, %r7975, %r7973;
	// begin inline asm
	shf.r.wrap.b32 %r6174, %r6184, %r6184, %r7017;
	// end inline asm
	// begin inline asm
	shf.r.wrap.b32 %r6178, %r6184, %r6184, %r7021;
	// end inline asm
	xor.b32  	%r7976, %r6178, %r6174;
	// begin inline asm
	shf.r.wrap.b32 %r6182, %r6184, %r6184, %r7025;
	// end inline asm
	xor.b32  	%r7977, %r7976, %r6182;
	and.b32  	%r7978, %r6184, %r6144;
	not.b32 	%r7979, %r6184;
	and.b32  	%r7980, %r6104, %r7979;
	or.b32  	%r7981, %r7978, %r7980;
	add.s32 	%r7982, %r7981, %r6064;
	add.s32 	%r7983, %r7982, %r6764;
	add.s32 	%r7984, %r7983, %r7977;
	add.s32 	%r7985, %r7984, %r107;
	// begin inline asm
	shf.r.wrap.b32 %r6186, %r6196, %r6196, %r7029;
	// end inline asm
	// begin inline asm
	shf.r.wrap.b32 %r6190, %r6196, %r6196, %r7033;
	// end inline asm
	xor.b32  	%r7986, %r6190, %r6186;
	// begin inline asm
	shf.r.wrap.b32 %r6194, %r6196, %r6196, %r7037;
	// end inline asm
	xor.b32  	%r7987, %r7986, %r6194;
	xor.b32  	%r7988, %r6156, %r6116;
	and.b32  	%r7989, %r6196, %r7988;
	and.b32  	%r7990, %r6156, %r6116;
	xor.b32  	%r7991, %r7989, %r7990;
	add.s32 	%r7992, %r7987, %r7991;
	add.s32 	%r6224, %r7985, %r6076;
	add.s32 	%r6236, %r7992, %r7985;
	// begin inline asm
	shf.r.wrap.b32 %r6198, %r6204, %r6204, %r7001;
	// end inline asm
	// begin inline asm
	shf.r.wrap.b32 %r6202, %r6204, %r6204, %r7005;
	// end inline asm
	shr.u32 	%r7993, %r6204, 3;
	xor.b32  	%r7994, %r6198, %r7993;
	xor.b32  	%r7995, %r7994, %r6202;
	// begin inline asm
	shf.r.wrap.b32 %r6206, %r6724, %r6724, %r7009;
	// end inline asm
	// begin inline asm
	shf.r.wrap.b32 %r6210, %r6724, %r6724, %r7013;
	// end inline asm
	shr.u32 	%r7996, %r6724, 10;
	xor.b32  	%r7997, %r6206, %r7996;
	xor.b32  	%r7998, %r7997, %r6210;
	add.s32 	%r7999, %r6164, %r7995;
	add.s32 	%r8000, %r7999, %r6524;
	add.s32 	%r6804, %r8000, %r7998;
	// begin inline asm
	shf.r.wrap.b32 %r6214, %r6224, %r6224, %r7017;
	// end inline asm
	// begin inline asm
	shf.r.wrap.b32 %r6218, %r6224, %r6224, %r7021;
	// end inline asm
	xor.b32  	%r8001, %r6218, %r6214;
	// begin inline asm
	shf.r.wrap.b32 %r6222, %r6224, %r6224, %r7025;
	// end inline asm
	xor.b32  	%r8002, %r8001, %r6222;
	and.b32  	%r8003, %r6224, %r6184;
	not.b32 	%r8004, %r6224;
	and.b32  	%r8005, %r6144, %r8004;
	or.b32  	%r8006, %r8003, %r8005;
	add.s32 	%r8007, %r8006, %r6104;
	add.s32 	%r8008, %r8007, %r6804;
	add.s32 	%r8009, %r8008, %r8002;
	add.s32 	%r8010, %r8009, %r108;
	// begin inline asm
	shf.r.wrap.b32 %r6226, %r6236, %r6236, %r7029;
	// end inline asm
	// begin inline asm
	shf.r.wrap.b32 %r6230, %r6236, %r6236, %r7033;
	// end inline asm
	xor.b32  	%r8011, %r6230, %r6226;
	// begin inline asm
	shf.r.wrap.b32 %r6234, %r6236, %r6236, %r7037;
	// end inline asm
	xor.b32  	%r8012, %r8011, %r6234;
	xor.b32  	%r8013, %r6196, %r6156;
	and.b32  	%r8014, %r6236, %r8013;
	and.b32  	%r8015, %r6196, %r6156;
	xor.b32  	%r8016, %r8014, %r8015;
	add.s32 	%r8017, %r8012, %r8016;
	add.s32 	%r6264, %r8010, %r6116;
	add.s32 	%r6276, %r8017, %r8010;
	// begin inline asm
	shf.r.wrap.b32 %r6238, %r6244, %r6244, %r7001;
	// end inline asm
	// begin inline asm
	shf.r.wrap.b32 %r6242, %r6244, %r6244, %r7005;
	// end inline asm
	shr.u32 	%r8018, %r6244, 3;
	xor.b32  	%r8019, %r6238, %r8018;
	xor.b32  	%r8020, %r8019, %r6242;
	// begin inline asm
	shf.r.wrap.b32 %r6246, %r6764, %r6764, %r7009;
	// end inline asm
	// begin inline asm
	shf.r.wrap.b32 %r6250, %r6764, %r6764, %r7013;
	// end inline asm
	shr.u32 	%r8021, %r6764, 10;
	xor.b32  	%r8022, %r6246, %r8021;
	xor.b32  	%r8023, %r8022, %r6250;
	add.s32 	%r8024, %r6204, %r8020;
	add.s32 	%r8025, %r8024, %r6564;
	add.s32 	%r6844, %r8025, %r8023;
	// begin inline asm
	shf.r.wrap.b32 %r6254, %r6264, %r6264, %r7017;
	// end inline asm
	// begin inline asm
	shf.r.wrap.b32 %r6258, %r6264, %r6264, %r7021;
	// end inline asm
	xor.b32  	%r8026, %r6258, %r6254;
	// begin inline asm
	shf.r.wrap.b32 %r6262, %r6264, %r6264, %r7025;
	// end inline asm
	xor.b32  	%r8027, %r8026, %r6262;
	and.b32  	%r8028, %r6264, %r6224;
	not.b32 	%r8029, %r6264;
	and.b32  	%r8030, %r6184, %r8029;
	or.b32  	%r8031, %r8028, %r8030;
	add.s32 	%r8032, %r8031, %r6144;
	add.s32 	%r8033, %r8032, %r6844;
	add.s32 	%r8034, %r8033, %r8027;
	add.s32 	%r8035, %r8034, %r109;
	// begin inline asm
	shf.r.wrap.b32 %r6266, %r6276, %r6276, %r7029;
	// end inline asm
	// begin inline asm
	shf.r.wrap.b32 %r6270, %r6276, %r6276, %r7033;
	// end inline asm
	xor.b32  	%r8036, %r6270, %r6266;
	// begin inline asm
	shf.r.wrap.b32 %r6274, %r6276, %r6276, %r7037;
	// end inline asm
	xor.b32  	%r8037, %r8036, %r6274;
	xor.b32  	%r8038, %r6236, %r6196;
	and.b32  	%r8039, %r6276, %r8038;
	and.b32  	%r8040, %r6236, %r6196;
	xor.b32  	%r8041, %r8039, %r8040;
	add.s32 	%r8042, %r8037, %r8041;
	add.s32 	%r6304, %r8035, %r6156;
	add.s32 	%r6316, %r8042, %r8035;
	// begin inline asm
	shf.r.wrap.b32 %r6278, %r6284, %r6284, %r7001;
	// end inline asm
	// begin inline asm
	shf.r.wrap.b32 %r6282, %r6284, %r6284, %r7005;
	// end inline asm
	shr.u32 	%r8043, %r6284, 3;
	xor.b32  	%r8044, %r6278, %r8043;
	xor.b32  	%r8045, %r8044, %r6282;
	// begin inline asm
	shf.r.wrap.b32 %r6286, %r6804, %r6804, %r7009;
	// end inline asm
	// begin inline asm
	shf.r.wrap.b32 %r6290, %r6804, %r6804, %r7013;
	// end inline asm
	shr.u32 	%r8046, %r6804, 10;
	xor.b32  	%r8047, %r6286, %r8046;
	xor.b32  	%r8048, %r8047, %r6290;
	add.s32 	%r8049, %r6244, %r8045;
	add.s32 	%r8050, %r8049, %r6604;
	add.s32 	%r6884, %r8050, %r8048;
	// begin inline asm
	shf.r.wrap.b32 %r6294, %r6304, %r6304, %r7017;
	// end inline asm
	// begin inline asm
	shf.r.wrap.b32 %r6298, %r6304, %r6304, %r7021;
	// end inline asm
	xor.b32  	%r8051, %r6298, %r6294;
	// begin inline asm
	shf.r.wrap.b32 %r6302, %r6304, %r6304, %r7025;
	// end inline asm
	xor.b32  	%r8052, %r8051, %r6302;
	and.b32  	%r8053, %r6304, %r6264;
	not.b32 	%r8054, %r6304;
	and.b32  	%r8055, %r6224, %r8054;
	or.b32  	%r8056, %r8053, %r8055;
	add.s32 	%r8057, %r8056, %r6184;
	add.s32 	%r8058, %r8057, %r6884;
	add.s32 	%r8059, %r8058, %r8052;
	add.s32 	%r8060, %r8059, %r110;
	// begin inline asm
	shf.r.wrap.b32 %r6306, %r6316, %r6316, %r7029;
	// end inline asm
	// begin inline asm
	shf.r.wrap.b32 %r6310, %r6316, %r6316, %r7033;
	// end inline asm
	xor.b32  	%r8061, %r6310, %r6306;
	// begin inline asm
	shf.r.wrap.b32 %r6314, %r6316, %r6316, %r7037;
	// end inline asm
	xor.b32  	%r8062, %r8061, %r6314;
	xor.b32  	%r8063, %r6276, %r6236;
	and.b32  	%r8064, %r6316, %r8063;
	and.b32  	%r8065, %r6276, %r6236;
	xor.b32  	%r8066, %r8064, %r8065;
	add.s32 	%r8067, %r8062, %r8066;
	add.s32 	%r6344, %r8060, %r6196;
	add.s32 	%r6356, %r8067, %r8060;
	// begin inline asm
	shf.r.wrap.b32 %r6318, %r6324, %r6324, %r7001;
	// end inline asm
	// begin inline asm
	shf.r.wrap.b32 %r6322, %r6324, %r6324, %r7005;
	// end inline asm
	shr.u32 	%r8068, %r6324, 3;
	xor.b32  	%r8069, %r6318, %r8068;
	xor.b32  	%r8070, %r8069, %r6322;
	// begin inline asm
	shf.r.wrap.b32 %r6326, %r6844, %r6844, %r7009;
	// end inline asm
	// begin inline asm
	shf.r.wrap.b32 %r6330, %r6844, %r6844, %r7013;
	// end inline asm
	shr.u32 	%r8071, %r6844, 10;
	xor.b32  	%r8072, %r6326, %r8071;
	xor.b32  	%r8073, %r8072, %r6330;
	add.s32 	%r8074, %r6284, %r8070;
	add.s32 	%r8075, %r8074, %r6644;
	add.s32 	%r6924, %r8075, %r8073;
	// begin inline asm
	shf.r.wrap.b32 %r6334, %r6344, %r6344, %r7017;
	// end inline asm
	// begin inline asm
	shf.r.wrap.b32 %r6338, %r6344, %r6344, %r7021;
	// end inline asm
	xor.b32  	%r8076, %r6338, %r6334;
	// begin inline asm
	shf.r.wrap.b32 %r6342, %r6344, %r6344, %r7025;
	// end inline asm
	xor.b32  	%r8077, %r8076, %r6342;
	and.b32  	%r8078, %r6344, %r6304;
	not.b32 	%r8079, %r6344;
	and.b32  	%r8080, %r6264, %r8079;
	or.b32  	%r8081, %r8078, %r8080;
	add.s32 	%r8082, %r8081, %r6224;
	add.s32 	%r8083, %r8082, %r6924;
	add.s32 	%r8084, %r8083, %r8077;
	add.s32 	%r8085, %r8084, %r111;
	// begin inline asm
	shf.r.wrap.b32 %r6346, %r6356, %r6356, %r7029;
	// end inline asm
	// begin inline asm
	shf.r.wrap.b32 %r6350, %r6356, %r6356, %r7033;
	// end inline asm
	xor.b32  	%r8086, %r6350, %r6346;
	// begin inline asm
	shf.r.wrap.b32 %r6354, %r6356, %r6356, %r7037;
	// end inline asm
	xor.b32  	%r8087, %r8086, %r6354;
	xor.b32  	%r8088, %r6316, %r6276;
	and.b32  	%r8089, %r6356, %r8088;
	and.b32  	%r8090, %r6316, %r6276;
	xor.b32  	%r8091, %r8089, %r8090;
	add.s32 	%r8092, %r8087, %r8091;
	add.s32 	%r6384, %r8085, %r6236;
	add.s32 	%r6396, %r8092, %r8085;
	// begin inline asm
	shf.r.wrap.b32 %r6358, %r6364, %r6364, %r7001;
	// end inline asm
	// begin inline asm
	shf.r.wrap.b32 %r6362, %r6364, %r6364, %r7005;
	// end inline asm
	shr.u32 	%r8093, %r6364, 3;
	xor.b32  	%r8094, %r6358, %r8093;
	xor.b32  	%r8095, %r8094, %r6362;
	// begin inline asm
	shf.r.wrap.b32 %r6366, %r6884, %r6884, %r7009;
	// end inline asm
	// begin inline asm
	shf.r.wrap.b32 %r6370, %r6884, %r6884, %r7013;
	// end inline asm
	shr.u32 	%r8096, %r6884, 10;
	xor.b32  	%r8097, %r6366, %r8096;
	xor.b32  	%r8098, %r8097, %r6370;
	add.s32 	%r8099, %r6324, %r8095;
	add.s32 	%r8100, %r8099, %r6684;
	add.s32 	%r6964, %r8100, %r8098;
	// begin inline asm
	shf.r.wrap.b32 %r6374, %r6384, %r6384, %r7017;
	// end inline asm
	// begin inline asm
	shf.r.wrap.b32 %r6378, %r6384, %r6384, %r7021;
	// end inline asm
	xor.b32  	%r8101, %r6378, %r6374;
	// begin inline asm
	shf.r.wrap.b32 %r6382, %r6384, %r6384, %r7025;
	// end inline asm
	xor.b32  	%r8102, %r8101, %r6382;
	and.b32  	%r8103, %r6384, %r6344;
	not.b32 	%r8104, %r6384;
	and.b32  	%r8105, %r6304, %r8104;
	or.b32  	%r8106, %r8103, %r8105;
	add.s32 	%r8107, %r8106, %r6264;
	add.s32 	%r8108, %r8107, %r6964;
	add.s32 	%r8109, %r8108, %r8102;
	add.s32 	%r8110, %r8109, %r112;
	// begin inline asm
	shf.r.wrap.b32 %r6386, %r6396, %r6396, %r7029;
	// end inline asm
	// begin inline asm
	shf.r.wrap.b32 %r6390, %r6396, %r6396, %r7033;
	// end inline asm
	xor.b32  	%r8111, %r6390, %r6386;
	// begin inline asm
	shf.r.wrap.b32 %r6394, %r6396, %r6396, %r7037;
	// end inline asm
	xor.b32  	%r8112, %r8111, %r6394;
	xor.b32  	%r8113, %r6356, %r6316;
	and.b32  	%r8114, %r6396, %r8113;
	and.b32  	%r8115, %r6356, %r6316;
	xor.b32  	%r8116, %r8114, %r8115;
	add.s32 	%r8117, %r8112, %r8116;
	add.s32 	%r6424, %r8110, %r6276;
	add.s32 	%r6436, %r8117, %r8110;
	// begin inline asm
	shf.r.wrap.b32 %r6398, %r6404, %r6404, %r7001;
	// end inline asm
	// begin inline asm
	shf.r.wrap.b32 %r6402, %r6404, %r6404, %r7005;
	// end inline asm
	shr.u32 	%r8118, %r6404, 3;
	xor.b32  	%r8119, %r6398, %r8118;
	xor.b32  	%r8120, %r8119, %r6402;
	// begin inline asm
	shf.r.wrap.b32 %r6406, %r6924, %r6924, %r7009;
	// end inline asm
	// begin inline asm
	shf.r.wrap.b32 %r6410, %r6924, %r6924, %r7013;
	// end inline asm
	shr.u32 	%r8121, %r6924, 10;
	xor.b32  	%r8122, %r6406, %r8121;
	xor.b32  	%r8123, %r8122, %r6410;
	add.s32 	%r8124, %r6364, %r8120;
	add.s32 	%r8125, %r8124, %r6724;
	add.s32 	%r7004, %r8125, %r8123;
	// begin inline asm
	shf.r.wrap.b32 %r6414, %r6424, %r6424, %r7017;
	// end inline asm
	// begin inline asm
	shf.r.wrap.b32 %r6418, %r6424, %r6424, %r7021;
	// end inline asm
	xor.b32  	%r8126, %r6418, %r6414;
	// begin inline asm
	shf.r.wrap.b32 %r6422, %r6424, %r6424, %r7025;
	// end inline asm
	xor.b32  	%r8127, %r8126, %r6422;
	and.b32  	%r8128, %r6424, %r6384;
	not.b32 	%r8129, %r6424;
	and.b32  	%r8130, %r6344, %r8129;
	or.b32  	%r8131, %r8128, %r8130;
	add.s32 	%r8132, %r8131, %r6304;
	add.s32 	%r8133, %r8132, %r7004;
	add.s32 	%r8134, %r8133, %r8127;
	add.s32 	%r8135, %r8134, %r113;
	// begin inline asm
	shf.r.wrap.b32 %r6426, %r6436, %r6436, %r7029;
	// end inline asm
	// begin inline asm
	shf.r.wrap.b32 %r6430, %r6436, %r6436, %r7033;
	// end inline asm
	xor.b32  	%r8136, %r6430, %r6426;
	// begin inline asm
	shf.r.wrap.b32 %r6434, %r6436, %r6436, %r7037;
	// end inline asm
	xor.b32  	%r8137, %r8136, %r6434;
	xor.b32  	%r8138, %r6396, %r6356;
	and.b32  	%r8139, %r6436, %r8138;
	and.b32  	%r8140, %r6396, %r6356;
	xor.b32  	%r8141, %r8139, %r8140;
	add.s32 	%r8142, %r8137, %r8141;
	add.s32 	%r6464, %r8135, %r6316;
	add.s32 	%r6476, %r8142, %r8135;
	// begin inline asm
	shf.r.wrap.b32 %r6438, %r6444, %r6444, %r7001;
	// end inline asm
	// begin inline asm
	shf.r.wrap.b32 %r6442, %r6444, %r6444, %r7005;
	// end inline asm
	shr.u32 	%r8143, %r6444, 3;
	xor.b32  	%r8144, %r6438, %r8143;
	xor.b32  	%r8145, %r8144, %r6442;
	// begin inline asm
	shf.r.wrap.b32 %r6446, %r6964, %r6964, %r7009;
	// end inline asm
	// begin inline asm
	shf.r.wrap.b32 %r6450, %r6964, %r6964, %r7013;
	// end inline asm
	shr.u32 	%r8146, %r6964, 10;
	xor.b32  	%r8147, %r6446, %r8146;
	xor.b32  	%r8148, %r8147, %r6450;
	add.s32 	%r8149, %r6404, %r8145;
	add.s32 	%r8150, %r8149, %r6764;
	add.s32 	%r6532, %r8150, %r8148;
	// begin inline asm
	shf.r.wrap.b32 %r6454, %r6464, %r6464, %r7017;
	// end inline asm
	// begin inline asm
	shf.r.wrap.b32 %r6458, %r6464, %r6464, %r7021;
	// end inline asm
	xor.b32  	%r8151, %r6458, %r6454;
	// begin inline asm
	shf.r.wrap.b32 %r6462, %r6464, %r6464, %r7025;
	// end inline asm
	xor.b32  	%r8152, %r8151, %r6462;
	and.b32  	%r8153, %r6464, %r6424;
	not.b32 	%r8154, %r6464;
	and.b32  	%r8155, %r6384, %r8154;
	or.b32  	%r8156, %r8153, %r8155;
	add.s32 	%r8157, %r8156, %r6344;
	add.s32 	%r8158, %r8157, %r6532;
	add.s32 	%r8159, %r8158, %r8152;
	add.s32 	%r8160, %r8159, %r114;
	// begin inline asm
	shf.r.wrap.b32 %r6466, %r6476, %r6476, %r7029;
	// end inline asm
	// begin inline asm
	shf.r.wrap.b32 %r6470, %r6476, %r6476, %r7033;
	// end inline asm
	xor.b32  	%r8161, %r6470, %r6466;
	// begin inline asm
	shf.r.wrap.b32 %r6474, %r6476, %r6476, %r7037;
	// end inline asm
	xor.b32  	%r8162, %r8161, %r6474;
	xor.b32  	%r8163, %r6436, %r6396;
	and.b32  	%r8164, %r6476, %r8163;
	and.b32  	%r8165, %r6436, %r6396;
	xor.b32  	%r8166, %r8164, %r8165;
	add.s32 	%r8167, %r8162, %r8166;
	add.s32 	%r6504, %r8160, %r6356;
	add.s32 	%r6516, %r8167, %r8160;
	// begin inline asm
	shf.r.wrap.b32 %r6478, %r6484, %r6484, %r7001;
	// end inline asm
	// begin inline asm
	shf.r.wrap.b32 %r6482, %r6484, %r6484, %r7005;
	// end inline asm
	shr.u32 	%r8168, %r6484, 3;
	xor.b32  	%r8169, %r6478, %r8168;
	xor.b32  	%r8170, %r8169, %r6482;
	// begin inline asm
	shf.r.wrap.b32 %r6486, %r7004, %r7004, %r7009;
	// end inline asm
	// begin inline asm
	shf.r.wrap.b32 %r6490, %r7004, %r7004, %r7013;
	// end inline asm
	shr.u32 	%r8171, %r7004, 10;
	xor.b32  	%r8172, %r6486, %r8171;
	xor.b32  	%r8173, %r8172, %r6490;
	add.s32 	%r8174, %r6444, %r8170;
	add.s32 	%r8175, %r8174, %r6804;
	add.s32 	%r6572, %r8175, %r8173;
	// begin inline asm
	shf.r.wrap.b32 %r6494, %r6504, %r6504, %r7017;
	// end inline asm
	// begin inline asm
	shf.r.wrap.b32 %r6498, %r6504, %r6504, %r7021;
	// end inline asm
	xor.b32  	%r8176, %r6498, %r6494;
	// begin inline asm
	shf.r.wrap.b32 %r6502, %r6504, %r6504, %r7025;
	// end inline asm
	xor.b32  	%r8177, %r8176, %r6502;
	and.b32  	%r8178, %r6504, %r6464;
	not.b32 	%r8179, %r6504;
	and.b32  	%r8180, %r6424, %r8179;
	or.b32  	%r8181, %r8178, %r8180;
	add.s32 	%r8182, %r8181, %r6384;
	add.s32 	%r8183, %r8182, %r6572;
	add.s32 	%r8184, %r8183, %r8177;
	add.s32 	%r8185, %r8184, %r115;
	// begin inline asm
	shf.r.wrap.b32 %r6506, %r6516, %r6516, %r7029;
	// end inline asm
	// begin inline asm
	shf.r.wrap.b32 %r6510, %r6516, %r6516, %r7033;
	// end inline asm
	xor.b32  	%r8186, %r6510, %r6506;
	// begin inline asm
	shf.r.wrap.b32 %r6514, %r6516, %r6516, %r7037;
	// end inline asm
	xor.b32  	%r8187, %r8186, %r6514;
	xor.b32  	%r8188, %r6476, %r6436;
	and.b32  	%r8189, %r6516, %r8188;
	and.b32  	%r8190, %r6476, %r6436;
	xor.b32  	%r8191, %r8189, %r8190;
	add.s32 	%r8192, %r8187, %r8191;
	add.s32 	%r6544, %r8185, %r6396;
	add.s32 	%r6556, %r8192, %r8185;
	// begin inline asm
	shf.r.wrap.b32 %r6518, %r6524, %r6524, %r7001;
	// end inline asm
	// begin inline asm
	shf.r.wrap.b32 %r6522, %r6524, %r6524, %r7005;
	// end inline asm
	shr.u32 	%r8193, %r6524, 3;
	xor.b32  	%r8194, %r6518, %r8193;
	xor.b32  	%r8195, %r8194, %r6522;
	// begin inline asm
	shf.r.wrap.b32 %r6526, %r6532, %r6532, %r7009;
	// end inline asm
	// begin inline asm
	shf.r.wrap.b32 %r6530, %r6532, %r6532, %r7013;
	// end inline asm
	shr.u32 	%r8196, %r6532, 10;
	xor.b32  	%r8197, %r6526, %r8196;
	xor.b32  	%r8198, %r8197, %r6530;
	add.s32 	%r8199, %r6484, %r8195;
	add.s32 	%r8200, %r8199, %r6844;
	add.s32 	%r6612, %r8200, %r8198;
	// begin inline asm
	shf.r.wrap.b32 %r6534, %r6544, %r6544, %r7017;
	// end inline asm
	// begin inline asm
	shf.r.wrap.b32 %r6538, %r6544, %r6544, %r7021;
	// end inline asm
	xor.b32  	%r8201, %r6538, %r6534;
	// begin inline asm
	shf.r.wrap.b32 %r6542, %r6544, %r6544, %r7025;
	// end inline asm
	xor.b32  	%r8202, %r8201, %r6542;
	and.b32  	%r8203, %r6544, %r6504;
	not.b32 	%r8204, %r6544;
	and.b32  	%r8205, %r6464, %r8204;
	or.b32  	%r8206, %r8203, %r8205;
	add.s32 	%r8207, %r8206, %r6424;
	add.s32 	%r8208, %r8207, %r6612;
	add.s32 	%r8209, %r8208, %r8202;
	add.s32 	%r8210, %r8209, %r116;
	// begin inline asm
	shf.r.wrap.b32 %r6546, %r6556, %r6556, %r7029;
	// end inline asm
	// begin inline asm
	shf.r.wrap.b32 %r6550, %r6556, %r6556, %r7033;
	// end inline asm
	xor.b32  	%r8211, %r6550, %r6546;
	// begin inline asm
	shf.r.wrap.b32 %r6554, %r6556, %r6556, %r7037;
	// end inline asm
	xor.b32  	%r8212, %r8211, %r6554;
	xor.b32  	%r8213, %r6516, %r6476;
	and.b32  	%r8214, %r6556, %r8213;
	and.b32  	%r8215, %r6516, %r6476;
	xor.b32  	%r8216, %r8214, %r8215;
	add.s32 	%r8217, %r8212, %r8216;
	add.s32 	%r6584, %r8210, %r6436;
	add.s32 	%r6596, %r8217, %r8210;
	// begin inline asm
	shf.r.wrap.b32 %r6558, %r6564, %r6564, %r7001;
	// end inline asm
	// begin inline asm
	shf.r.wrap.b32 %r6562, %r6564, %r6564, %r7005;
	// end inline asm
	shr.u32 	%r8218, %r6564, 3;
	xor.b32  	%r8219, %r6558, %r8218;
	xor.b32  	%r8220, %r8219, %r6562;
	// begin inline asm
	shf.r.wrap.b32 %r6566, %r6572, %r6572, %r7009;
	// end inline asm
	// begin inline asm
	shf.r.wrap.b32 %r6570, %r6572, %r6572, %r7013;
	// end inline asm
	shr.u32 	%r8221, %r6572, 10;
	xor.b32  	%r8222, %r6566, %r8221;
	xor.b32  	%r8223, %r8222, %r6570;
	add.s32 	%r8224, %r6524, %r8220;
	add.s32 	%r8225, %r8224, %r6884;
	add.s32 	%r6652, %r8225, %r8223;
	// begin inline asm
	shf.r.wrap.b32 %r6574, %r6584, %r6584, %r7017;
	// end inline asm
	// begin inline asm
	shf.r.wrap.b32 %r6578, %r6584, %r6584, %r7021;
	// end inline asm
	xor.b32  	%r8226, %r6578, %r6574;
	// begin inline asm
	shf.r.wrap.b32 %r6582, %r6584, %r6584, %r7025;
	// end inline asm
	xor.b32  	%r8227, %r8226, %r6582;
	and.b32  	%r8228, %r6584, %r6544;
	not.b32 	%r8229, %r6584;
	and.b32  	%r8230, %r6504, %r8229;
	or.b32  	%r8231, %r8228, %r8230;
	add.s32 	%r8232, %r8231, %r6464;
	add.s32 	%r8233, %r8232, %r6652;
	add.s32 	%r8234, %r8233, %r8227;
	add.s32 	%r8235, %r8234, %r117;
	// begin inline asm
	shf.r.wrap.b32 %r6586, %r6596, %r6596, %r7029;
	// end inline asm
	// begin inline asm
	shf.r.wrap.b32 %r6590, %r6596, %r6596, %r7033;
	// end inline asm
	xor.b32  	%r8236, %r6590, %r6586;
	// begin inline asm
	shf.r.wrap.b32 %r6594, %r6596, %r6596, %r7037;
	// end inline asm
	xor.b32  	%r8237, %r8236, %r6594;
	xor.b32  	%r8238, %r6556, %r6516;
	and.b32  	%r8239, %r6596, %r8238;
	and.b32  	%r8240, %r6556, %r6516;
	xor.b32  	%r8241, %r8239, %r8240;
	add.s32 	%r8242, %r8237, %r8241;
	add.s32 	%r6624, %r8235, %r6476;
	add.s32 	%r6636, %r8242, %r8235;
	// begin inline asm
	shf.r.wrap.b32 %r6598, %r6604, %r6604, %r7001;
	// end inline asm
	// begin inline asm
	shf.r.wrap.b32 %r6602, %r6604, %r6604, %r7005;
	// end inline asm
	shr.u32 	%r8243, %r6604, 3;
	xor.b32  	%r8244, %r6598, %r8243;
	xor.b32  	%r8245, %r8244, %r6602;
	// begin inline asm
	shf.r.wrap.b32 %r6606, %r6612, %r6612, %r7009;
	// end inline asm
	// begin inline asm
	shf.r.wrap.b32 %r6610, %r6612, %r6612, %r7013;
	// end inline asm
	shr.u32 	%r8246, %r6612, 10;
	xor.b32  	%r8247, %r6606, %r8246;
	xor.b32  	%r8248, %r8247, %r6610;
	add.s32 	%r8249, %r6564, %r8245;
	add.s32 	%r8250, %r8249, %r6924;
	add.s32 	%r6692, %r8250, %r8248;
	// begin inline asm
	shf.r.wrap.b32 %r6614, %r6624, %r6624, %r7017;
	// end inline asm
	// begin inline asm
	shf.r.wrap.b32 %r6618, %r6624, %r6624, %r7021;
	// end inline asm
	xor.b32  	%r8251, %r6618, %r6614;
	// begin inline asm
	shf.r.wrap.b32 %r6622, %r6624, %r6624, %r7025;
	// end inline asm
	xor.b32  	%r8252, %r8251, %r6622;
	and.b32  	%r8253, %r6624, %r6584;
	not.b32 	%r8254, %r6624;
	and.b32  	%r8255, %r6544, %r8254;
	or.b32  	%r8256, %r8253, %r8255;
	add.s32 	%r8257, %r8256, %r6504;
	add.s32 	%r8258, %r8257, %r6692;
	add.s32 	%r8259, %r8258, %r8252;
	add.s32 	%r8260, %r8259, %r118;
	// begin inline asm
	shf.r.wrap.b32 %r6626, %r6636, %r6636, %r7029;
	// end inline asm
	// begin inline asm
	shf.r.wrap.b32 %r6630, %r6636, %r6636, %r7033;
	// end inline asm
	xor.b32  	%r8261, %r6630, %r6626;
	// begin inline asm
	shf.r.wrap.b32 %r6634, %r6636, %r6636, %r7037;
	// end inline asm
	xor.b32  	%r8262, %r8261, %r6634;
	xor.b32  	%r8263, %r6596, %r6556;
	and.b32  	%r8264, %r6636, %r8263;
	and.b32  	%r8265, %r6596, %r6556;
	xor.b32  	%r8266, %r8264, %r8265;
	add.s32 	%r8267, %r8262, %r8266;
	add.s32 	%r6664, %r8260, %r6516;
	add.s32 	%r6676, %r8267, %r8260;
	// begin inline asm
	shf.r.wrap.b32 %r6638, %r6644, %r6644, %r7001;
	// end inline asm
	// begin inline asm
	shf.r.wrap.b32 %r6642, %r6644, %r6644, %r7005;
	// end inline asm
	shr.u32 	%r8268, %r6644, 3;
	xor.b32  	%r8269, %r6638, %r8268;
	xor.b32  	%r8270, %r8269, %r6642;
	// begin inline asm
	shf.r.wrap.b32 %r6646, %r6652, %r6652, %r7009;
	// end inline asm
	// begin inline asm
	shf.r.wrap.b32 %r6650, %r6652, %r6652, %r7013;
	// end inline asm
	shr.u32 	%r8271, %r6652, 10;
	xor.b32  	%r8272, %r6646, %r8271;
	xor.b32  	%r8273, %r8272, %r6650;
	add.s32 	%r8274, %r6604, %r8270;
	add.s32 	%r8275, %r8274, %r6964;
	add.s32 	%r6732, %r8275, %r8273;
	// begin inline asm
	shf.r.wrap.b32 %r6654, %r6664, %r6664, %r7017;
	// end inline asm
	// begin inline asm
	shf.r.wrap.b32 %r6658, %r6664, %r6664, %r7021;
	// end inline asm
	xor.b32  	%r8276, %r6658, %r6654;
	// begin inline asm
	shf.r.wrap.b32 %r6662, %r6664, %r6664, %r7025;
	// end inline asm
	xor.b32  	%r8277, %r8276, %r6662;
	and.b32  	%r8278, %r6664, %r6624;
	not.b32 	%r8279, %r6664;
	and.b32  	%r8280, %r6584, %r8279;
	or.b32  	%r8281, %r8278, %r8280;
	add.s32 	%r8282, %r8281, %r6544;
	add.s32 	%r8283, %r8282, %r6732;
	add.s32 	%r8284, %r8283, %r8277;
	add.s32 	%r8285, %r8284, %r119;
	// begin inline asm
	shf.r.wrap.b32 %r6666, %r6676, %r6676, %r7029;
	// end inline asm
	// begin inline asm
	shf.r.wrap.b32 %r6670, %r6676, %r6676, %r7033;
	// end inline asm
	xor.b32  	%r8286, %r6670, %r6666;
	// begin inline asm
	shf.r.wrap.b32 %r6674, %r6676, %r6676, %r7037;
	// end inline asm
	xor.b32  	%r8287, %r8286, %r6674;
	xor.b32  	%r8288, %r6636, %r6596;
	and.b32  	%r8289, %r6676, %r8288;
	and.b32  	%r8290, %r6636, %r6596;
	xor.b32  	%r8291, %r8289, %r8290;
	add.s32 	%r8292, %r8287, %r8291;
	add.s32 	%r6704, %r8285, %r6556;
	add.s32 	%r6716, %r8292, %r8285;
	// begin inline asm
	shf.r.wrap.b32 %r6678, %r6684, %r6684, %r7001;
	// end inline asm
	// begin inline asm
	shf.r.wrap.b32 %r6682, %r6684, %r6684, %r7005;
	// end inline asm
	shr.u32 	%r8293, %r6684, 3;
	xor.b32  	%r8294, %r6678, %r8293;
	xor.b32  	%r8295, %r8294, %r6682;
	// begin inline asm
	shf.r.wrap.b32 %r6686, %r6692, %r6692, %r7009;
	// end inline asm
	// begin inline asm
	shf.r.wrap.b32 %r6690, %r6692, %r6692, %r7013;
	// end inline asm
	shr.u32 	%r8296, %r6692, 10;
	xor.b32  	%r8297, %r6686, %r8296;
	xor.b32  	%r8298, %r8297, %r6690;
	add.s32 	%r8299, %r6644, %r8295;
	add.s32 	%r8300, %r8299, %r7004;
	add.s32 	%r6772, %r8300, %r8298;
	// begin inline asm
	shf.r.wrap.b32 %r6694, %r6704, %r6704, %r7017;
	// end inline asm
	// begin inline asm
	shf.r.wrap.b32 %r6698, %r6704, %r6704, %r7021;
	// end inline asm
	xor.b32  	%r8301, %r6698, %r6694;
	// begin inline asm
	shf.r.wrap.b32 %r6702, %r6704, %r6704, %r7025;
	// end inline asm
	xor.b32  	%r8302, %r8301, %r6702;
	and.b32  	%r8303, %r6704, %r6664;
	not.b32 	%r8304, %r6704;
	and.b32  	%r8305, %r6624, %r8304;
	or.b32  	%r8306, %r8303, %r8305;
	add.s32 	%r8307, %r8306, %r6584;
	add.s32 	%r8308, %r8307, %r6772;
	add.s32 	%r8309, %r8308, %r8302;
	add.s32 	%r8310, %r8309, %r120;
	// begin inline asm
	shf.r.wrap.b32 %r6706, %r6716, %r6716, %r7029;
	// end inline asm
	// begin inline asm
	shf.r.wrap.b32 %r6710, %r6716, %r6716, %r7033;
	// end inline asm
	xor.b32  	%r8311, %r6710, %r6706;
	// begin inline asm
	shf.r.wrap.b32 %r6714, %r6716, %r6716, %r7037;
	// end inline asm
	xor.b32  	%r8312, %r8311, %r6714;
	xor.b32  	%r8313, %r6676, %r6636;
	and.b32  	%r8314, %r6716, %r8313;
	and.b32  	%r8315, %r6676, %r6636;
	xor.b32  	%r8316, %r8314, %r8315;
	add.s32 	%r8317, %r8312, %r8316;
	add.s32 	%r6744, %r8310, %r6596;
	add.s32 	%r6756, %r8317, %r8310;
	// begin inline asm
	shf.r.wrap.b32 %r6718, %r6724, %r6724, %r7001;
	// end inline asm
	// begin inline asm
	shf.r.wrap.b32 %r6722, %r6724, %r6724, %r7005;
	// end inline asm
	shr.u32 	%r8318, %r6724, 3;
	xor.b32  	%r8319, %r6718, %r8318;
	xor.b32  	%r8320, %r8319, %r6722;
	// begin inline asm
	shf.r.wrap.b32 %r6726, %r6732, %r6732, %r7009;
	// end inline asm
	// begin inline asm
	shf.r.wrap.b32 %r6730, %r6732, %r6732, %r7013;
	// end inline asm
	shr.u32 	%r8321, %r6732, 10;
	xor.b32  	%r8322, %r6726, %r8321;
	xor.b32  	%r8323, %r8322, %r6730;
	add.s32 	%r8324, %r6684, %r8320;
	add.s32 	%r8325, %r8324, %r6532;
	add.s32 	%r6812, %r8325, %r8323;
	// begin inline asm
	shf.r.wrap.b32 %r6734, %r6744, %r6744, %r7017;
	// end inline asm
	// begin inline asm
	shf.r.wrap.b32 %r6738, %r6744, %r6744, %r7021;
	// end inline asm
	xor.b32  	%r8326, %r6738, %r6734;
	// begin inline asm
	shf.r.wrap.b32 %r6742, %r6744, %r6744, %r7025;
	// end inline asm
	xor.b32  	%r8327, %r8326, %r6742;
	and.b32  	%r8328, %r6744, %r6704;
	not.b32 	%r8329, %r6744;
	and.b32  	%r8330, %r6664, %r8329;
	or.b32  	%r8331, %r8328, %r8330;
	add.s32 	%r8332, %r8331, %r6624;
	add.s32 	%r8333, %r8332, %r6812;
	add.s32 	%r8334, %r8333, %r8327;
	add.s32 	%r8335, %r8334, %r121;
	// begin inline asm
	shf.r.wrap.b32 %r6746, %r6756, %r6756, %r7029;
	// end inline asm
	// begin inline asm
	shf.r.wrap.b32 %r6750, %r6756, %r6756, %r7033;
	// end inline asm
	xor.b32  	%r8336, %r6750, %r6746;
	// begin inline asm
	shf.r.wrap.b32 %r6754, %r6756, %r6756, %r7037;
	// end inline asm
	xor.b32  	%r8337, %r8336, %r6754;
	xor.b32  	%r8338, %r6716, %r6676;
	and.b32  	%r8339, %r6756, %r8338;
	and.b32  	%r8340, %r6716, %r6676;
	xor.b32  	%r8341, %r8339, %r8340;
	add.s32 	%r8342, %r8337, %r8341;
	add.s32 	%r6784, %r8335, %r6636;
	add.s32 	%r6796, %r8342, %r8335;
	// begin inline asm
	shf.r.wrap.b32 %r6758, %r6764, %r6764, %r7001;
	// end inline asm
	// begin inline asm
	shf.r.wrap.b32 %r6762, %r6764, %r6764, %r7005;
	// end inline asm
	shr.u32 	%r8343, %r6764, 3;
	xor.b32  	%r8344, %r6758, %r8343;
	xor.b32  	%r8345, %r8344, %r6762;
	// begin inline asm
	shf.r.wrap.b32 %r6766, %r6772, %r6772, %r7009;
	// end inline asm
	// begin inline asm
	shf.r.wrap.b32 %r6770, %r6772, %r6772, %r7013;
	// end inline asm
	shr.u32 	%r8346, %r6772, 10;
	xor.b32  	%r8347, %r6766, %r8346;
	xor.b32  	%r8348, %r8347, %r6770;
	add.s32 	%r8349, %r6724, %r8345;
	add.s32 	%r8350, %r8349, %r6572;
	add.s32 	%r6852, %r8350, %r8348;
	// begin inline asm
	shf.r.wrap.b32 %r6774, %r6784, %r6784, %r7017;
	// end inline asm
	// begin inline asm
	shf.r.wrap.b32 %r6778, %r6784, %r6784, %r7021;
	// end inline asm
	xor.b32  	%r8351, %r6778, %r6774;
	// begin inline asm
	shf.r.wrap.b32 %r6782, %r6784, %r6784, %r7025;
	// end inline asm
	xor.b32  	%r8352, %r8351, %r6782;
	and.b32  	%r8353, %r6784, %r6744;
	not.b32 	%r8354, %r6784;
	and.b32  	%r8355, %r6704, %r8354;
	or.b32  	%r8356, %r8353, %r8355;
	add.s32 	%r8357, %r8356, %r6664;
	add.s32 	%r8358, %r8357, %r6852;
	add.s32 	%r8359, %r8358, %r8352;
	add.s32 	%r8360, %r8359, %r122;
	// begin inline asm
	shf.r.wrap.b32 %r6786, %r6796, %r6796, %r7029;
	// end inline asm
	// begin inline asm
	shf.r.wrap.b32 %r6790, %r6796, %r6796, %r7033;
	// end inline asm
	xor.b32  	%r8361, %r6790, %r6786;
	// begin inline asm
	shf.r.wrap.b32 %r6794, %r6796, %r6796, %r7037;
	// end inline asm
	xor.b32  	%r8362, %r8361, %r6794;
	xor.b32  	%r8363, %r6756, %r6716;
	and.b32  	%r8364, %r6796, %r8363;
	and.b32  	%r8365, %r6756, %r6716;
	xor.b32  	%r8366, %r8364, %r8365;
	add.s32 	%r8367, %r8362, %r8366;
	add.s32 	%r6824, %r8360, %r6676;
	add.s32 	%r6836, %r8367, %r8360;
	// begin inline asm
	shf.r.wrap.b32 %r6798, %r6804, %r6804, %r7001;
	// end inline asm
	// begin inline asm
	shf.r.wrap.b32 %r6802, %r6804, %r6804, %r7005;
	// end inline asm
	shr.u32 	%r8368, %r6804, 3;
	xor.b32  	%r8369, %r6798, %r8368;
	xor.b32  	%r8370, %r8369, %r6802;
	// begin inline asm
	shf.r.wrap.b32 %r6806, %r6812, %r6812, %r7009;
	// end inline asm
	// begin inline asm
	shf.r.wrap.b32 %r6810, %r6812, %r6812, %r7013;
	// end inline asm
	shr.u32 	%r8371, %r6812, 10;
	xor.b32  	%r8372, %r6806, %r8371;
	xor.b32  	%r8373, %r8372, %r6810;
	add.s32 	%r8374, %r6764, %r8370;
	add.s32 	%r8375, %r8374, %r6612;
	add.s32 	%r6892, %r8375, %r8373;
	// begin inline asm
	shf.r.wrap.b32 %r6814, %r6824, %r6824, %r7017;
	// end inline asm
	// begin inline asm
	shf.r.wrap.b32 %r6818, %r6824, %r6824, %r7021;
	// end inline asm
	xor.b32  	%r8376, %r6818, %r6814;
	// begin inline asm
	shf.r.wrap.b32 %r6822, %r6824, %r6824, %r7025;
	// end inline asm
	xor.b32  	%r8377, %r8376, %r6822;
	and.b32  	%r8378, %r6824, %r6784;
	not.b32 	%r8379, %r6824;
	and.b32  	%r8380, %r6744, %r8379;
	or.b32  	%r8381, %r8378, %r8380;
	add.s32 	%r8382, %r8381, %r6704;
	add.s32 	%r8383, %r8382, %r6892;
	add.s32 	%r8384, %r8383, %r8377;
	add.s32 	%r8385, %r8384, %r123;
	// begin inline asm
	shf.r.wrap.b32 %r6826, %r6836, %r6836, %r7029;
	// end inline asm
	// begin inline asm
	shf.r.wrap.b32 %r6830, %r6836, %r6836, %r7033;
	// end inline asm
	xor.b32  	%r8386, %r6830, %r6826;
	// begin inline asm
	shf.r.wrap.b32 %r6834, %r6836, %r6836, %r7037;
	// end inline asm
	xor.b32  	%r8387, %r8386, %r6834;
	xor.b32  	%r8388, %r6796, %r6756;
	and.b32  	%r8389, %r6836, %r8388;
	and.b32  	%r8390, %r6796, %r6756;
	xor.b32  	%r8391, %r8389, %r8390;
	add.s32 	%r8392, %r8387, %r8391;
	add.s32 	%r6864, %r8385, %r6716;
	add.s32 	%r6876, %r8392, %r8385;
	// begin inline asm
	shf.r.wrap.b32 %r6838, %r6844, %r6844, %r7001;
	// end inline asm
	// begin inline asm
	shf.r.wrap.b32 %r6842, %r6844, %r6844, %r7005;
	// end inline asm
	shr.u32 	%r8393, %r6844, 3;
	xor.b32  	%r8394, %r6838, %r8393;
	xor.b32  	%r8395, %r8394, %r6842;
	// begin inline asm
	shf.r.wrap.b32 %r6846, %r6852, %r6852, %r7009;
	// end inline asm
	// begin inline asm
	shf.r.wrap.b32 %r6850, %r6852, %r6852, %r7013;
	// end inline asm
	shr.u32 	%r8396, %r6852, 10;
	xor.b32  	%r8397, %r6846, %r8396;
	xor.b32  	%r8398, %r8397, %r6850;
	add.s32 	%r8399, %r6804, %r8395;
	add.s32 	%r8400, %r8399, %r6652;
	add.s32 	%r6932, %r8400, %r8398;
	// begin inline asm
	shf.r.wrap.b32 %r6854, %r6864, %r6864, %r7017;
	// end inline asm
	// begin inline asm
	shf.r.wrap.b32 %r6858, %r6864, %r6864, %r7021;
	// end inline asm
	xor.b32  	%r8401, %r6858, %r6854;
	// begin inline asm
	shf.r.wrap.b32 %r6862, %r6864, %r6864, %r7025;
	// end inline asm
	xor.b32  	%r8402, %r8401, %r6862;
	and.b32  	%r8403, %r6864, %r6824;
	not.b32 	%r8404, %r6864;
	and.b32  	%r8405, %r6784, %r8404;
	or.b32  	%r8406, %r8403, %r8405;
	add.s32 	%r8407, %r8406, %r6744;
	add.s32 	%r8408, %r8407, %r6932;
	add.s32 	%r8409, %r8408, %r8402;
	add.s32 	%r8410, %r8409, %r124;
	// begin inline asm
	shf.r.wrap.b32 %r6866, %r6876, %r6876, %r7029;
	// end inline asm
	// begin inline asm
	shf.r.wrap.b32 %r6870, %r6876, %r6876, %r7033;
	// end inline asm
	xor.b32  	%r8411, %r6870, %r6866;
	// begin inline asm
	shf.r.wrap.b32 %r6874, %r6876, %r6876, %r7037;
	// end inline asm
	xor.b32  	%r8412, %r8411, %r6874;
	xor.b32  	%r8413, %r6836, %r6796;
	and.b32  	%r8414, %r6876, %r8413;
	and.b32  	%r8415, %r6836, %r6796;
	xor.b32  	%r8416, %r8414, %r8415;
	add.s32 	%r8417, %r8412, %r8416;
	add.s32 	%r6904, %r8410, %r6756;
	add.s32 	%r6916, %r8417, %r8410;
	// begin inline asm
	shf.r.wrap.b32 %r6878, %r6884, %r6884, %r7001;
	// end inline asm
	// begin inline asm
	shf.r.wrap.b32 %r6882, %r6884, %r6884, %r7005;
	// end inline asm
	shr.u32 	%r8418, %r6884, 3;
	xor.b32  	%r8419, %r6878, %r8418;
	xor.b32  	%r8420, %r8419, %r6882;
	// begin inline asm
	shf.r.wrap.b32 %r6886, %r6892, %r6892, %r7009;
	// end inline asm
	// begin inline asm
	shf.r.wrap.b32 %r6890, %r6892, %r6892, %r7013;
	// end inline asm
	shr.u32 	%r8421, %r6892, 10;
	xor.b32  	%r8422, %r6886, %r8421;
	xor.b32  	%r8423, %r8422, %r6890;
	add.s32 	%r8424, %r6844, %r8420;
	add.s32 	%r8425, %r8424, %r6692;
	add.s32 	%r6972, %r8425, %r8423;
	// begin inline asm
	shf.r.wrap.b32 %r6894, %r6904, %r6904, %r7017;
	// end inline asm
	// begin inline asm
	shf.r.wrap.b32 %r6898, %r6904, %r6904, %r7021;
	// end inline asm
	xor.b32  	%r8426, %r6898, %r6894;
	// begin inline asm
	shf.r.wrap.b32 %r6902, %r6904, %r6904, %r7025;
	// end inline asm
	xor.b32  	%r8427, %r8426, %r6902;
	and.b32  	%r8428, %r6904, %r6864;
	not.b32 	%r8429, %r6904;
	and.b32  	%r8430, %r6824, %r8429;
	or.b32  	%r8431, %r8428, %r8430;
	add.s32 	%r8432, %r8431, %r6784;
	add.s32 	%r8433, %r8432, %r6972;
	add.s32 	%r8434, %r8433, %r8427;
	add.s32 	%r8435, %r8434, %r125;
	// begin inline asm
	shf.r.wrap.b32 %r6906, %r6916, %r6916, %r7029;
	// end inline asm
	// begin inline asm
	shf.r.wrap.b32 %r6910, %r6916, %r6916, %r7033;
	// end inline asm
	xor.b32  	%r8436, %r6910, %r6906;
	// begin inline asm
	shf.r.wrap.b32 %r6914, %r6916, %r6916, %r7037;
	// end inline asm
	xor.b32  	%r8437, %r8436, %r6914;
	xor.b32  	%r8438, %r6876, %r6836;
	and.b32  	%r8439, %r6916, %r8438;
	and.b32  	%r8440, %r6876, %r6836;
	xor.b32  	%r8441, %r8439, %r8440;
	add.s32 	%r8442, %r8437, %r8441;
	add.s32 	%r6944, %r8435, %r6796;
	add.s32 	%r6956, %r8442, %r8435;
	// begin inline asm
	shf.r.wrap.b32 %r6918, %r6924, %r6924, %r7001;
	// end inline asm
	// begin inline asm
	shf.r.wrap.b32 %r6922, %r6924, %r6924, %r7005;
	// end inline asm
	shr.u32 	%r8443, %r6924, 3;
	xor.b32  	%r8444, %r6918, %r8443;
	xor.b32  	%r8445, %r8444, %r6922;
	// begin inline asm
	shf.r.wrap.b32 %r6926, %r6932, %r6932, %r7009;
	// end inline asm
	// begin inline asm
	shf.r.wrap.b32 %r6930, %r6932, %r6932, %r7013;
	// end inline asm
	shr.u32 	%r8446, %r6932, 10;
	xor.b32  	%r8447, %r6926, %r8446;
	xor.b32  	%r8448, %r8447, %r6930;
	add.s32 	%r8449, %r6884, %r8445;
	add.s32 	%r8450, %r8449, %r6732;
	add.s32 	%r7012, %r8450, %r8448;
	// begin inline asm
	shf.r.wrap.b32 %r6934, %r6944, %r6944, %r7017;
	// end inline asm
	// begin inline asm
	shf.r.wrap.b32 %r6938, %r6944, %r6944, %r7021;
	// end inline asm
	xor.b32  	%r8451, %r6938, %r6934;
	// begin inline asm
	shf.r.wrap.b32 %r6942, %r6944, %r6944, %r7025;
	// end inline asm
	xor.b32  	%r8452, %r8451, %r6942;
	and.b32  	%r8453, %r6944, %r6904;
	not.b32 	%r8454, %r6944;
	and.b32  	%r8455, %r6864, %r8454;
	or.b32  	%r8456, %r8453, %r8455;
	add.s32 	%r8457, %r8456, %r6824;
	add.s32 	%r8458, %r8457, %r7012;
	add.s32 	%r8459, %r8458, %r8452;
	add.s32 	%r8460, %r8459, %r126;
	// begin inline asm
	shf.r.wrap.b32 %r6946, %r6956, %r6956, %r7029;
	// end inline asm
	// begin inline asm
	shf.r.wrap.b32 %r6950, %r6956, %r6956, %r7033;
	// end inline asm
	xor.b32  	%r8461, %r6950, %r6946;
	// begin inline asm
	shf.r.wrap.b32 %r6954, %r6956, %r6956, %r7037;
	// end inline asm
	xor.b32  	%r8462, %r8461, %r6954;
	xor.b32  	%r8463, %r6916, %r6876;
	and.b32  	%r8464, %r6956, %r8463;
	and.b32  	%r8465, %r6916, %r6876;
	xor.b32  	%r8466, %r8464, %r8465;
	add.s32 	%r8467, %r8462, %r8466;
	add.s32 	%r6984, %r8460, %r6836;
	add.s32 	%r6996, %r8467, %r8460;
	// begin inline asm
	shf.r.wrap.b32 %r6958, %r6964, %r6964, %r7001;
	// end inline asm
	// begin inline asm
	shf.r.wrap.b32 %r6962, %r6964, %r6964, %r7005;
	// end inline asm
	shr.u32 	%r8468, %r6964, 3;
	xor.b32  	%r8469, %r6958, %r8468;
	xor.b32  	%r8470, %r8469, %r6962;
	// begin inline asm
	shf.r.wrap.b32 %r6966, %r6972, %r6972, %r7009;
	// end inline asm
	// begin inline asm
	shf.r.wrap.b32 %r6970, %r6972, %r6972, %r7013;
	// end inline asm
	shr.u32 	%r8471, %r6972, 10;
	xor.b32  	%r8472, %r6966, %r8471;
	xor.b32  	%r8473, %r8472, %r6970;
	add.s32 	%r8474, %r6924, %r8470;
	add.s32 	%r8475, %r8474, %r6772;
	add.s32 	%r8476, %r8475, %r8473;
	// begin inline asm
	shf.r.wrap.b32 %r6974, %r6984, %r6984, %r7017;
	// end inline asm
	// begin inline asm
	shf.r.wrap.b32 %r6978, %r6984, %r6984, %r7021;
	// end inline asm
	xor.b32  	%r8477, %r6978, %r6974;
	// begin inline asm
	shf.r.wrap.b32 %r6982, %r6984, %r6984, %r7025;
	// end inline asm
	xor.b32  	%r8478, %r8477, %r6982;
	and.b32  	%r8479, %r6984, %r6944;
	not.b32 	%r8480, %r6984;
	and.b32  	%r8481, %r6904, %r8480;
	or.b32  	%r8482, %r8479, %r8481;
	add.s32 	%r8483, %r8482, %r6864;
	add.s32 	%r8484, %r8483, %r8476;
	add.s32 	%r8485, %r8484, %r8478;
	add.s32 	%r8486, %r8485, %r127;
	// begin inline asm
	shf.r.wrap.b32 %r6986, %r6996, %r6996, %r7029;
	// end inline asm
	// begin inline asm
	shf.r.wrap.b32 %r6990, %r6996, %r6996, %r7033;
	// end inline asm
	xor.b32  	%r8487, %r6990, %r6986;
	// begin inline asm
	shf.r.wrap.b32 %r6994, %r6996, %r6996, %r7037;
	// end inline asm
	xor.b32  	%r8488, %r8487, %r6994;
	xor.b32  	%r8489, %r6956, %r6916;
	and.b32  	%r8490, %r6996, %r8489;
	and.b32  	%r8491, %r6956, %r6916;
	xor.b32  	%r8492, %r8490, %r8491;
	add.s32 	%r8493, %r8488, %r8492;
	add.s32 	%r7024, %r8486, %r6876;
	add.s32 	%r7036, %r8493, %r8486;
	// begin inline asm
	shf.r.wrap.b32 %r6998, %r7004, %r7004, %r7001;
	// end inline asm
	// begin inline asm
	shf.r.wrap.b32 %r7002, %r7004, %r7004, %r7005;
	// end inline asm
	shr.u32 	%r8494, %r7004, 3;
	xor.b32  	%r8495, %r6998, %r8494;
	xor.b32  	%r8496, %r8495, %r7002;
	// begin inline asm
	shf.r.wrap.b32 %r7006, %r7012, %r7012, %r7009;
	// end inline asm
	// begin inline asm
	shf.r.wrap.b32 %r7010, %r7012, %r7012, %r7013;
	// end inline asm
	shr.u32 	%r8497, %r7012, 10;
	xor.b32  	%r8498, %r7006, %r8497;
	xor.b32  	%r8499, %r8498, %r7010;
	add.s32 	%r8500, %r6964, %r8496;
	add.s32 	%r8501, %r8500, %r6812;
	add.s32 	%r8502, %r8501, %r8499;
	// begin inline asm
	shf.r.wrap.b32 %r7014, %r7024, %r7024, %r7017;
	// end inline asm
	// begin inline asm
	shf.r.wrap.b32 %r7018, %r7024, %r7024, %r7021;
	// end inline asm
	xor.b32  	%r8503, %r7018, %r7014;
	// begin inline asm
	shf.r.wrap.b32 %r7022, %r7024, %r7024, %r7025;
	// end inline asm
	xor.b32  	%r8504, %r8503, %r7022;
	and.b32  	%r8505, %r7024, %r6984;
	not.b32 	%r8506, %r7024;
	and.b32  	%r8507, %r6944, %r8506;
	or.b32  	%r8508, %r8505, %r8507;
	add.s32 	%r8509, %r8508, %r6904;
	add.s32 	%r8510, %r8509, %r8502;
	add.s32 	%r8511, %r8510, %r8504;
	add.s32 	%r8512, %r8511, %r128;
	// begin inline asm
	shf.r.wrap.b32 %r7026, %r7036, %r7036, %r7029;
	// end inline asm
	// begin inline asm
	shf.r.wrap.b32 %r7030, %r7036, %r7036, %r7033;
	// end inline asm
	xor.b32  	%r8513, %r7030, %r7026;
	// begin inline asm
	shf.r.wrap.b32 %r7034, %r7036, %r7036, %r7037;
	// end inline asm
	xor.b32  	%r8514, %r8513, %r7034;
	xor.b32  	%r8515, %r6996, %r6956;
	and.b32  	%r8516, %r7036, %r8515;
	and.b32  	%r8517, %r6996, %r6956;
	xor.b32  	%r8518, %r8516, %r8517;
	add.s32 	%r8519, %r8514, %r8518;
	add.s32 	%r8520, %r8512, %r6916;
	add.s32 	%r8521, %r8519, %r8512;
	add.s32 	%r371, %r130, %r8521;
	add.s32 	%r372, %r131, %r7036;
	add.s32 	%r373, %r132, %r6996;
	add.s32 	%r374, %r133, %r6956;
	add.s32 	%r375, %r134, %r8520;
	add.s32 	%r376, %r135, %r7024;
	add.s32 	%r377, %r136, %r6984;
	add.s32 	%r378, %r137, %r6944;
	mov.b32 	%r8522, 0;
	st.local.v4.u32 	[%rd8], {%r8522, %r8522, %r8522, %r8522};
	st.local.v4.u32 	[%rd8+16], {%r8522, %r8522, %r8522, %r8522};
	st.local.v4.u32 	[%rd8+32], {%r8522, %r8522, %r8522, %r8522};
	st.local.v4.u32 	[%rd8+48], {%r8522, %r8522, %r8522, %r8522};
	sub.s32 	%r379, %r20331, %r271;
	@%p223 bra 	$L__BB0_332;
	setp.lt.s32 	%p224, %r379, 1;
	mov.b32 	%r20366, 0;
	@%p224 bra 	$L__BB0_353;
	sub.s32 	%r8526, %r271, %r20331;
	setp.gt.u32 	%p225, %r8526, -4;
	mov.b32 	%r20364, 0;
	@%p225 bra 	$L__BB0_328;
	mov.b32 	%r20364, 0;
	mov.u32 	%r20356, %r20364;
$L__BB0_327:
	.pragma "nounroll";
	add.s32 	%r8528, %r20364, %r271;
	shl.b32 	%r8529, %r8528, 3;
	shr.u64 	%rd141, %rd17, %r8529;
	cvt.u32.u64 	%r8530, %rd141;
	shl.b32 	%r8531, %r8530, 24;
	cvt.u64.u32 	%rd142, %r20364;
	add.s64 	%rd143, %rd8, %rd142;
	ld.local.u32 	%r8532, [%rd143];
	or.b32  	%r8533, %r8532, %r8531;
	add.s32 	%r8534, %r8529, 8;
	shr.u64 	%rd144, %rd17, %r8534;
	cvt.u32.u64 	%r8535, %rd144;
	shl.b32 	%r8536, %r8535, 16;
	and.b32  	%r8537, %r8536, 16711680;
	or.b32  	%r8538, %r8533, %r8537;
	add.s32 	%r8539, %r8529, 16;
	shr.u64 	%rd145, %rd17, %r8539;
	cvt.u32.u64 	%r8540, %rd145;
	shl.b32 	%r8541, %r8540, 8;
	and.b32  	%r8542, %r8541, 65280;
	or.b32  	%r8543, %r8538, %r8542;
	add.s32 	%r8544, %r8529, 24;
	shr.u64 	%rd146, %rd17, %r8544;
	cvt.u32.u64 	%r8545, %rd146;
	and.b32  	%r8546, %r8545, 255;
	or.b32  	%r8547, %r8543, %r8546;
	st.local.u32 	[%rd143], %r8547;
	add.s32 	%r20364, %r20364, 4;
	add.s32 	%r20356, %r20356, 4;
	sub.s32 	%r8548, %r20331, %r271;
	and.b32  	%r8549, %r8548, 2147483644;
	setp.eq.s32 	%p226, %r20356, %r8549;
	@%p226 bra 	$L__BB0_328;
	bra.uni 	$L__BB0_327;
$L__BB0_328:
	sub.s32 	%r8550, %r20331, %r271;
	and.b32  	%r8551, %r8550, 3;
	setp.eq.s32 	%p227, %r8551, 0;
	mov.u32 	%r20366, %r20364;
	@%p227 bra 	$L__BB0_353;
	add.s32 	%r8552, %r20364, %r271;
	shl.b32 	%r8553, %r8552, 3;
	shr.u64 	%rd147, %rd17, %r8553;
	cvt.u32.u64 	%r8554, %rd147;
	shl.b32 	%r8555, %r20364, 3;
	not.b32 	%r8556, %r8555;
	and.b32  	%r8557, %r8556, 24;
	and.b32  	%r8558, %r8554, 255;
	shl.b32 	%r8559, %r8558, %r8557;
	and.b32  	%r8560, %r20364, -4;
	cvt.u64.u32 	%rd148, %r8560;
	add.s64 	%rd149, %rd8, %rd148;
	ld.local.u32 	%r8561, [%rd149];
	or.b32  	%r8562, %r8561, %r8559;
	st.local.u32 	[%rd149], %r8562;
	add.s32 	%r20366, %r20364, 1;
	sub.s32 	%r8563, %r20331, %r271;
	and.b32  	%r8564, %r8563, 3;
	setp.eq.s32 	%p228, %r8564, 1;
	@%p228 bra 	$L__BB0_353;
	add.s32 	%r8565, %r20366, %r271;
	shl.b32 	%r8566, %r8565, 3;
	shr.u64 	%rd150, %rd17, %r8566;
	cvt.u32.u64 	%r8567, %rd150;
	shl.b32 	%r8568, %r20366, 3;
	not.b32 	%r8569, %r8568;
	and.b32  	%r8570, %r8569, 24;
	and.b32  	%r8571, %r8567, 255;
	shl.b32 	%r8572, %r8571, %r8570;
	and.b32  	%r8573, %r20366, -4;
	cvt.u64.u32 	%rd151, %r8573;
	add.s64 	%rd152, %rd8, %rd151;
	ld.local.u32 	%r8574, [%rd152];
	or.b32  	%r8575, %r8574, %r8572;
	st.local.u32 	[%rd152], %r8575;
	add.s32 	%r20366, %r20364, 2;
	sub.s32 	%r8576, %r20331, %r271;
	and.b32  	%r8577, %r8576, 3;
	setp.eq.s32 	%p229, %r8577, 2;
	@%p229 bra 	$L__BB0_353;
	add.s32 	%r8578, %r20366, %r271;
	shl.b32 	%r8579, %r8578, 3;
	shr.u64 	%rd153, %rd17, %r8579;
	cvt.u32.u64 	%r8580, %rd153;
	shl.b32 	%r8581, %r20366, 3;
	not.b32 	%r8582, %r8581;
	and.b32  	%r8583, %r8582, 24;
	and.b32  	%r8584, %r8580, 255;
	shl.b32 	%r8585, %r8584, %r8583;
	and.b32  	%r8586, %r20366, -4;
	cvt.u64.u32 	%rd154, %r8586;
	add.s64 	%rd155, %rd8, %rd154;
	ld.local.u32 	%r8587, [%rd155];
	or.b32  	%r8588, %r8587, %r8585;
	st.local.u32 	[%rd155], %r8588;
	add.s32 	%r20366, %r20364, 3;
	bra.uni 	$L__BB0_353;
$L__BB0_332:
	setp.lt.u64 	%p230, %rd17, 10000;
	mov.b32 	%r386, 20;
	mov.u64 	%rd308, %rd17;
	@%p230 bra 	$L__BB0_335;
	mov.b32 	%r20357, 20;
	mov.u64 	%rd308, %rd17;
$L__BB0_334:
	mov.b64 	%rd156, 1844674407370956;
	mul.hi.u64 	%rd157, %rd308, %rd156;
	mad.lo.s64 	%rd158, %rd157, -10000, %rd308;
	setp.gt.u64 	%p231, %rd158, 9999;
	add.s64 	%rd159, %rd158, 4294957296;
	selp.u64 	%rd160, 1, 0, %p231;
	add.s64 	%rd308, %rd157, %rd160;
	selp.b64 	%rd161, %rd159, %rd158, %p231;
	cvt.u32.u64 	%r8591, %rd161;
	add.s32 	%r386, %r20357, -4;
	mul.hi.u32 	%r8592, %r8591, 1374389535;
	shr.u32 	%r8593, %r8592, 5;
	mad.lo.s32 	%r8594, %r8593, 2147483548, %r8591;
	shl.b32 	%r8595, %r8593, 1;
	cvt.u64.u32 	%rd162, %r8595;
	mov.u64 	%rd163, DIG2;
	add.s64 	%rd164, %rd163, %rd162;
	cvt.s64.s32 	%rd165, %r20357;
	add.s64 	%rd166, %rd2, %rd165;
	shl.b32 	%r8596, %r8594, 1;
	cvt.u64.u32 	%rd167, %r8596;
	add.s64 	%rd168, %rd163, %rd167;
	ld.const.u8 	%r8597, [%rd168+1];
	ld.const.u8 	%r8598, [%rd168];
	prmt.b32 	%r8599, %r8598, %r8597, 0x3340U;
	ld.const.u8 	%r8600, [%rd164+1];
	ld.const.u8 	%r8601, [%rd164];
	prmt.b32 	%r8602, %r8601, %r8600, 0x3340U;
	prmt.b32 	%r8603, %r8602, %r8599, 0x5410U;
	st.local.u32 	[%rd166+-4], %r8603;
	setp.gt.u64 	%p232, %rd308, 9999;
	mov.u32 	%r20357, %r386;
	@%p232 bra 	$L__BB0_334;
$L__BB0_335:
	setp.lt.u64 	%p233, %rd308, 1000;
	@%p233 bra 	$L__BB0_337;
	cvt.u16.u64 	%rs276, %rd308;
	shr.u16 	%rs277, %rs276, 2;
	mul.hi.u16 	%rs278, %rs277, 5243;
	shr.u16 	%rs279, %rs278, 1;
	mul.lo.s16 	%rs280, %rs279, 100;
	sub.s16 	%rs281, %rs276, %rs280;
	add.s32 	%r20359, %r386, -4;
	and.b16  	%rs282, %rs278, 2046;
	cvt.u64.u16 	%rd178, %rs282;
	mov.u64 	%rd179, DIG2;
	add.s64 	%rd180, %rd179, %rd178;
	ld.const.u8 	%rs283, [%rd180];
	cvt.s64.s32 	%rd181, %r386;
	add.s64 	%rd182, %rd2, %rd181;
	st.local.u8 	[%rd182+-4], %rs283;
	ld.const.u8 	%rs284, [%rd180+1];
	st.local.u8 	[%rd182+-3], %rs284;
	shl.b16 	%rs285, %rs281, 1;
	cvt.u64.u16 	%rd183, %rs285;
	add.s64 	%rd184, %rd179, %rd183;
	ld.const.u8 	%rs286, [%rd184];
	st.local.u8 	[%rd182+-2], %rs286;
	ld.const.u8 	%rs287, [%rd184+1];
	st.local.u8 	[%rd182+-1], %rs287;
	bra.uni 	$L__BB0_342;
$L__BB0_337:
	setp.lt.u64 	%p234, %rd308, 100;
	@%p234 bra 	$L__BB0_339;
	cvt.u16.u64 	%rs266, %rd308;
	shr.u16 	%rs267, %rs266, 2;
	mul.hi.u16 	%rs268, %rs267, 5243;
	shr.u16 	%rs269, %rs268, 1;
	mul.lo.s16 	%rs270, %rs269, 100;
	sub.s16 	%rs271, %rs266, %rs270;
	add.s32 	%r20359, %r386, -3;
	add.s16 	%rs272, %rs269, 48;
	cvt.s64.s32 	%rd173, %r386;
	add.s64 	%rd174, %rd2, %rd173;
	st.local.u8 	[%rd174+-3], %rs272;
	shl.b16 	%rs273, %rs271, 1;
	cvt.u64.u16 	%rd175, %rs273;
	mov.u64 	%rd176, DIG2;
	add.s64 	%rd177, %rd176, %rd175;
	ld.const.u8 	%rs274, [%rd177];
	st.local.u8 	[%rd174+-2], %rs274;
	ld.const.u8 	%rs275, [%rd177+1];
	st.local.u8 	[%rd174+-1], %rs275;
	bra.uni 	$L__BB0_342;
$L__BB0_339:
	setp.lt.u64 	%p235, %rd308, 10;
	@%p235 bra 	$L__BB0_341;
	cvt.u16.u64 	%rs259, %rd308;
	mul.lo.s16 	%rs260, %rs259, 205;
	shr.u16 	%rs261, %rs260, 11;
	mul.lo.s16 	%rs262, %rs261, 10;
	sub.s16 	%rs263, %rs259, %rs262;
	add.s32 	%r20359, %r386, -2;
	add.s16 	%rs264, %rs261, 48;
	cvt.s64.s32 	%rd171, %r386;
	add.s64 	%rd172, %rd2, %rd171;
	st.local.u8 	[%rd172+-2], %rs264;
	or.b16  	%rs265, %rs263, 48;
	st.local.u8 	[%rd172+-1], %rs265;
	bra.uni 	$L__BB0_342;
$L__BB0_341:
	add.s32 	%r20359, %r386, -1;
	cvt.u16.u64 	%rs257, %rd308;
	add.s16 	%rs258, %rs257, 48;
	cvt.s64.s32 	%rd169, %r386;
	add.s64 	%rd170, %rd2, %rd169;
	st.local.u8 	[%rd170+-1], %rs258;
$L__BB0_342:
	sub.s32 	%r392, 20, %r20359;
	setp.gt.s32 	%p236, %r20359, 19;
	@%p236 bra 	$L__BB0_350;
	max.s32 	%r393, %r392, 1;
	and.b32  	%r394, %r393, 3;
	setp.lt.s32 	%p237, %r392, 4;
	mov.b32 	%r20362, 0;
	@%p237 bra 	$L__BB0_346;
	and.b32  	%r395, %r393, 2147483644;
	mov.b32 	%r20362, 0;
	mov.u32 	%r20361, %r20362;
$L__BB0_345:
	.pragma "nounroll";
	add.s32 	%r8606, %r20362, %r20359;
	cvt.s64.s32 	%rd185, %r8606;
	add.s64 	%rd186, %rd2, %rd185;
	cvt.u64.u32 	%rd187, %r20362;
	add.s64 	%rd188, %rd10, %rd187;
	ld.local.u8 	%r8607, [%rd186+3];
	ld.local.u8 	%r8608, [%rd186+2];
	prmt.b32 	%r8609, %r8608, %r8607, 0x3340U;
	ld.local.u8 	%r8610, [%rd186+1];
	ld.local.u8 	%r8611, [%rd186];
	prmt.b32 	%r8612, %r8611, %r8610, 0x3340U;
	prmt.b32 	%r8613, %r8612, %r8609, 0x5410U;
	st.local.u32 	[%rd188], %r8613;
	add.s32 	%r20362, %r20362, 4;
	add.s32 	%r20361, %r20361, 4;
	setp.ne.s32 	%p238, %r20361, %r395;
	@%p238 bra 	$L__BB0_345;
$L__BB0_346:
	setp.eq.s32 	%p239, %r394, 0;
	@%p239 bra 	$L__BB0_350;
	add.s32 	%r8614, %r20362, %r20359;
	cvt.s64.s32 	%rd189, %r8614;
	add.s64 	%rd35, %rd2, %rd189;
	ld.local.u8 	%rs288, [%rd35];
	cvt.u64.u32 	%rd190, %r20362;
	add.s64 	%rd36, %rd10, %rd190;
	st.local.u8 	[%rd36], %rs288;
	setp.eq.s32 	%p240, %r394, 1;
	@%p240 bra 	$L__BB0_350;
	ld.local.u8 	%rs289, [%rd35+1];
	st.local.u8 	[%rd36+1], %rs289;
	setp.eq.s32 	%p241, %r394, 2;
	@%p241 bra 	$L__BB0_350;
	ld.local.u8 	%rs290, [%rd35+2];
	st.local.u8 	[%rd36+2], %rs290;
$L__BB0_350:
	sub.s32 	%r8616, %r20331, %r271;
	setp.lt.s32 	%p242, %r8616, 1;
	setp.ge.s32 	%p243, %r271, %r392;
	mov.b32 	%r20366, 0;
	or.pred  	%p244, %p242, %p243;
	@%p244 bra 	$L__BB0_353;
	mov.b32 	%r20366, 0;
$L__BB0_352:
	add.s32 	%r8618, %r20366, %r271;
	shl.b32 	%r8619, %r20366, 3;
	not.b32 	%r8620, %r8619;
	and.b32  	%r8621, %r8620, 24;
	cvt.s64.s32 	%rd191, %r8618;
	add.s64 	%rd192, %rd10, %rd191;
	ld.local.s8 	%r8622, [%rd192];
	shl.b32 	%r8623, %r8622, %r8621;
	and.b32  	%r8624, %r20366, -4;
	cvt.u64.u32 	%rd193, %r8624;
	add.s64 	%rd194, %rd8, %rd193;
	ld.local.u32 	%r8625, [%rd194];
	or.b32  	%r8626, %r8623, %r8625;
	st.local.u32 	[%rd194], %r8626;
	add.s32 	%r20366, %r20366, 1;
	sub.s32 	%r8627, %r20331, %r271;
	setp.lt.s32 	%p245, %r20366, %r8627;
	add.s32 	%r8628, %r20366, %r271;
	setp.lt.s32 	%p246, %r8628, %r392;
	and.pred  	%p247, %p245, %p246;
	@%p247 bra 	$L__BB0_352;
$L__BB0_353:
	setp.lt.s32 	%p248, %r20354, 64;
	@%p248 bra 	$L__BB0_355;
	shl.b32 	%r8629, %r20366, 3;
	not.b32 	%r8630, %r8629;
	and.b32  	%r8631, %r8630, 24;
	mov.b32 	%r8632, 128;
	shl.b32 	%r8633, %r8632, %r8631;
	and.b32  	%r8634, %r20366, -4;
	cvt.u64.u32 	%rd195, %r8634;
	add.s64 	%rd196, %rd8, %rd195;
	ld.local.u32 	%r8635, [%rd196];
	or.b32  	%r8636, %r8635, %r8633;
	st.local.u32 	[%rd196], %r8636;
$L__BB0_355:
	cvt.s64.s32 	%rd197, %r20331;
	add.s64 	%rd198, %rd44, %rd197;
	shr.u64 	%rd199, %rd198, 29;
	cvt.u32.u64 	%r9547, %rd199;
	cvt.u32.u64 	%r10941, %rd198;
	shl.b32 	%r9070, %r10941, 3;
	st.local.v2.u32 	[%rd8+56], {%r9547, %r9070};
	ld.local.v4.u32 	{%r10942, %r9027, %r9067, %r9107}, [%rd8];
	ld.local.v4.u32 	{%r9147, %r9187, %r9227, %r9267}, [%rd8+16];
	ld.local.v4.u32 	{%r9307, %r9347, %r9387, %r9427}, [%rd8+32];
	ld.local.v2.u32 	{%r9467, %r9507}, [%rd8+48];
	mov.b32 	%r10920, 6;
	// begin inline asm
	shf.r.wrap.b32 %r8637, %r375, %r375, %r10920;
	// end inline asm
	mov.b32 	%r10924, 11;
	// begin inline asm
	shf.r.wrap.b32 %r8641, %r375, %r375, %r10924;
	// end inline asm
	xor.b32  	%r10943, %r8641, %r8637;
	mov.b32 	%r10928, 25;
	// begin inline asm
	shf.r.wrap.b32 %r8645, %r375, %r375, %r10928;
	// end inline asm
	xor.b32  	%r10944, %r10943, %r8645;
	and.b32  	%r10945, %r375, %r376;
	not.b32 	%r10946, %r375;
	and.b32  	%r10947, %r377, %r10946;
	or.b32  	%r10948, %r10945, %r10947;
	add.s32 	%r10949, %r10948, %r378;
	add.s32 	%r10950, %r10949, %r10942;
	add.s32 	%r10951, %r10950, %r10944;
	ld.const.u32 	%r10952, [Kc];
	add.s32 	%r10953, %r10951, %r10952;
	mov.b32 	%r10932, 2;
	// begin inline asm
	shf.r.wrap.b32 %r8649, %r371, %r371, %r10932;
	// end inline asm
	mov.b32 	%r10936, 13;
	// begin inline asm
	shf.r.wrap.b32 %r8653, %r371, %r371, %r10936;
	// end inline asm
	xor.b32  	%r10954, %r8653, %r8649;
	mov.b32 	%r10940, 22;
	// begin inline asm
	shf.r.wrap.b32 %r8657, %r371, %r371, %r10940;
	// end inline asm
	xor.b32  	%r10955, %r10954, %r8657;
	xor.b32  	%r10956, %r372, %r373;
	and.b32  	%r10957, %r371, %r10956;
	and.b32  	%r10958, %r372, %r373;
	xor.b32  	%r10959, %r10957, %r10958;
	add.s32 	%r10960, %r10955, %r10959;
	add.s32 	%r8671, %r10953, %r374;
	add.s32 	%r8683, %r10960, %r10953;
	// begin inline asm
	shf.r.wrap.b32 %r8661, %r8671, %r8671, %r10920;
	// end inline asm
	// begin inline asm
	shf.r.wrap.b32 %r8665, %r8671, %r8671, %r10924;
	// end inline asm
	xor.b32  	%r10961, %r8665, %r8661;
	// begin inline asm
	shf.r.wrap.b32 %r8669, %r8671, %r8671, %r10928;
	// end inline asm
	xor.b32  	%r10962, %r10961, %r8669;
	and.b32  	%r10963, %r8671, %r375;
	not.b32 	%r10964, %r8671;
	and.b32  	%r10965, %r376, %r10964;
	or.b32  	%r10966, %r10963, %r10965;
	add.s32 	%r10967, %r10966, %r377;
	add.s32 	%r10968, %r10967, %r9027;
	add.s32 	%r10969, %r10968, %r10962;
	add.s32 	%r10970, %r10969, %r72;
	// begin inline asm
	shf.r.wrap.b32 %r8673, %r8683, %r8683, %r10932;
	// end inline asm
	// begin inline asm
	shf.r.wrap.b32 %r8677, %r8683, %r8683, %r10936;
	// end inline asm
	xor.b32  	%r10971, %r8677, %r8673;
	// begin inline asm
	shf.r.wrap.b32 %r8681, %r8683, %r8683, %r10940;
	// end inline asm
	xor.b32  	%r10972, %r10971, %r8681;
	xor.b32  	%r10973, %r371, %r372;
	and.b32  	%r10974, %r8683, %r10973;
	and.b32  	%r10975, %r371, %r372;
	xor.b32  	%r10976, %r10974, %r10975;
	add.s32 	%r10977, %r10972, %r10976;
	add.s32 	%r8695, %r10970, %r373;
	add.s32 	%r8707, %r10977, %r10970;
	// begin inline asm
	shf.r.wrap.b32 %r8685, %r8695, %r8695, %r10920;
	// end inline asm
	// begin inline asm
	shf.r.wrap.b32 %r8689, %r8695, %r8695, %r10924;
	// end inline asm
	xor.b32  	%r10978, %r8689, %r8685;
	// begin inline asm
	shf.r.wrap.b32 %r8693, %r8695, %r8695, %r10928;
	// end inline asm
	xor.b32  	%r10979, %r10978, %r8693;
	and.b32  	%r10980, %r8695, %r8671;
	not.b32 	%r10981, %r8695;
	and.b32  	%r10982, %r375, %r10981;
	or.b32  	%r10983, %r10980, %r10982;
	add.s32 	%r10984, %r10983, %r376;
	add.s32 	%r10985, %r10984, %r9067;
	add.s32 	%r10986, %r10985, %r10979;
	add.s32 	%r10987, %r10986, %r73;
	// begin inline asm
	shf.r.wrap.b32 %r8697, %r8707, %r8707, %r10932;
	// end inline asm
	// begin inline asm
	shf.r.wrap.b32 %r8701, %r8707, %r8707, %r10936;
	// end inline asm
	xor.b32  	%r10988, %r8701, %r8697;
	// begin inline asm
	shf.r.wrap.b32 %r8705, %r8707, %r8707, %r10940;
	// end inline asm
	xor.b32  	%r10989, %r10988, %r8705;
	xor.b32  	%r10990, %r8683, %r371;
	and.b32  	%r10991, %r8707, %r10990;
	and.b32  	%r10992, %r8683, %r371;
	xor.b32  	%r10993, %r10991, %r10992;
	add.s32 	%r10994, %r10989, %r10993;
	add.s32 	%r8719, %r10987, %r372;
	add.s32 	%r8731, %r10994, %r10987;
	// begin inline asm
	shf.r.wrap.b32 %r8709, %r8719, %r8719, %r10920;
	// end inline asm
	// begin inline asm
	shf.r.wrap.b32 %r8713, %r8719, %r8719, %r10924;
	// end inline asm
	xor.b32  	%r10995, %r8713, %r8709;
	// begin inline asm
	shf.r.wrap.b32 %r8717, %r8719, %r8719, %r10928;
	// end inline asm
	xor.b32  	%r10996, %r10995, %r8717;
	and.b32  	%r10997, %r8719, %r8695;
	not.b32 	%r10998, %r8719;
	and.b32  	%r10999, %r8671, %r10998;
	or.b32  	%r11000, %r10997, %r10999;
	add.s32 	%r11001, %r11000, %r375;
	add.s32 	%r11002, %r11001, %r9107;
	add.s32 	%r11003, %r11002, %r10996;
	add.s32 	%r11004, %r11003, %r74;
	// begin inline asm
	shf.r.wrap.b32 %r8721, %r8731, %r8731, %r10932;
	// end inline asm
	// begin inline asm
	shf.r.wrap.b32 %r8725, %r8731, %r8731, %r10936;
	// end inline asm
	xor.b32  	%r11005, %r8725, %r8721;
	// begin inline asm
	shf.r.wrap.b32 %r8729, %r8731, %r8731, %r10940;
	// end inline asm
	xor.b32  	%r11006, %r11005, %r8729;
	xor.b32  	%r11007, %r8707, %r8683;
	and.b32  	%r11008, %r8731, %r11007;
	and.b32  	%r11009, %r8707, %r8683;
	xor.b32  	%r11010, %r11008, %r11009;
	add.s32 	%r11011, %r11006, %r11010;
	add.s32 	%r8743, %r11004, %r371;
	add.s32 	%r8755, %r11011, %r11004;
	// begin inline asm
	shf.r.wrap.b32 %r8733, %r8743, %r8743, %r10920;
	// end inline asm
	// begin inline asm
	shf.r.wrap.b32 %r8737, %r8743, %r8743, %r10924;
	// end inline asm
	xor.b32  	%r11012, %r8737, %r8733;
	// begin inline asm
	shf.r.wrap.b32 %r8741, %r8743, %r8743, %r10928;
	// end inline asm
	xor.b32  	%r11013, %r11012, %r8741;
	and.b32  	%r11014, %r8743, %r8719;
	not.b32 	%r11015, %r8743;
	and.b32  	%r11016, %r8695, %r11015;
	or.b32  	%r11017, %r11014, %r11016;
	add.s32 	%r11018, %r11017, %r8671;
	add.s32 	%r11019, %r11018, %r9147;
	add.s32 	%r11020, %r11019, %r11013;
	add.s32 	%r11021, %r11020, %r75;
	// begin inline asm
	shf.r.wrap.b32 %r8745, %r8755, %r8755, %r10932;
	// end inline asm
	// begin inline asm
	shf.r.wrap.b32 %r8749, %r8755, %r8755, %r10936;
	// end inline asm
	xor.b32  	%r11022, %r8749, %r8745;
	// begin inline asm
	shf.r.wrap.b32 %r8753, %r8755, %r8755, %r10940;
	// end inline asm
	xor.b32  	%r11023, %r11022, %r8753;
	xor.b32  	%r11024, %r8731, %r8707;
	and.b32  	%r11025, %r8755, %r11024;
	and.b32  	%r11026, %r8731, %r8707;
	xor.b32  	%r11027, %r11025, %r11026;
	add.s32 	%r11028, %r11023, %r11027;
	add.s32 	%r8767, %r11021, %r8683;
	add.s32 	%r8779, %r11028, %r11021;
	// begin inline asm
	shf.r.wrap.b32 %r8757, %r8767, %r8767, %r10920;
	// end inline asm
	// begin inline asm
	shf.r.wrap.b32 %r8761, %r8767, %r8767, %r10924;
	// end inline asm
	xor.b32  	%r11029, %r8761, %r8757;
	// begin inline asm
	shf.r.wrap.b32 %r8765, %r8767, %r8767, %r10928;
	// end inline asm
	xor.b32  	%r11030, %r11029, %r8765;
	and.b32  	%r11031, %r8767, %r8743;
	not.b32 	%r11032, %r8767;
	and.b32  	%r11033, %r8719, %r11032;
	or.b32  	%r11034, %r11031, %r11033;
	add.s32 	%r11035, %r11034, %r8695;
	add.s32 	%r11036, %r11035, %r9187;
	add.s32 	%r11037, %r11036, %r11030;
	add.s32 	%r11038, %r11037, %r76;
	// begin inline asm
	shf.r.wrap.b32 %r8769, %r8779, %r8779, %r10932;
	// end inline asm
	// begin inline asm
	shf.r.wrap.b32 %r8773, %r8779, %r8779, %r10936;
	// end inline asm
	xor.b32  	%r11039, %r8773, %r8769;
	// begin inline asm
	shf.r.wrap.b32 %r8777, %r8779, %r8779, %r10940;
	// end inline asm
	xor.b32  	%r11040, %r11039, %r8777;
	xor.b32  	%r11041, %r8755, %r8731;
	and.b32  	%r11042, %r8779, %r11041;
	and.b32  	%r11043, %r8755, %r8731;
	xor.b32  	%r11044, %r11042, %r11043;
	add.s32 	%r11045, %r11040, %r11044;
	add.s32 	%r8791, %r11038, %r8707;
	add.s32 	%r8803, %r11045, %r11038;
	// begin inline asm
	shf.r.wrap.b32 %r8781, %r8791, %r8791, %r10920;
	// end inline asm
	// begin inline asm
	shf.r.wrap.b32 %r8785, %r8791, %r8791, %r10924;
	// end inline asm
	xor.b32  	%r11046, %r8785, %r8781;
	// begin inline asm
	shf.r.wrap.b32 %r8789, %r8791, %r8791, %r10928;
	// end inline asm
	xor.b32  	%r11047, %r11046, %r8789;
	and.b32  	%r11048, %r8791, %r8767;
	not.b32 	%r11049, %r8791;
	and.b32  	%r11050, %r8743, %r11049;
	or.b32  	%r11051, %r11048, %r11050;
	add.s32 	%r11052, %r11051, %r8719;
	add.s32 	%r11053, %r11052, %r9227;
	add.s32 	%r11054, %r11053, %r11047;
	add.s32 	%r11055, %r11054, %r77;
	// begin inline asm
	shf.r.wrap.b32 %r8793, %r8803, %r8803, %r10932;
	// end inline asm
	// begin inline asm
	shf.r.wrap.b32 %r8797, %r8803, %r8803, %r10936;
	// end inline asm
	xor.b32  	%r11056, %r8797, %r8793;
	// begin inline asm
	shf.r.wrap.b32 %r8801, %r8803, %r8803, %r10940;
	// end inline asm
	xor.b32  	%r11057, %r11056, %r8801;
	xor.b32  	%r11058, %r8779, %r8755;
	and.b32  	%r11059, %r8803, %r11058;
	and.b32  	%r11060, %r8779, %r8755;
	xor.b32  	%r11061, %r11059, %r11060;
	add.s32 	%r11062, %r11057, %r11061;
	add.s32 	%r8815, %r11055, %r8731;
	add.s32 	%r8827, %r11062, %r11055;
	// begin inline asm
	shf.r.wrap.b32 %r8805, %r8815, %r8815, %r10920;
	// end inline asm
	// begin inline asm
	shf.r.wrap.b32 %r8809, %r8815, %r8815, %r10924;
	// end inline asm
	xor.b32  	%r11063, %r8809, %r8805;
	// begin inline asm
	shf.r.wrap.b32 %r8813, %r8815, %r8815, %r10928;
	// end inline asm
	xor.b32  	%r11064, %r11063, %r8813;
	and.b32  	%r11065, %r8815, %r8791;
	not.b32 	%r11066, %r8815;
	and.b32  	%r11067, %r8767, %r11066;
	or.b32  	%r11068, %r11065, %r11067;
	add.s32 	%r11069, %r11068, %r8743;
	add.s32 	%r11070, %r11069, %r9267;
	add.s32 	%r11071, %r11070, %r11064;
	ld.const.u32 	%r11072, [Kc+28];
	add.s32 	%r11073, %r11071, %r11072;
	// begin inline asm
	shf.r.wrap.b32 %r8817, %r8827, %r8827, %r10932;
	// end inline asm
	// begin inline asm
	shf.r.wrap.b32 %r8821, %r8827, %r8827, %r10936;
	// end inline asm
	xor.b32  	%r11074, %r8821, %r8817;
	// begin inline asm
	shf.r.wrap.b32 %r8825, %r8827, %r8827, %r10940;
	// end inline asm
	xor.b32  	%r11075, %r11074, %r8825;
	xor.b32  	%r11076, %r8803, %r8779;
	and.b32  	%r11077, %r8827, %r11076;
	and.b32  	%r11078, %r8803, %r8779;
	xor.b32  	%r11079, %r11077, %r11078;
	add.s32 	%r11080, %r11075, %r11079;
	add.s32 	%r8839, %r11073, %r8755;
	add.s32 	%r8851, %r11080, %r11073;
	// begin inline asm
	shf.r.wrap.b32 %r8829, %r8839, %r8839, %r10920;
	// end inline asm
	// begin inline asm
	shf.r.wrap.b32 %r8833, %r8839, %r8839, %r10924;
	// end inline asm
	xor.b32  	%r11081, %r8833, %r8829;
	// begin inline asm
	shf.r.wrap.b32 %r8837, %r8839, %r8839, %r10928;
	// end inline asm
	xor.b32  	%r11082, %r11081, %r8837;
	and.b32  	%r11083, %r8839, %r8815;
	not.b32 	%r11084, %r8839;
	and.b32  	%r11085, %r8791, %r11084;
	or.b32  	%r11086, %r11083, %r11085;
	add.s32 	%r11087, %r11086, %r8767;
	add.s32 	%r11088, %r11087, %r9307;
	add.s32 	%r11089, %r11088, %r11082;
	add.s32 	%r11090, %r11089, %r78;
	// begin inline asm
	shf.r.wrap.b32 %r8841, %r8851, %r8851, %r10932;
	// end inline asm
	// begin inline asm
	shf.r.wrap.b32 %r8845, %r8851, %r8851, %r10936;
	// end inline asm
	xor.b32  	%r11091, %r8845, %r8841;
	// begin inline asm
	shf.r.wrap.b32 %r8849, %r8851, %r8851, %r10940;
	// end inline asm
	xor.b32  	%r11092, %r11091, %r8849;
	xor.b32  	%r11093, %r8827, %r8803;
	and.b32  	%r11094, %r8851, %r11093;
	and.b32  	%r11095, %r8827, %r8803;
	xor.b32  	%r11096, %r11094, %r11095;
	add.s32 	%r11097, %r11092, %r11096;
	add.s32 	%r8863, %r11090, %r8779;
	add.s32 	%r8875, %r11097, %r11090;
	// begin inline asm
	shf.r.wrap.b32 %r8853, %r8863, %r8863, %r10920;
	// end inline asm
	// begin inline asm
	shf.r.wrap.b32 %r8857, %r8863, %r8863, %r10924;
	// end inline asm
	xor.b32  	%r11098, %r8857, %r8853;
	// begin inline asm
	shf.r.wrap.b32 %r8861, %r8863, %r8863, %r10928;
	// end inline asm
	xor.b32  	%r11099, %r11098, %r8861;
	and.b32  	%r11100, %r8863, %r8839;
	not.b32 	%r11101, %r8863;
	and.b32  	%r11102, %r8815, %r11101;
	or.b32  	%r11103, %r11100, %r11102;
	add.s32 	%r11104, %r11103, %r8791;
	add.s32 	%r11105, %r11104, %r9347;
	add.s32 	%r11106, %r11105, %r11099;
	add.s32 	%r11107, %r11106, %r79;
	// begin inline asm
	shf.r.wrap.b32 %r8865, %r8875, %r8875, %r10932;
	// end inline asm
	// begin inline asm
	shf.r.wrap.b32 %r8869, %r8875, %r8875, %r10936;
	// end inline asm
	xor.b32  	%r11108, %r8869, %r8865;
	// begin inline asm
	shf.r.wrap.b32 %r8873, %r8875, %r8875, %r10940;
	// end inline asm
	xor.b32  	%r11109, %r11108, %r8873;
	xor.b32  	%r11110, %r8851, %r8827;
	and.b32  	%r11111, %r8875, %r11110;
	and.b32  	%r11112, %r8851, %r8827;
	xor.b32  	%r11113, %r11111, %r11112;
	add.s32 	%r11114, %r11109, %r11113;
	add.s32 	%r8887, %r11107, %r8803;
	add.s32 	%r8899, %r11114, %r11107;
	// begin inline asm
	shf.r.wrap.b32 %r8877, %r8887, %r8887, %r10920;
	// end inline asm
	// begin inline asm
	shf.r.wrap.b32 %r8881, %r8887, %r8887, %r10924;
	// end inline asm
	xor.b32  	%r11115, %r8881, %r8877;
	// begin inline asm
	shf.r.wrap.b32 %r8885, %r8887, %r8887, %r10928;
	// end inline asm
	xor.b32  	%r11116, %r11115, %r8885;
	and.b32  	%r11117, %r8887, %r8863;
	not.b32 	%r11118, %r8887;
	and.b32  	%r11119, %r8839, %r11118;
	or.b32  	%r11120, %r11117, %r11119;
	add.s32 	%r11121, %r11120, %r8815;
	add.s32 	%r11122, %r11121, %r9387;
	add.s32 	%r11123, %r11122, %r11116;
	add.s32 	%r11124, %r11123, %r80;
	// begin inline asm
	shf.r.wrap.b32 %r8889, %r8899, %r8899, %r10932;
	// end inline asm
	// begin inline asm
	shf.r.wrap.b32 %r8893, %r8899, %r8899, %r10936;
	// end inline asm
	xor.b32  	%r11125, %r8893, %r8889;
	// begin inline asm
	shf.r.wrap.b32 %r8897, %r8899, %r8899, %r10940;
	// end inline asm
	xor.b32  	%r11126, %r11125, %r8897;
	xor.b32  	%r11127, %r8875, %r8851;
	and.b32  	%r11128, %r8899, %r11127;
	and.b32  	%r11129, %r8875, %r8851;
	xor.b32  	%r11130, %r11128, %r11129;
	add.s32 	%r11131, %r11126, %r11130;
	add.s32 	%r8911, %r11124, %r8827;
	add.s32 	%r8923, %r11131, %r11124;
	// begin inline asm
	shf.r.wrap.b32 %r8901, %r8911, %r8911, %r10920;
	// end inline asm
	// begin inline asm
	shf.r.wrap.b32 %r8905, %r8911, %r8911, %r10924;
	// end inline asm
	xor.b32  	%r11132, %r8905, %r8901;
	// begin inline asm
	shf.r.wrap.b32 %r8909, %r8911, %r8911, %r10928;
	// end inline asm
	xor.b32  	%r11133, %r11132, %r8909;
	and.b32  	%r11134, %r8911, %r8887;
	not.b32 	%r11135, %r8911;
	and.b32  	%r11136, %r8863, %r11135;
	or.b32  	%r11137, %r11134, %r11136;
	add.s32 	%r11138, %r11137, %r8839;
	add.s32 	%r11139, %r11138, %r9427;
	add.s32 	%r11140, %r11139, %r11133;
	add.s32 	%r11141, %r11140, %r81;
	// begin inline asm
	shf.r.wrap.b32 %r8913, %r8923, %r8923, %r10932;
	// end inline asm
	// begin inline asm
	shf.r.wrap.b32 %r8917, %r8923, %r8923, %r10936;
	// end inline asm
	xor.b32  	%r11142, %r8917, %r8913;
	// begin inline asm
	shf.r.wrap.b32 %r8921, %r8923, %r8923, %r10940;
	// end inline asm
	xor.b32  	%r11143, %r11142, %r8921;
	xor.b32  	%r11144, %r8899, %r8875;
	and.b32  	%r11145, %r8923, %r11144;
	and.b32  	%r11146, %r8899, %r8875;
	xor.b32  	%r11147, %r11145, %r11146;
	add.s32 	%r11148, %r11143, %r11147;
	add.s32 	%r8935, %r11141, %r8851;
	add.s32 	%r8947, %r11148, %r11141;
	// begin inline asm
	shf.r.wrap.b32 %r8925, %r8935, %r8935, %r10920;
	// end inline asm
	// begin inline asm
	shf.r.wrap.b32 %r8929, %r8935, %r8935, %r10924;
	// end inline asm
	xor.b32  	%r11149, %r8929, %r8925;
	// begin inline asm
	shf.r.wrap.b32 %r8933, %r8935, %r8935, %r10928;
	// end inline asm
	xor.b32  	%r11150, %r11149, %r8933;
	and.b32  	%r11151, %r8935, %r8911;
	not.b32 	%r11152, %r8935;
	and.b32  	%r11153, %r8887, %r11152;
	or.b32  	%r11154, %r11151, %r11153;
	add.s32 	%r11155, %r11154, %r8863;
	add.s32 	%r11156, %r11155, %r9467;
	add.s32 	%r11157, %r11156, %r11150;
	add.s32 	%r11158, %r11157, %r82;
	// begin inline asm
	shf.r.wrap.b32 %r8937, %r8947, %r8947, %r10932;
	// end inline asm
	// begin inline asm
	shf.r.wrap.b32 %r8941, %r8947, %r8947, %r10936;
	// end inline asm
	xor.b32  	%r11159, %r8941, %r8937;
	// begin inline asm
	shf.r.wrap.b32 %r8945, %r8947, %r8947, %r10940;
	// end inline asm
	xor.b32  	%r11160, %r11159, %r8945;
	xor.b32  	%r11161, %r8923, %r8899;
	and.b32  	%r11162, %r8947, %r11161;
	and.b32  	%r11163, %r8923, %r8899;
	xor.b32  	%r11164, %r11162, %r11163;
	add.s32 	%r11165, %r11160, %r11164;
	add.s32 	%r8959, %r11158, %r8875;
	add.s32 	%r8971, %r11165, %r11158;
	// begin inline asm
	shf.r.wrap.b32 %r8949, %r8959, %r8959, %r10920;
	// end inline asm
	// begin inline asm
	shf.r.wrap.b32 %r8953, %r8959, %r8959, %r10924;
	// end inline asm
	xor.b32  	%r11166, %r8953, %r8949;
	// begin inline asm
	shf.r.wrap.b32 %r8957, %r8959, %r8959, %r10928;
	// end inline asm
	xor.b32  	%r11167, %r11166, %r8957;
	and.b32  	%r11168, %r8959, %r8935;
	not.b32 	%r11169, %r8959;
	and.b32  	%r11170, %r8911, %r11169;
	or.b32  	%r11171, %r11168, %r11170;
	add.s32 	%r11172, %r11171, %r8887;
	add.s32 	%r11173, %r11172, %r9507;
	add.s32 	%r11174, %r11173, %r11167;
	add.s32 	%r11175, %r11174, %r83;
	// begin inline asm
	shf.r.wrap.b32 %r8961, %r8971, %r8971, %r10932;
	// end inline asm
	// begin inline asm
	shf.r.wrap.b32 %r8965, %r8971, %r8971, %r10936;
	// end inline asm
	xor.b32  	%r11176, %r8965, %r8961;
	// begin inline asm
	shf.r.wrap.b32 %r8969, %r8971, %r8971, %r10940;
	// end inline asm
	xor.b32  	%r11177, %r11176, %r8969;
	xor.b32  	%r11178, %r8947, %r8923;
	and.b32  	%r11179, %r8971, %r11178;
	and.b32  	%r11180, %r8947, %r8923;
	xor.b32  	%r11181, %r11179, %r11180;
	add.s32 	%r11182, %r11177, %r11181;
	add.s32 	%r8983, %r11175, %r8899;
	add.s32 	%r8995, %r11182, %r11175;
	// begin inline asm
	shf.r.wrap.b32 %r8973, %r8983, %r8983, %r10920;
	// end inline asm
	// begin inline asm
	shf.r.wrap.b32 %r8977, %r8983, %r8983, %r10924;
	// end inline asm
	xor.b32  	%r11183, %r8977, %r8973;
	// begin inline asm
	shf.r.wrap.b32 %r8981, %r8983, %r8983, %r10928;
	// end inline asm
	xor.b32  	%r11184, %r11183, %r8981;
	and.b32  	%r11185, %r8983, %r8959;
	not.b32 	%r11186, %r8983;
	and.b32  	%r11187, %r8935, %r11186;
	or.b32  	%r11188, %r11185, %r11187;
	add.s32 	%r11189, %r11188, %r8911;
	add.s32 	%r11190, %r11189, %r9547;
	add.s32 	%r11191, %r11190, %r11184;
	add.s32 	%r11192, %r11191, %r84;
	// begin inline asm
	shf.r.wrap.b32 %r8985, %r8995, %r8995, %r10932;
	// end inline asm
	// begin inline asm
	shf.r.wrap.b32 %r8989, %r8995, %r8995, %r10936;
	// end inline asm
	xor.b32  	%r11193, %r8989, %r8985;
	// begin inline asm
	shf.r.wrap.b32 %r8993, %r8995, %r8995, %r10940;
	// end inline asm
	xor.b32  	%r11194, %r11193, %r8993;
	xor.b32  	%r11195, %r8971, %r8947;
	and.b32  	%r11196, %r8995, %r11195;
	and.b32  	%r11197, %r8971, %r8947;
	xor.b32  	%r11198, %r11196, %r11197;
	add.s32 	%r11199, %r11194, %r11198;
	add.s32 	%r9007, %r11192, %r8923;
	add.s32 	%r9019, %r11199, %r11192;
	// begin inline asm
	shf.r.wrap.b32 %r8997, %r9007, %r9007, %r10920;
	// end inline asm
	// begin inline asm
	shf.r.wrap.b32 %r9001, %r9007, %r9007, %r10924;
	// end inline asm
	xor.b32  	%r11200, %r9001, %r8997;
	// begin inline asm
	shf.r.wrap.b32 %r9005, %r9007, %r9007, %r10928;
	// end inline asm
	xor.b32  	%r11201, %r11200, %r9005;
	and.b32  	%r11202, %r9007, %r8983;
	not.b32 	%r11203, %r9007;
	and.b32  	%r11204, %r8959, %r11203;
	or.b32  	%r11205, %r11202, %r11204;
	add.s32 	%r11206, %r11205, %r8935;
	add.s32 	%r11207, %r11206, %r9070;
	add.s32 	%r11208, %r11207, %r11201;
	ld.const.u32 	%r11209, [Kc+60];
	add.s32 	%r11210, %r11208, %r11209;
	// begin inline asm
	shf.r.wrap.b32 %r9009, %r9019, %r9019, %r10932;
	// end inline asm
	// begin inline asm
	shf.r.wrap.b32 %r9013, %r9019, %r9019, %r10936;
	// end inline asm
	xor.b32  	%r11211, %r9013, %r9009;
	// begin inline asm
	shf.r.wrap.b32 %r9017, %r9019, %r9019, %r10940;
	// end inline asm
	xor.b32  	%r11212, %r11211, %r9017;
	xor.b32  	%r11213, %r8995, %r8971;
	and.b32  	%r11214, %r9019, %r11213;
	and.b32  	%r11215, %r8995, %r8971;
	xor.b32  	%r11216, %r11214, %r11215;
	add.s32 	%r11217, %r11212, %r11216;
	add.s32 	%r9047, %r11210, %r8947;
	add.s32 	%r9059, %r11217, %r11210;
	mov.b32 	%r10904, 7;
	// begin inline asm
	shf.r.wrap.b32 %r9021, %r9027, %r9027, %r10904;
	// end inline asm
	mov.b32 	%r10908, 18;
	// begin inline asm
	shf.r.wrap.b32 %r9025, %r9027, %r9027, %r10908;
	// end inline asm
	shr.u32 	%r11218, %r9027, 3;
	xor.b32  	%r11219, %r9021, %r11218;
	xor.b32  	%r11220, %r11219, %r9025;
	mov.b32 	%r10912, 17;
	// begin inline asm
	shf.r.wrap.b32 %r9029, %r9547, %r9547, %r10912;
	// end inline asm
	mov.b32 	%r10916, 19;
	// begin inline asm
	shf.r.wrap.b32 %r9033, %r9547, %r9547, %r10916;
	// end inline asm
	shr.u32 	%r11221, %r9547, 10;
	xor.b32  	%r11222, %r9029, %r11221;
	xor.b32  	%r11223, %r11222, %r9033;
	add.s32 	%r11224, %r10942, %r11220;
	add.s32 	%r11225, %r11224, %r9347;
	add.s32 	%r9627, %r11225, %r11223;
	// begin inline asm
	shf.r.wrap.b32 %r9037, %r9047, %r9047, %r10920;
	// end inline asm
	// begin inline asm
	shf.r.wrap.b32 %r9041, %r9047, %r9047, %r10924;
	// end inline asm
	xor.b32  	%r11226, %r9041, %r9037;
	// begin inline asm
	shf.r.wrap.b32 %r9045, %r9047, %r9047, %r10928;
	// end inline asm
	xor.b32  	%r11227, %r11226, %r9045;
	and.b32  	%r11228, %r9047, %r9007;
	not.b32 	%r11229, %r9047;
	and.b32  	%r11230, %r8983, %r11229;
	or.b32  	%r11231, %r11228, %r11230;
	add.s32 	%r11232, %r11231, %r8959;
	add.s32 	%r11233, %r11232, %r9627;
	add.s32 	%r11234, %r11233, %r11227;
	add.s32 	%r11235, %r11234, %r85;
	// begin inline asm
	shf.r.wrap.b32 %r9049, %r9059, %r9059, %r10932;
	// end inline asm
	// begin inline asm
	shf.r.wrap.b32 %r9053, %r9059, %r9059, %r10936;
	// end inline asm
	xor.b32  	%r11236, %r9053, %r9049;
	// begin inline asm
	shf.r.wrap.b32 %r9057, %r9059, %r9059, %r10940;
	// end inline asm
	xor.b32  	%r11237, %r11236, %r9057;
	xor.b32  	%r11238, %r9019, %r8995;
	and.b32  	%r11239, %r9059, %r11238;
	and.b32  	%r11240, %r9019, %r8995;
	xor.b32  	%r11241, %r11239, %r11240;
	add.s32 	%r11242, %r11237, %r11241;
	add.s32 	%r9087, %r11235, %r8971;
	add.s32 	%r9099, %r11242, %r11235;
	// begin inline asm
	shf.r.wrap.b32 %r9061, %r9067, %r9067, %r10904;
	// end inline asm
	// begin inline asm
	shf.r.wrap.b32 %r9065, %r9067, %r9067, %r10908;
	// end inline asm
	shr.u32 	%r11243, %r9067, 3;
	xor.b32  	%r11244, %r9061, %r11243;
	xor.b32  	%r11245, %r11244, %r9065;
	// begin inline asm
	shf.r.wrap.b32 %r9069, %r9070, %r9070, %r10912;
	// end inline asm
	// begin inline asm
	shf.r.wrap.b32 %r9073, %r9070, %r9070, %r10916;
	// end inline asm
	shr.u32 	%r11246, %r9070, 10;
	xor.b32  	%r11247, %r9069, %r11246;
	xor.b32  	%r11248, %r11247, %r9073;
	add.s32 	%r11249, %r9027, %r11245;
	add.s32 	%r11250, %r11249, %r9387;
	add.s32 	%r9667, %r11250, %r11248;
	// begin inline asm
	shf.r.wrap.b32 %r9077, %r9087, %r9087, %r10920;
	// end inline asm
	// begin inline asm
	shf.r.wrap.b32 %r9081, %r9087, %r9087, %r10924;
	// end inline asm
	xor.b32  	%r11251, %r9081, %r9077;
	// begin inline asm
	shf.r.wrap.b32 %r9085, %r9087, %r9087, %r10928;
	// end inline asm
	xor.b32  	%r11252, %r11251, %r9085;
	and.b32  	%r11253, %r9087, %r9047;
	not.b32 	%r11254, %r9087;
	and.b32  	%r11255, %r9007, %r11254;
	or.b32  	%r11256, %r11253, %r11255;
	add.s32 	%r11257, %r11256, %r8983;
	add.s32 	%r11258, %r11257, %r9667;
	add.s32 	%r11259, %r11258, %r11252;
	add.s32 	%r11260, %r11259, %r86;
	// begin inline asm
	shf.r.wrap.b32 %r9089, %r9099, %r9099, %r10932;
	// end inline asm
	// begin inline asm
	shf.r.wrap.b32 %r9093, %r9099, %r9099, %r10936;
	// end inline asm
	xor.b32  	%r11261, %r9093, %r9089;
	// begin inline asm
	shf.r.wrap.b32 %r9097, %r9099, %r9099, %r10940;
	// end inline asm
	xor.b32  	%r11262, %r11261, %r9097;
	xor.b32  	%r11263, %r9059, %r9019;
	and.b32  	%r11264, %r9099, %r11263;
	and.b32  	%r11265, %r9059, %r9019;
	xor.b32  	%r11266, %r11264, %r11265;
	add.s32 	%r11267, %r11262, %r11266;
	add.s32 	%r9127, %r11260, %r8995;
	add.s32 	%r9139, %r11267, %r11260;
	// begin inline asm
	shf.r.wrap.b32 %r9101, %r9107, %r9107, %r10904;
	// end inline asm
	// begin inline asm
	shf.r.wrap.b32 %r9105, %r9107, %r9107, %r10908;
	// end inline asm
	shr.u32 	%r11268, %r9107, 3;
	xor.b32  	%r11269, %r9101, %r11268;
	xor.b32  	%r11270, %r11269, %r9105;
	// begin inline asm
	shf.r.wrap.b32 %r9109, %r9627, %r9627, %r10912;
	// end inline asm
	// begin inline asm
	shf.r.wrap.b32 %r9113, %r9627, %r9627, %r10916;
	// end inline asm
	shr.u32 	%r11271, %r9627, 10;
	xor.b32  	%r11272, %r9109, %r11271;
	xor.b32  	%r11273, %r11272, %r9113;
	add.s32 	%r11274, %r9067, %r11270;
	add.s32 	%r11275, %r11274, %r9427;
	add.s32 	%r9707, %r11275, %r11273;
	// begin inline asm
	shf.r.wrap.b32 %r9117, %r9127, %r9127, %r10920;
	// end inline asm
	// begin inline asm
	shf.r.wrap.b32 %r9121, %r9127, %r9127, %r10924;
	// end inline asm
	xor.b32  	%r11276, %r9121, %r9117;
	// begin inline asm
	shf.r.wrap.b32 %r9125, %r9127, %r9127, %r10928;
	// end inline asm
	xor.b32  	%r11277, %r11276, %r9125;
	and.b32  	%r11278, %r9127, %r9087;
	not.b32 	%r11279, %r9127;
	and.b32  	%r11280, %r9047, %r11279;
	or.b32  	%r11281, %r11278, %r11280;
	add.s32 	%r11282, %r11281, %r9007;
	add.s32 	%r11283, %r11282, %r9707;
	add.s32 	%r11284, %r11283, %r11277;
	add.s32 	%r11285, %r11284, %r87;
	// begin inline asm
	shf.r.wrap.b32 %r9129, %r9139, %r9139, %r10932;
	// end inline asm
	// begin inline asm
	shf.r.wrap.b32 %r9133, %r9139, %r9139, %r10936;
	// end inline asm
	xor.b32  	%r11286, %r9133, %r9129;
	// begin inline asm
	shf.r.wrap.b32 %r9137, %r9139, %r9139, %r10940;
	// end inline asm
	xor.b32  	%r11287, %r11286, %r9137;
	xor.b32  	%r11288, %r9099, %r9059;
	and.b32  	%r11289, %r9139, %r11288;
	and.b32  	%r11290, %r9099, %r9059;
	xor.b32  	%r11291, %r11289, %r11290;
	add.s32 	%r11292, %r11287, %r11291;
	add.s32 	%r9167, %r11285, %r9019;
	add.s32 	%r9179, %r11292, %r11285;
	// begin inline asm
	shf.r.wrap.b32 %r9141, %r9147, %r9147, %r10904;
	// end inline asm
	// begin inline asm
	shf.r.wrap.b32 %r9145, %r9147, %r9147, %r10908;
	// end inline asm
	shr.u32 	%r11293, %r9147, 3;
	xor.b32  	%r11294, %r9141, %r11293;
	xor.b32  	%r11295, %r11294, %r9145;
	// begin inline asm
	shf.r.wrap.b32 %r9149, %r9667, %r9667, %r10912;
	// end inline asm
	// begin inline asm
	shf.r.wrap.b32 %r9153, %r9667, %r9667, %r10916;
	// end inline asm
	shr.u32 	%r11296, %r9667, 10;
	xor.b32  	%r11297, %r9149, %r11296;
	xor.b32  	%r11298, %r11297, %r9153;
	add.s32 	%r11299, %r9107, %r11295;
	add.s32 	%r11300, %r11299, %r9467;
	add.s32 	%r9747, %r11300, %r11298;
	// begin inline asm
	shf.r.wrap.b32 %r9157, %r9167, %r9167, %r10920;
	// end inline asm
	// begin inline asm
	shf.r.wrap.b32 %r9161, %r9167, %r9167, %r10924;
	// end inline asm
	xor.b32  	%r11301, %r9161, %r9157;
	// begin inline asm
	shf.r.wrap.b32 %r9165, %r9167, %r9167, %r10928;
	// end inline asm
	xor.b32  	%r11302, %r11301, %r9165;
	and.b32  	%r11303, %r9167, %r9127;
	not.b32 	%r11304, %r9167;
	and.b32  	%r11305, %r9087, %r11304;
	or.b32  	%r11306, %r11303, %r11305;
	add.s32 	%r11307, %r11306, %r9047;
	add.s32 	%r11308, %r11307, %r9747;
	add.s32 	%r11309, %r11308, %r11302;
	ld.const.u32 	%r11310, [Kc+76];
	add.s32 	%r11311, %r11309, %r11310;
	// begin inline asm
	shf.r.wrap.b32 %r9169, %r9179, %r9179, %r10932;
	// end inline asm
	// begin inline asm
	shf.r.wrap.b32 %r9173, %r9179, %r9179, %r10936;
	// end inline asm
	xor.b32  	%r11312, %r9173, %r9169;
	// begin inline asm
	shf.r.wrap.b32 %r9177, %r9179, %r9179, %r10940;
	// end inline asm
	xor.b32  	%r11313, %r11312, %r9177;
	xor.b32  	%r11314, %r9139, %r9099;
	and.b32  	%r11315, %r9179, %r11314;
	and.b32  	%r11316, %r9139, %r9099;
	xor.b32  	%r11317, %r11315, %r11316;
	add.s32 	%r11318, %r11313, %r11317;
	add.s32 	%r9207, %r11311, %r9059;
	add.s32 	%r9219, %r11318, %r11311;
	// begin inline asm
	shf.r.wrap.b32 %r9181, %r9187, %r9187, %r10904;
	// end inline asm
	// begin inline asm
	shf.r.wrap.b32 %r9185, %r9187, %r9187, %r10908;
	// end inline asm
	shr.u32 	%r11319, %r9187, 3;
	xor.b32  	%r11320, %r9181, %r11319;
	xor.b32  	%r11321, %r11320, %r9185;
	// begin inline asm
	shf.r.wrap.b32 %r9189, %r9707, %r9707, %r10912;
	// end inline asm
	// begin inline asm
	shf.r.wrap.b32 %r9193, %r9707, %r9707, %r10916;
	// end inline asm
	shr.u32 	%r11322, %r9707, 10;
	xor.b32  	%r11323, %r9189, %r11322;
	xor.b32  	%r11324, %r11323, %r9193;
	add.s32 	%r11325, %r9147, %r11321;
	add.s32 	%r11326, %r11325, %r9507;
	add.s32 	%r9787, %r11326, %r11324;
	// begin inline asm
	shf.r.wrap.b32 %r9197, %r9207, %r9207, %r10920;
	// end inline asm
	// begin inline asm
	shf.r.wrap.b32 %r9201, %r9207, %r9207, %r10924;
	// end inline asm
	xor.b32  	%r11327, %r9201, %r9197;
	// begin inline asm
	shf.r.wrap.b32 %r9205, %r9207, %r9207, %r10928;
	// end inline asm
	xor.b32  	%r11328, %r11327, %r9205;
	and.b32  	%r11329, %r9207, %r9167;
	not.b32 	%r11330, %r9207;
	and.b32  	%r11331, %r9127, %r11330;
	or.b32  	%r11332, %r11329, %r11331;
	add.s32 	%r11333, %r11332, %r9087;
	add.s32 	%r11334, %r11333, %r9787;
	add.s32 	%r11335, %r11334, %r11328;
	add.s32 	%r11336, %r11335, %r88;
	// begin inline asm
	shf.r.wrap.b32 %r9209, %r9219, %r9219, %r10932;
	// end inline asm
	// begin inline asm
	shf.r.wrap.b32 %r9213, %r9219, %r9219, %r10936;
	// end inline asm
	xor.b32  	%r11337, %r9213, %r9209;
	// begin inline asm
	shf.r.wrap.b32 %r9217, %r9219, %r9219, %r10940;
	// end inline asm
	xor.b32  	%r11338, %r11337, %r9217;
	xor.b32  	%r11339, %r9179, %r9139;
	and.b32  	%r11340, %r9219, %r11339;
	and.b32  	%r11341, %r9179, %r9139;
	xor.b32  	%r11342, %r11340, %r11341;
	add.s32 	%r11343, %r11338, %r11342;
	add.s32 	%r9247, %r11336, %r9099;
	add.s32 	%r9259, %r11343, %r11336;
	// begin inline asm
	shf.r.wrap.b32 %r9221, %r9227, %r9227, %r10904;
	// end inline asm
	// begin inline asm
	shf.r.wrap.b32 %r9225, %r9227, %r9227, %r10908;
	// end inline asm
	shr.u32 	%r11344, %r9227, 3;
	xor.b32  	%r11345, %r9221, %r11344;
	xor.b32  	%r11346, %r11345, %r9225;
	// begin inline asm
	shf.r.wrap.b32 %r9229, %r9747, %r9747, %r10912;
	// end inline asm
	// begin inline asm
	shf.r.wrap.b32 %r9233, %r9747, %r9747, %r10916;
	// end inline asm
	shr.u32 	%r11347, %r9747, 10;
	xor.b32  	%r11348, %r9229, %r11347;
	xor.b32  	%r11349, %r11348, %r9233;
	add.s32 	%r11350, %r9187, %r11346;
	add.s32 	%r11351, %r11350, %r9547;
	add.s32 	%r9827, %r11351, %r11349;
	// begin inline asm
	shf.r.wrap.b32 %r9237, %r9247, %r9247, %r10920;
	// end inline asm
	// begin inline asm
	shf.r.wrap.b32 %r9241, %r9247, %r9247, %r10924;
	// end inline asm
	xor.b32  	%r11352, %r9241, %r9237;
	// begin inline asm
	shf.r.wrap.b32 %r9245, %r9247, %r9247, %r10928;
	// end inline asm
	xor.b32  	%r11353, %r11352, %r9245;
	and.b32  	%r11354, %r9247, %r9207;
	not.b32 	%r11355, %r9247;
	and.b32  	%r11356, %r9167, %r11355;
	or.b32  	%r11357, %r11354, %r11356;
	add.s32 	%r11358, %r11357, %r9127;
	add.s32 	%r11359, %r11358, %r9827;
	add.s32 	%r11360, %r11359, %r11353;
	add.s32 	%r11361, %r11360, %r89;
	// begin inline asm
	shf.r.wrap.b32 %r9249, %r9259, %r9259, %r10932;
	// end inline asm
	// begin inline asm
	shf.r.wrap.b32 %r9253, %r9259, %r9259, %r10936;
	// end inline asm
	xor.b32  	%r11362, %r9253, %r9249;
	// begin inline asm
	shf.r.wrap.b32 %r9257, %r9259, %r9259, %r10940;
	// end inline asm
	xor.b32  	%r11363, %r11362, %r9257;
	xor.b32  	%r11364, %r9219, %r9179;
	and.b32  	%r11365, %r9259, %r11364;
	and.b32  	%r11366, %r9219, %r9179;
	xor.b32  	%r11367, %r11365, %r11366;
	add.s32 	%r11368, %r11363, %r11367;
	add.s32 	%r9287, %r11361, %r9139;
	add.s32 	%r9299, %r11368, %r11361;
	// begin inline asm
	shf.r.wrap.b32 %r9261, %r9267, %r9267, %r10904;
	// end inline asm
	// begin inline asm
	shf.r.wrap.b32 %r9265, %r9267, %r9267, %r10908;
	// end inline asm
	shr.u32 	%r11369, %r9267, 3;
	xor.b32  	%r11370, %r9261, %r11369;
	xor.b32  	%r11371, %r11370, %r9265;
	// begin inline asm
	shf.r.wrap.b32 %r9269, %r9787, %r9787, %r10912;
	// end inline asm
	// begin inline asm
	shf.r.wrap.b32 %r9273, %r9787, %r9787, %r10916;
	// end inline asm
	shr.u32 	%r11372, %r9787, 10;
	xor.b32  	%r11373, %r9269, %r11372;
	xor.b32  	%r11374, %r11373, %r9273;
	add.s32 	%r11375, %r9227, %r11371;
	add.s32 	%r11376, %r11375, %r9070;
	add.s32 	%r9867, %r11376, %r11374;
	// begin inline asm
	shf.r.wrap.b32 %r9277, %r9287, %r9287, %r10920;
	// end inline asm
	// begin inline asm
	shf.r.wrap.b32 %r9281, %r9287, %r9287, %r10924;
	// end inline asm
	xor.b32  	%r11377, %r9281, %r9277;
	// begin inline asm
	shf.r.wrap.b32 %r9285, %r9287, %r9287, %r10928;
	// end inline asm
	xor.b32  	%r11378, %r11377, %r9285;
	and.b32  	%r11379, %r9287, %r9247;
	not.b32 	%r11380, %r9287;
	and.b32  	%r11381, %r9207, %r11380;
	or.b32  	%r11382, %r11379, %r11381;
	add.s32 	%r11383, %r11382, %r9167;
	add.s32 	%r11384, %r11383, %r9867;
	add.s32 	%r11385, %r11384, %r11378;
	add.s32 	%r11386, %r11385, %r90;
	// begin inline asm
	shf.r.wrap.b32 %r9289, %r9299, %r9299, %r10932;
	// end inline asm
	// begin inline asm
	shf.r.wrap.b32 %r9293, %r9299, %r9299, %r10936;
	// end inline asm
	xor.b32  	%r11387, %r9293, %r9289;
	// begin inline asm
	shf.r.wrap.b32 %r9297, %r9299, %r9299, %r10940;
	// end inline asm
	xor.b32  	%r11388, %r11387, %r9297;
	xor.b32  	%r11389, %r9259, %r9219;
	and.b32  	%r11390, %r9299, %r11389;
	and.b32  	%r11391, %r9259, %r9219;
	xor.b32  	%r11392, %r11390, %r11391;
	add.s32 	%r11393, %r11388, %r11392;
	add.s32 	%r9327, %r11386, %r9179;
	add.s32 	%r9339, %r11393, %r11386;
	// begin inline asm
	shf.r.wrap.b32 %r9301, %r9307, %r9307, %r10904;
	// end inline asm
	// begin inline asm
	shf.r.wrap.b32 %r9305, %r9307, %r9307, %r10908;
	// end inline asm
	shr.u32 	%r11394, %r9307, 3;
	xor.b32  	%r11395, %r9301, %r11394;
	xor.b32  	%r11396, %r11395, %r9305;
	// begin inline asm
	shf.r.wrap.b32 %r9309, %r9827, %r9827, %r10912;
	// end inline asm
	// begin inline asm
	shf.r.wrap.b32 %r9313, %r9827, %r9827, %r10916;
	// end inline asm
	shr.u32 	%r11397, %r9827, 10;
	xor.b32  	%r11398, %r9309, %r11397;
	xor.b32  	%r11399, %r11398, %r9313;
	add.s32 	%r11400, %r9267, %r11396;
	add.s32 	%r11401, %r11400, %r9627;
	add.s32 	%r9907, %r11401, %r11399;
	// begin inline asm
	shf.r.wrap.b32 %r9317, %r9327, %r9327, %r10920;
	// end inline asm
	// begin inline asm
	shf.r.wrap.b32 %r9321, %r9327, %r9327, %r10924;
	// end inline asm
	xor.b32  	%r11402, %r9321, %r9317;
	// begin inline asm
	shf.r.wrap.b32 %r9325, %r9327, %r9327, %r10928;
	// end inline asm
	xor.b32  	%r11403, %r11402, %r9325;
	and.b32  	%r11404, %r9327, %r9287;
	not.b32 	%r11405, %r9327;
	and.b32  	%r11406, %r9247, %r11405;
	or.b32  	%r11407, %r11404, %r11406;
	add.s32 	%r11408, %r11407, %r9207;
	add.s32 	%r11409, %r11408, %r9907;
	add.s32 	%r11410, %r11409, %r11403;
	add.s32 	%r11411, %r11410, %r91;
	// begin inline asm
	shf.r.wrap.b32 %r9329, %r9339, %r9339, %r10932;
	// end inline asm
	// begin inline asm
	shf.r.wrap.b32 %r9333, %r9339, %r9339, %r10936;
	// end inline asm
	xor.b32  	%r11412, %r9333, %r9329;
	// begin inline asm
	shf.r.wrap.b32 %r9337, %r9339, %r9339, %r10940;
	// end inline asm
	xor.b32  	%r11413, %r11412, %r9337;
	xor.b32  	%r11414, %r9299, %r9259;
	and.b32  	%r11415, %r9339, %r11414;
	and.b32  	%r11416, %r9299, %r9259;
	xor.b32  	%r11417, %r11415, %r11416;
	add.s32 	%r11418, %r11413, %r11417;
	add.s32 	%r9367, %r11411, %r9219;
	add.s32 	%r9379, %r11418, %r11411;
	// begin inline asm
	shf.r.wrap.b32 %r9341, %r9347, %r9347, %r10904;
	// end inline asm
	// begin inline asm
	shf.r.wrap.b32 %r9345, %r9347, %r9347, %r10908;
	// end inline asm
	shr.u32 	%r11419, %r9347, 3;
	xor.b32  	%r11420, %r9341, %r11419;
	xor.b32  	%r11421, %r11420, %r9345;
	// begin inline asm
	shf.r.wrap.b32 %r9349, %r9867, %r9867, %r10912;
	// end inline asm
	// begin inline asm
	shf.r.wrap.b32 %r9353, %r9867, %r9867, %r10916;
	// end inline asm
	shr.u32 	%r11422, %r9867, 10;
	xor.b32  	%r11423, %r9349, %r11422;
	xor.b32  	%r11424, %r11423, %r9353;
	add.s32 	%r11425, %r9307, %r11421;
	add.s32 	%r11426, %r11425, %r9667;
	add.s32 	%r9947, %r11426, %r11424;
	// begin inline asm
	shf.r.wrap.b32 %r9357, %r9367, %r9367, %r10920;
	// end inline asm
	// begin inline asm
	shf.r.wrap.b32 %r9361, %r9367, %r9367, %r10924;
	// end inline asm
	xor.b32  	%r11427, %r9361, %r9357;
	// begin inline asm
	shf.r.wrap.b32 %r9365, %r9367, %r9367, %r10928;
	// end inline asm
	xor.b32  	%r11428, %r11427, %r9365;
	and.b32  	%r11429, %r9367, %r9327;
	not.b32 	%r11430, %r9367;
	and.b32  	%r11431, %r9287, %r11430;
	or.b32  	%r11432, %r11429, %r11431;
	add.s32 	%r11433, %r11432, %r9247;
	add.s32 	%r11434, %r11433, %r9947;
	add.s32 	%r11435, %r11434, %r11428;
	add.s32 	%r11436, %r11435, %r92;
	// begin inline asm
	shf.r.wrap.b32 %r9369, %r9379, %r9379, %r10932;
	// end inline asm
	// begin inline asm
	shf.r.wrap.b32 %r9373, %r9379, %r9379, %r10936;
	// end inline asm
	xor.b32  	%r11437, %r9373, %r9369;
	// begin inline asm
	shf.r.wrap.b32 %r9377, %r9379, %r9379, %r10940;
	// end inline asm
	xor.b32  	%r11438, %r11437, %r9377;
	xor.b32  	%r11439, %r9339, %r9299;
	and.b32  	%r11440, %r9379, %r11439;
	and.b32  	%r11441, %r9339, %r9299;
	xor.b32  	%r11442, %r11440, %r11441;
	add.s32 	%r11443, %r11438, %r11442;
	add.s32 	%r9407, %r11436, %r9259;
	add.s32 	%r9419, %r11443, %r11436;
	// begin inline asm
	shf.r.wrap.b32 %r9381, %r9387, %r9387, %r10904;
	// end inline asm
	// begin inline asm
	shf.r.wrap.b32 %r9385, %r9387, %r9387, %r10908;
	// end inline asm
	shr.u32 	%r11444, %r9387, 3;
	xor.b32  	%r11445, %r9381, %r11444;
	xor.b32  	%r11446, %r11445, %r9385;
	// begin inline asm
	shf.r.wrap.b32 %r9389, %r9907, %r9907, %r10912;
	// end inline asm
	// begin inline asm
	shf.r.wrap.b32 %r9393, %r9907, %r9907, %r10916;
	// end inline asm
	shr.u32 	%r11447, %r9907, 10;
	xor.b32  	%r11448, %r9389, %r11447;
	xor.b32  	%r11449, %r11448, %r9393;
	add.s32 	%r11450, %r9347, %r11446;
	add.s32 	%r11451, %r11450, %r9707;
	add.s32 	%r9987, %r11451, %r11449;
	// begin inline asm
	shf.r.wrap.b32 %r9397, %r9407, %r9407, %r10920;
	// end inline asm
	// begin inline asm
	shf.r.wrap.b32 %r9401, %r9407, %r9407, %r10924;
	// end inline asm
	xor.b32  	%r11452, %r9401, %r9397;
	// begin inline asm
	shf.r.wrap.b32 %r9405, %r9407, %r9407, %r10928;
	// end inline asm
	xor.b32  	%r11453, %r11452, %r9405;
	and.b32  	%r11454, %r9407, %r9367;
	not.b32 	%r11455, %r9407;
	and.b32  	%r11456, %r9327, %r11455;
	or.b32  	%r11457, %r11454, %r11456;
	add.s32 	%r11458, %r11457, %r9287;
	add.s32 	%r11459, %r11458, %r9987;
	add.s32 	%r11460, %r11459, %r11453;
	add.s32 	%r11461, %r11460, %r93;
	// begin inline asm
	shf.r.wrap.b32 %r9409, %r9419, %r9419, %r10932;
	// end inline asm
	// begin inline asm
	shf.r.wrap.b32 %r9413, %r9419, %r9419, %r10936;
	// end inline asm
	xor.b32  	%r11462, %r9413, %r9409;
	// begin inline asm
	shf.r.wrap.b32 %r9417, %r9419, %r9419, %r10940;
	// end inline asm
	xor.b32  	%r11463, %r11462, %r9417;
	xor.b32  	%r11464, %r9379, %r9339;
	and.b32  	%r11465, %r9419, %r11464;
	and.b32  	%r11466, %r9379, %r9339;
	xor.b32  	%r11467, %r11465, %r11466;
	add.s32 	%r11468, %r11463, %r11467;
	add.s32 	%r9447, %r11461, %r9299;
	add.s32 	%r9459, %r11468, %r11461;
	// begin inline asm
	shf.r.wrap.b32 %r9421, %r9427, %r9427, %r10904;
	// end inline asm
	// begin inline asm
	shf.r.wrap.b32 %r9425, %r9427, %r9427, %r10908;
	// end inline asm
	shr.u32 	%r11469, %r9427, 3;
	xor.b32  	%r11470, %r9421, %r11469;
	xor.b32  	%r11471, %r11470, %r9425;
	// begin inline asm
	shf.r.wrap.b32 %r9429, %r9947, %r9947, %r10912;
	// end inline asm
	// begin inline asm
	shf.r.wrap.b32 %r9433, %r9947, %r9947, %r10916;
	// end inline asm
	shr.u32 	%r11472, %r9947, 10;
	xor.b32  	%r11473, %r9429, %r11472;
	xor.b32  	%r11474, %r11473, %r9433;
	add.s32 	%r11475, %r9387, %r11471;
	add.s32 	%r11476, %r11475, %r9747;
	add.s32 	%r10027, %r11476, %r11474;
	// begin inline asm
	shf.r.wrap.b32 %r9437, %r9447, %r9447, %r10920;
	// end inline asm
	// begin inline asm
	shf.r.wrap.b32 %r9441, %r9447, %r9447, %r10924;
	// end inline asm
	xor.b32  	%r11477, %r9441, %r9437;
	// begin inline asm
	shf.r.wrap.b32 %r9445, %r9447, %r9447, %r10928;
	// end inline asm
	xor.b32  	%r11478, %r11477, %r9445;
	and.b32  	%r11479, %r9447, %r9407;
	not.b32 	%r11480, %r9447;
	and.b32  	%r11481, %r9367, %r11480;
	or.b32  	%r11482, %r11479, %r11481;
	add.s32 	%r11483, %r11482, %r9327;
	add.s32 	%r11484, %r11483, %r10027;
	add.s32 	%r11485, %r11484, %r11478;
	add.s32 	%r11486, %r11485, %r94;
	// begin inline asm
	shf.r.wrap.b32 %r9449, %r9459, %r9459, %r10932;
	// end inline asm
	// begin inline asm
	shf.r.wrap.b32 %r9453, %r9459, %r9459, %r10936;
	// end inline asm
	xor.b32  	%r11487, %r9453, %r9449;
	// begin inline asm
	shf.r.wrap.b32 %r9457, %r9459, %r9459, %r10940;
	// end inline asm
	xor.b32  	%r11488, %r11487, %r9457;
	xor.b32  	%r11489, %r9419, %r9379;
	and.b32  	%r11490, %r9459, %r11489;
	and.b32  	%r11491, %r9419, %r9379;
	xor.b32  	%r11492, %r11490, %r11491;
	add.s32 	%r11493, %r11488, %r11492;
	add.s32 	%r9487, %r11486, %r9339;
	add.s32 	%r9499, %r11493, %r11486;
	// begin inline asm
	shf.r.wrap.b32 %r9461, %r9467, %r9467, %r10904;
	// end inline asm
	// begin inline asm
	shf.r.wrap.b32 %r9465, %r9467, %r9467, %r10908;
	// end inline asm
	shr.u32 	%r11494, %r9467, 3;
	xor.b32  	%r11495, %r9461, %r11494;
	xor.b32  	%r11496, %r11495, %r9465;
	// begin inline asm
	shf.r.wrap.b32 %r9469, %r9987, %r9987, %r10912;
	// end inline asm
	// begin inline asm
	shf.r.wrap.b32 %r9473, %r9987, %r9987, %r10916;
	// end inline asm
	shr.u32 	%r11497, %r9987, 10;
	xor.b32  	%r11498, %r9469, %r11497;
	xor.b32  	%r11499, %r11498, %r9473;
	add.s32 	%r11500, %r9427, %r11496;
	add.s32 	%r11501, %r11500, %r9787;
	add.s32 	%r10067, %r11501, %r11499;
	// begin inline asm
	shf.r.wrap.b32 %r9477, %r9487, %r9487, %r10920;
	// end inline asm
	// begin inline asm
	shf.r.wrap.b32 %r9481, %r9487, %r9487, %r10924;
	// end inline asm
	xor.b32  	%r11502, %r9481, %r9477;
	// begin inline asm
	shf.r.wrap.b32 %r9485, %r9487, %r9487, %r10928;
	// end inline asm
	xor.b32  	%r11503, %r11502, %r9485;
	and.b32  	%r11504, %r9487, %r9447;
	not.b32 	%r11505, %r9487;
	and.b32  	%r11506, %r9407, %r11505;
	or.b32  	%r11507, %r11504, %r11506;
	add.s32 	%r11508, %r11507, %r9367;
	add.s32 	%r11509, %r11508, %r10067;
	add.s32 	%r11510, %r11509, %r11503;
	add.s32 	%r11511, %r11510, %r95;
	// begin inline asm
	shf.r.wrap.b32 %r9489, %r9499, %r9499, %r10932;
	// end inline asm
	// begin inline asm
	shf.r.wrap.b32 %r9493, %r9499, %r9499, %r10936;
	// end inline asm
	xor.b32  	%r11512, %r9493, %r9489;
	// begin inline asm
	shf.r.wrap.b32 %r9497, %r9499, %r9499, %r10940;
	// end inline asm
	xor.b32  	%r11513, %r11512, %r9497;
	xor.b32  	%r11514, %r9459, %r9419;
	and.b32  	%r11515, %r9499, %r11514;
	and.b32  	%r11516, %r9459, %r9419;
	xor.b32  	%r11517, %r11515, %r11516;
	add.s32 	%r11518, %r11513, %r11517;
	add.s32 	%r9527, %r11511, %r9379;
	add.s32 	%r9539, %r11518, %r11511;
	// begin inline asm
	shf.r.wrap.b32 %r9501, %r9507, %r9507, %r10904;
	// end inline asm
	// begin inline asm
	shf.r.wrap.b32 %r9505, %r9507, %r9507, %r10908;
	// end inline asm
	shr.u32 	%r11519, %r9507, 3;
	xor.b32  	%r11520, %r9501, %r11519;
	xor.b32  	%r11521, %r11520, %r9505;
	// begin inline asm
	shf.r.wrap.b32 %r9509, %r10027, %r10027, %r10912;
	// end inline asm
	// begin inline asm
	shf.r.wrap.b32 %r9513, %r10027, %r10027, %r10916;
	// end inline asm
	shr.u32 	%r11522, %r10027, 10;
	xor.b32  	%r11523, %r9509, %r11522;
	xor.b32  	%r11524, %r11523, %r9513;
	add.s32 	%r11525, %r9467, %r11521;
	add.s32 	%r11526, %r11525, %r9827;
	add.s32 	%r10107, %r11526, %r11524;
	// begin inline asm
	shf.r.wrap.b32 %r9517, %r9527, %r9527, %r10920;
	// end inline asm
	// begin inline asm
	shf.r.wrap.b32 %r9521, %r9527, %r9527, %r10924;
	// end inline asm
	xor.b32  	%r11527, %r9521, %r9517;
	// begin inline asm
	shf.r.wrap.b32 %r9525, %r9527, %r9527, %r10928;
	// end inline asm
	xor.b32  	%r11528, %r11527, %r9525;
	and.b32  	%r11529, %r9527, %r9487;
	not.b32 	%r11530, %r9527;
	and.b32  	%r11531, %r9447, %r11530;
	or.b32  	%r11532, %r11529, %r11531;
	add.s32 	%r11533, %r11532, %r9407;
	add.s32 	%r11534, %r11533, %r10107;
	add.s32 	%r11535, %r11534, %r11528;
	add.s32 	%r11536, %r11535, %r96;
	// begin inline asm
	shf.r.wrap.b32 %r9529, %r9539, %r9539, %r10932;
	// end inline asm
	// begin inline asm
	shf.r.wrap.b32 %r9533, %r9539, %r9539, %r10936;
	// end inline asm
	xor.b32  	%r11537, %r9533, %r9529;
	// begin inline asm
	shf.r.wrap.b32 %r9537, %r9539, %r9539, %r10940;
	// end inline asm
	xor.b32  	%r11538, %r11537, %r9537;
	xor.b32  	%r11539, %r9499, %r9459;
	and.b32  	%r11540, %r9539, %r11539;
	and.b32  	%r11541, %r9499, %r9459;
	xor.b32  	%r11542, %r11540, %r11541;
	add.s32 	%r11543, %r11538, %r11542;
	add.s32 	%r9567, %r11536, %r9419;
	add.s32 	%r9579, %r11543, %r11536;
	// begin inline asm
	shf.r.wrap.b32 %r9541, %r9547, %r9547, %r10904;
	// end inline asm
	// begin inline asm
	shf.r.wrap.b32 %r9545, %r9547, %r9547, %r10908;
	// end inline asm
	shr.u32 	%r11544, %r9547, 3;
	xor.b32  	%r11545, %r9541, %r11544;
	xor.b32  	%r11546, %r11545, %r9545;
	// begin inline asm
	shf.r.wrap.b32 %r9549, %r10067, %r10067, %r10912;
	// end inline asm
	// begin inline asm
	shf.r.wrap.b32 %r9553, %r10067, %r10067, %r10916;
	// end inline asm
	shr.u32 	%r11547, %r10067, 10;
	xor.b32  	%r11548, %r9549, %r11547;
	xor.b32  	%r11549, %r11548, %r9553;
	add.s32 	%r11550, %r9507, %r11546;
	add.s32 	%r11551, %r11550, %r9867;
	add.s32 	%r10147, %r11551, %r11549;
	// begin inline asm
	shf.r.wrap.b32 %r9557, %r9567, %r9567, %r10920;
	// end inline asm
	// begin inline asm
	shf.r.wrap.b32 %r9561, %r9567, %r9567, %r10924;
	// end inline asm
	xor.b32  	%r11552, %r9561, %r9557;
	// begin inline asm
	shf.r.wrap.b32 %r9565, %r9567, %r9567, %r10928;
	// end inline asm
	xor.b32  	%r11553, %r11552, %r9565;
	and.b32  	%r11554, %r9567, %r9527;
	not.b32 	%r11555, %r9567;
	and.b32  	%r11556, %r9487, %r11555;
	or.b32  	%r11557, %r11554, %r11556;
	add.s32 	%r11558, %r11557, %r9447;
	add.s32 	%r11559, %r11558, %r10147;
	add.s32 	%r11560, %r11559, %r11553;
	add.s32 	%r11561, %r11560, %r97;
	// begin inline asm
	shf.r.wrap.b32 %r9569, %r9579, %r9579, %r10932;
	// end inline asm
	// begin inline asm
	shf.r.wrap.b32 %r9573, %r9579, %r9579, %r10936;
	// end inline asm
	xor.b32  	%r11562, %r9573, %r9569;
	// begin inline asm
	shf.r.wrap.b32 %r9577, %r9579, %r9579, %r10940;
	// end inline asm
	xor.b32  	%r11563, %r11562, %r9577;
	xor.b32  	%r11564, %r9539, %r9499;
	and.b32  	%r11565, %r9579, %r11564;
	and.b32  	%r11566, %r9539, %r9499;
	xor.b32  	%r11567, %r11565, %r11566;
	add.s32 	%r11568, %r11563, %r11567;
	add.s32 	%r9607, %r11561, %r9459;
	add.s32 	%r9619, %r11568, %r11561;
	// begin inline asm
	shf.r.wrap.b32 %r9581, %r9070, %r9070, %r10904;
	// end inline asm
	// begin inline asm
	shf.r.wrap.b32 %r9585, %r9070, %r9070, %r10908;
	// end inline asm
	and.b32  	%r11569, %r10941, 536870911;
	xor.b32  	%r11570, %r9581, %r11569;
	xor.b32  	%r11571, %r11570, %r9585;
	// begin inline asm
	shf.r.wrap.b32 %r9589, %r10107, %r10107, %r10912;
	// end inline asm
	// begin inline asm
	shf.r.wrap.b32 %r9593, %r10107, %r10107, %r10916;
	// end inline asm
	shr.u32 	%r11572, %r10107, 10;
	xor.b32  	%r11573, %r9589, %r11572;
	xor.b32  	%r11574, %r11573, %r9593;
	add.s32 	%r11575, %r11571, %r9547;
	add.s32 	%r11576, %r11575, %r9907;
	add.s32 	%r10187, %r11576, %r11574;
	// begin inline asm
	shf.r.wrap.b32 %r9597, %r9607, %r9607, %r10920;
	// end inline asm
	// begin inline asm
	shf.r.wrap.b32 %r9601, %r9607, %r9607, %r10924;
	// end inline asm
	xor.b32  	%r11577, %r9601, %r9597;
	// begin inline asm
	shf.r.wrap.b32 %r9605, %r9607, %r9607, %r10928;
	// end inline asm
	xor.b32  	%r11578, %r11577, %r9605;
	and.b32  	%r11579, %r9607, %r9567;
	not.b32 	%r11580, %r9607;
	and.b32  	%r11581, %r9527, %r11580;
	or.b32  	%r11582, %r11579, %r11581;
	add.s32 	%r11583, %r11582, %r9487;
	add.s32 	%r11584, %r11583, %r10187;
	add.s32 	%r11585, %r11584, %r11578;
	add.s32 	%r11586, %r11585, %r98;
	// begin inline asm
	shf.r.wrap.b32 %r9609, %r9619, %r9619, %r10932;
	// end inline asm
	// begin inline asm
	shf.r.wrap.b32 %r9613, %r9619, %r9619, %r10936;
	// end inline asm
	xor.b32  	%r11587, %r9613, %r9609;
	// begin inline asm
	shf.r.wrap.b32 %r9617, %r9619, %r9619, %r10940;
	// end inline asm
	xor.b32  	%r11588, %r11587, %r9617;
	xor.b32  	%r11589, %r9579, %r9539;
	and.b32  	%r11590, %r9619, %r11589;
	and.b32  	%r11591, %r9579, %r9539;
	xor.b32  	%r11592, %r11590, %r11591;
	add.s32 	%r11593, %r11588, %r11592;
	add.s32 	%r9647, %r11586, %r9499;
	add.s32 	%r9659, %r11593, %r11586;
	// begin inline asm
	shf.r.wrap.b32 %r9621, %r9627, %r9627, %r10904;
	// end inline asm
	// begin inline asm
	shf.r.wrap.b32 %r9625, %r9627, %r9627, %r10908;
	// end inline asm
	shr.u32 	%r11594, %r9627, 3;
	xor.b32  	%r11595, %r9621, %r11594;
	xor.b32  	%r11596, %r11595, %r9625;
	// begin inline asm
	shf.r.wrap.b32 %r9629, %r10147, %r10147, %r10912;
	// end inline asm
	// begin inline asm
	shf.r.wrap.b32 %r9633, %r10147, %r10147, %r10916;
	// end inline asm
	shr.u32 	%r11597, %r10147, 10;
	xor.b32  	%r11598, %r9629, %r11597;
	xor.b32  	%r11599, %r11598, %r9633;
	add.s32 	%r11600, %r11596, %r9070;
	add.s32 	%r11601, %r11600, %r9947;
	add.s32 	%r10227, %r11601, %r11599;
	// begin inline asm
	shf.r.wrap.b32 %r9637, %r9647, %r9647, %r10920;
	// end inline asm
	// begin inline asm
	shf.r.wrap.b32 %r9641, %r9647, %r9647, %r10924;
	// end inline asm
	xor.b32  	%r11602, %r9641, %r9637;
	// begin inline asm
	shf.r.wrap.b32 %r9645, %r9647, %r9647, %r10928;
	// end inline asm
	xor.b32  	%r11603, %r11602, %r9645;
	and.b32  	%r11604, %r9647, %r9607;
	not.b32 	%r11605, %r9647;
	and.b32  	%r11606, %r9567, %r11605;
	or.b32  	%r11607, %r11604, %r11606;
	add.s32 	%r11608, %r11607, %r9527;
	add.s32 	%r11609, %r11608, %r10227;
	add.s32 	%r11610, %r11609, %r11603;
	add.s32 	%r11611, %r11610, %r99;
	// begin inline asm
	shf.r.wrap.b32 %r9649, %r9659, %r9659, %r10932;
	// end inline asm
	// begin inline asm
	shf.r.wrap.b32 %r9653, %r9659, %r9659, %r10936;
	// end inline asm
	xor.b32  	%r11612, %r9653, %r9649;
	// begin inline asm
	shf.r.wrap.b32 %r9657, %r9659, %r9659, %r10940;
	// end inline asm
	xor.b32  	%r11613, %r11612, %r9657;
	xor.b32  	%r11614, %r9619, %r9579;
	and.b32  	%r11615, %r9659, %r11614;
	and.b32  	%r11616, %r9619, %r9579;
	xor.b32  	%r11617, %r11615, %r11616;
	add.s32 	%r11618, %r11613, %r11617;
	add.s32 	%r9687, %r11611, %r9539;
	add.s32 	%r9699, %r11618, %r11611;
	// begin inline asm
	shf.r.wrap.b32 %r9661, %r9667, %r9667, %r10904;
	// end inline asm
	// begin inline asm
	shf.r.wrap.b32 %r9665, %r9667, %r9667, %r10908;
	// end inline asm
	shr.u32 	%r11619, %r9667, 3;
	xor.b32  	%r11620, %r9661, %r11619;
	xor.b32  	%r11621, %r11620, %r9665;
	// begin inline asm
	shf.r.wrap.b32 %r9669, %r10187, %r10187, %r10912;
	// end inline asm
	// begin inline asm
	shf.r.wrap.b32 %r9673, %r10187, %r10187, %r10916;
	// end inline asm
	shr.u32 	%r11622, %r10187, 10;
	xor.b32  	%r11623, %r9669, %r11622;
	xor.b32  	%r11624, %r11623, %r9673;
	add.s32 	%r11625, %r9627, %r11621;
	add.s32 	%r11626, %r11625, %r9987;
	add.s32 	%r10267, %r11626, %r11624;
	// begin inline asm
	shf.r.wrap.b32 %r9677, %r9687, %r9687, %r10920;
	// end inline asm
	// begin inline asm
	shf.r.wrap.b32 %r9681, %r9687, %r9687, %r10924;
	// end inline asm
	xor.b32  	%r11627, %r9681, %r9677;
	// begin inline asm
	shf.r.wrap.b32 %r9685, %r9687, %r9687, %r10928;
	// end inline asm
	xor.b32  	%r11628, %r11627, %r9685;
	and.b32  	%r11629, %r9687, %r9647;
	not.b32 	%r11630, %r9687;
	and.b32  	%r11631, %r9607, %r11630;
	or.b32  	%r11632, %r11629, %r11631;
	add.s32 	%r11633, %r11632, %r9567;
	add.s32 	%r11634, %r11633, %r10267;
	add.s32 	%r11635, %r11634, %r11628;
	ld.const.u32 	%r11636, [Kc+128];
	add.s32 	%r11637, %r11635, %r11636;
	// begin inline asm
	shf.r.wrap.b32 %r9689, %r9699, %r9699, %r10932;
	// end inline asm
	// begin inline asm
	shf.r.wrap.b32 %r9693, %r9699, %r9699, %r10936;
	// end inline asm
	xor.b32  	%r11638, %r9693, %r9689;
	// begin inline asm
	shf.r.wrap.b32 %r9697, %r9699, %r9699, %r10940;
	// end inline asm
	xor.b32  	%r11639, %r11638, %r9697;
	xor.b32  	%r11640, %r9659, %r9619;
	and.b32  	%r11641, %r9699, %r11640;
	and.b32  	%r11642, %r9659, %r9619;
	xor.b32  	%r11643, %r11641, %r11642;
	add.s32 	%r11644, %r11639, %r11643;
	add.s32 	%r9727, %r11637, %r9579;
	add.s32 	%r9739, %r11644, %r11637;
	// begin inline asm
	shf.r.wrap.b32 %r9701, %r9707, %r9707, %r10904;
	// end inline asm
	// begin inline asm
	shf.r.wrap.b32 %r9705, %r9707, %r9707, %r10908;
	// end inline asm
	shr.u32 	%r11645, %r9707, 3;
	xor.b32  	%r11646, %r9701, %r11645;
	xor.b32  	%r11647, %r11646, %r9705;
	// begin inline asm
	shf.r.wrap.b32 %r9709, %r10227, %r10227, %r10912;
	// end inline asm
	// begin inline asm
	shf.r.wrap.b32 %r9713, %r10227, %r10227, %r10916;
	// end inline asm
	shr.u32 	%r11648, %r10227, 10;
	xor.b32  	%r11649, %r9709, %r11648;
	xor.b32  	%r11650, %r11649, %r9713;
	add.s32 	%r11651, %r9667, %r11647;
	add.s32 	%r11652, %r11651, %r10027;
	add.s32 	%r10307, %r11652, %r11650;
	// begin inline asm
	shf.r.wrap.b32 %r9717, %r9727, %r9727, %r10920;
	// end inline asm
	// begin inline asm
	shf.r.wrap.b32 %r9721, %r9727, %r9727, %r10924;
	// end inline asm
	xor.b32  	%r11653, %r9721, %r9717;
	// begin inline asm
	shf.r.wrap.b32 %r9725, %r9727, %r9727, %r10928;
	// end inline asm
	xor.b32  	%r11654, %r11653, %r9725;
	and.b32  	%r11655, %r9727, %r9687;
	not.b32 	%r11656, %r9727;
	and.b32  	%r11657, %r9647, %r11656;
	or.b32  	%r11658, %r11655, %r11657;
	add.s32 	%r11659, %r11658, %r9607;
	add.s32 	%r11660, %r11659, %r10307;
	add.s32 	%r11661, %r11660, %r11654;
	ld.const.u32 	%r11662, [Kc+132];
	add.s32 	%r11663, %r11661, %r11662;
	// begin inline asm
	shf.r.wrap.b32 %r9729, %r9739, %r9739, %r10932;
	// end inline asm
	// begin inline asm
	shf.r.wrap.b32 %r9733, %r9739, %r9739, %r10936;
	// end inline asm
	xor.b32  	%r11664, %r9733, %r9729;
	// begin inline asm
	shf.r.wrap.b32 %r9737, %r9739, %r9739, %r10940;
	// end inline asm
	xor.b32  	%r11665, %r11664, %r9737;
	xor.b32  	%r11666, %r9699, %r9659;
	and.b32  	%r11667, %r9739, %r11666;
	and.b32  	%r11668, %r9699, %r9659;
	xor.b32  	%r11669, %r11667, %r11668;
	add.s32 	%r11670, %r11665, %r11669;
	add.s32 	%r9767, %r11663, %r9619;
	add.s32 	%r9779, %r11670, %r11663;
	// begin inline asm
	shf.r.wrap.b32 %r9741, %r9747, %r9747, %r10904;
	// end inline asm
	// begin inline asm
	shf.r.wrap.b32 %r9745, %r9747, %r9747, %r10908;
	// end inline asm
	shr.u32 	%r11671, %r9747, 3;
	xor.b32  	%r11672, %r9741, %r11671;
	xor.b32  	%r11673, %r11672, %r9745;
	// begin inline asm
	shf.r.wrap.b32 %r9749, %r10267, %r10267, %r10912;
	// end inline asm
	// begin inline asm
	shf.r.wrap.b32 %r9753, %r10267, %r10267, %r10916;
	// end inline asm
	shr.u32 	%r11674, %r10267, 10;
	xor.b32  	%r11675, %r9749, %r11674;
	xor.b32  	%r11676, %r11675, %r9753;
	add.s32 	%r11677, %r9707, %r11673;
	add.s32 	%r11678, %r11677, %r10067;
	add.s32 	%r10347, %r11678, %r11676;
	// begin inline asm
	shf.r.wrap.b32 %r9757, %r9767, %r9767, %r10920;
	// end inline asm
	// begin inline asm
	shf.r.wrap.b32 %r9761, %r9767, %r9767, %r10924;
	// end inline asm
	xor.b32  	%r11679, %r9761, %r9757;
	// begin inline asm
	shf.r.wrap.b32 %r9765, %r9767, %r9767, %r10928;
	// end inline asm
	xor.b32  	%r11680, %r11679, %r9765;
	and.b32  	%r11681, %r9767, %r9727;
	not.b32 	%r11682, %r9767;
	and.b32  	%r11683, %r9687, %r11682;
	or.b32  	%r11684, %r11681, %r11683;
	add.s32 	%r11685, %r11684, %r9647;
	add.s32 	%r11686, %r11685, %r10347;
	add.s32 	%r11687, %r11686, %r11680;
	ld.const.u32 	%r11688, [Kc+136];
	add.s32 	%r11689, %r11687, %r11688;
	// begin inline asm
	shf.r.wrap.b32 %r9769, %r9779, %r9779, %r10932;
	// end inline asm
	// begin inline asm
	shf.r.wrap.b32 %r9773, %r9779, %r9779, %r10936;
	// end inline asm
	xor.b32  	%r11690, %r9773, %r9769;
	// begin inline asm
	shf.r.wrap.b32 %r9777, %r9779, %r9779, %r10940;
	// end inline asm
	xor.b32  	%r11691, %r11690, %r9777;
	xor.b32  	%r11692, %r9739, %r9699;
	and.b32  	%r11693, %r9779, %r11692;
	and.b32  	%r11694, %r9739, %r9699;
	xor.b32  	%r11695, %r11693, %r11694;
	add.s32 	%r11696, %r11691, %r11695;
	add.s32 	%r9807, %r11689, %r9659;
	add.s32 	%r9819, %r11696, %r11689;
	// begin inline asm
	shf.r.wrap.b32 %r9781, %r9787, %r9787, %r10904;
	// end inline asm
	// begin inline asm
	shf.r.wrap.b32 %r9785, %r9787, %r9787, %r10908;
	// end inline asm
	shr.u32 	%r11697, %r9787, 3;
	xor.b32  	%r11698, %r9781, %r11697;
	xor.b32  	%r11699, %r11698, %r9785;
	// begin inline asm
	shf.r.wrap.b32 %r9789, %r10307, %r10307, %r10912;
	// end inline asm
	// begin inline asm
	shf.r.wrap.b32 %r9793, %r10307, %r10307, %r10916;
	// end inline asm
	shr.u32 	%r11700, %r10307, 10;
	xor.b32  	%r11701, %r9789, %r11700;
	xor.b32  	%r11702, %r11701, %r9793;
	add.s32 	%r11703, %r9747, %r11699;
	add.s32 	%r11704, %r11703, %r10107;
	add.s32 	%r10387, %r11704, %r11702;
	// begin inline asm
	shf.r.wrap.b32 %r9797, %r9807, %r9807, %r10920;
	// end inline asm
	// begin inline asm
	shf.r.wrap.b32 %r9801, %r9807, %r9807, %r10924;
	// end inline asm
	xor.b32  	%r11705, %r9801, %r9797;
	// begin inline asm
	shf.r.wrap.b32 %r9805, %r9807, %r9807, %r10928;
	// end inline asm
	xor.b32  	%r11706, %r11705, %r9805;
	and.b32  	%r11707, %r9807, %r9767;
	not.b32 	%r11708, %r9807;
	and.b32  	%r11709, %r9727, %r11708;
	or.b32  	%r11710, %r11707, %r11709;
	add.s32 	%r11711, %r11710, %r9687;
	add.s32 	%r11712, %r11711, %r10387;
	add.s32 	%r11713, %r11712, %r11706;
	add.s32 	%r11714, %r11713, %r100;
	// begin inline asm
	shf.r.wrap.b32 %r9809, %r9819, %r9819, %r10932;
	// end inline asm
	// begin inline asm
	shf.r.wrap.b32 %r9813, %r9819, %r9819, %r10936;
	// end inline asm
	xor.b32  	%r11715, %r9813, %r9809;
	// begin inline asm
	shf.r.wrap.b32 %r9817, %r9819, %r9819, %r10940;
	// end inline asm
	xor.b32  	%r11716, %r11715, %r9817;
	xor.b32  	%r11717, %r9779, %r9739;
	and.b32  	%r11718, %r9819, %r11717;
	and.b32  	%r11719, %r9779, %r9739;
	xor.b32  	%r11720, %r11718, %r11719;
	add.s32 	%r11721, %r11716, %r11720;
	add.s32 	%r9847, %r11714, %r9699;
	add.s32 	%r9859, %r11721, %r11714;
	// begin inline asm
	shf.r.wrap.b32 %r9821, %r9827, %r9827, %r10904;
	// end inline asm
	// begin inline asm
	shf.r.wrap.b32 %r9825, %r9827, %r9827, %r10908;
	// end inline asm
	shr.u32 	%r11722, %r9827, 3;
	xor.b32  	%r11723, %r9821, %r11722;
	xor.b32  	%r11724, %r11723, %r9825;
	// begin inline asm
	shf.r.wrap.b32 %r9829, %r10347, %r10347, %r10912;
	// end inline asm
	// begin inline asm
	shf.r.wrap.b32 %r9833, %r10347, %r10347, %r10916;
	// end inline asm
	shr.u32 	%r11725, %r10347, 10;
	xor.b32  	%r11726, %r9829, %r11725;
	xor.b32  	%r11727, %r11726, %r9833;
	add.s32 	%r11728, %r9787, %r11724;
	add.s32 	%r11729, %r11728, %r10147;
	add.s32 	%r10427, %r11729, %r11727;
	// begin inline asm
	shf.r.wrap.b32 %r9837, %r9847, %r9847, %r10920;
	// end inline asm
	// begin inline asm
	shf.r.wrap.b32 %r9841, %r9847, %r9847, %r10924;
	// end inline asm
	xor.b32  	%r11730, %r9841, %r9837;
	// begin inline asm
	shf.r.wrap.b32 %r9845, %r9847, %r9847, %r10928;
	// end inline asm
	xor.b32  	%r11731, %r11730, %r9845;
	and.b32  	%r11732, %r9847, %r9807;
	not.b32 	%r11733, %r9847;
	and.b32  	%r11734, %r9767, %r11733;
	or.b32  	%r11735, %r11732, %r11734;
	add.s32 	%r11736, %r11735, %r9727;
	add.s32 	%r11737, %r11736, %r10427;
	add.s32 	%r11738, %r11737, %r11731;
	add.s32 	%r11739, %r11738, %r101;
	// begin inline asm
	shf.r.wrap.b32 %r9849, %r9859, %r9859, %r10932;
	// end inline asm
	// begin inline asm
	shf.r.wrap.b32 %r9853, %r9859, %r9859, %r10936;
	// end inline asm
	xor.b32  	%r11740, %r9853, %r9849;
	// begin inline asm
	shf.r.wrap.b32 %r9857, %r9859, %r9859, %r10940;
	// end inline asm
	xor.b32  	%r11741, %r11740, %r9857;
	xor.b32  	%r11742, %r9819, %r9779;
	and.b32  	%r11743, %r9859, %r11742;
	and.b32  	%r11744, %r9819, %r9779;
	xor.b32  	%r11745, %r11743, %r11744;
	add.s32 	%r11746, %r11741, %r11745;
	add.s32 	%r9887, %r11739, %r9739;
	add.s32 	%r9899, %r11746, %r11739;
	// begin inline asm
	shf.r.wrap.b32 %r9861, %r9867, %r9867, %r10904;
	// end inline asm
	// begin inline asm
	shf.r.wrap.b32 %r9865, %r9867, %r9867, %r10908;
	// end inline asm
	shr.u32 	%r11747, %r9867, 3;
	xor.b32  	%r11748, %r9861, %r11747;
	xor.b32  	%r11749, %r11748, %r9865;
	// begin inline asm
	shf.r.wrap.b32 %r9869, %r10387, %r10387, %r10912;
	// end inline asm
	// begin inline asm
	shf.r.wrap.b32 %r9873, %r10387, %r10387, %r10916;
	// end inline asm
	shr.u32 	%r11750, %r10387, 10;
	xor.b32  	%r11751, %r9869, %r11750;
	xor.b32  	%r11752, %r11751, %r9873;
	add.s32 	%r11753, %r9827, %r11749;
	add.s32 	%r11754, %r11753, %r10187;
	add.s32 	%r10467, %r11754, %r11752;
	// begin inline asm
	shf.r.wrap.b32 %r9877, %r9887, %r9887, %r10920;
	// end inline asm
	// begin inline asm
	shf.r.wrap.b32 %r9881, %r9887, %r9887, %r10924;
	// end inline asm
	xor.b32  	%r11755, %r9881, %r9877;
	// begin inline asm
	shf.r.wrap.b32 %r9885, %r9887, %r9887, %r10928;
	// end inline asm
	xor.b32  	%r11756, %r11755, %r9885;
	and.b32  	%r11757, %r9887, %r9847;
	not.b32 	%r11758, %r9887;
	and.b32  	%r11759, %r9807, %r11758;
	or.b32  	%r11760, %r11757, %r11759;
	add.s32 	%r11761, %r11760, %r9767;
	add.s32 	%r11762, %r11761, %r10467;
	add.s32 	%r11763, %r11762, %r11756;
	add.s32 	%r11764, %r11763, %r102;
	// begin inline asm
	shf.r.wrap.b32 %r9889, %r9899, %r9899, %r10932;
	// end inline asm
	// begin inline asm
	shf.r.wrap.b32 %r9893, %r9899, %r9899, %r10936;
	// end inline asm
	xor.b32  	%r11765, %r9893, %r9889;
	// begin inline asm
	shf.r.wrap.b32 %r9897, %r9899, %r9899, %r10940;
	// end inline asm
	xor.b32  	%r11766, %r11765, %r9897;
	xor.b32  	%r11767, %r9859, %r9819;
	and.b32  	%r11768, %r9899, %r11767;
	and.b32  	%r11769, %r9859, %r9819;
	xor.b32  	%r11770, %r11768, %r11769;
	add.s32 	%r11771, %r11766, %r11770;
	add.s32 	%r9927, %r11764, %r9779;
	add.s32 	%r9939, %r11771, %r11764;
	// begin inline asm
	shf.r.wrap.b32 %r9901, %r9907, %r9907, %r10904;
	// end inline asm
	// begin inline asm
	shf.r.wrap.b32 %r9905, %r9907, %r9907, %r10908;
	// end inline asm
	shr.u32 	%r11772, %r9907, 3;
	xor.b32  	%r11773, %r9901, %r11772;
	xor.b32  	%r11774, %r11773, %r9905;
	// begin inline asm
	shf.r.wrap.b32 %r9909, %r10427, %r10427, %r10912;
	// end inline asm
	// begin inline asm
	shf.r.wrap.b32 %r9913, %r10427, %r10427, %r10916;
	// end inline asm
	shr.u32 	%r11775, %r10427, 10;
	xor.b32  	%r11776, %r9909, %r11775;
	xor.b32  	%r11777, %r11776, %r9913;
	add.s32 	%r11778, %r9867, %r11774;
	add.s32 	%r11779, %r11778, %r10227;
	add.s32 	%r10507, %r11779, %r11777;
	// begin inline asm
	shf.r.wrap.b32 %r9917, %r9927, %r9927, %r10920;
	// end inline asm
	// begin inline asm
	shf.r.wrap.b32 %r9921, %r9927, %r9927, %r10924;
	// end inline asm
	xor.b32  	%r11780, %r9921, %r9917;
	// begin inline asm
	shf.r.wrap.b32 %r9925, %r9927, %r9927, %r10928;
	// end inline asm
	xor.b32  	%r11781, %r11780, %r9925;
	and.b32  	%r11782, %r9927, %r9887;
	not.b32 	%r11783, %r9927;
	and.b32  	%r11784, %r9847, %r11783;
	or.b32  	%r11785, %r11782, %r11784;
	add.s32 	%r11786, %r11785, %r9807;
	add.s32 	%r11787, %r11786, %r10507;
	add.s32 	%r11788, %r11787, %r11781;
	add.s32 	%r11789, %r11788, %r103;
	// begin inline asm
	shf.r.wrap.b32 %r9929, %r9939, %r9939, %r10932;
	// end inline asm
	// begin inline asm
	shf.r.wrap.b32 %r9933, %r9939, %r9939, %r10936;
	// end inline asm
	xor.b32  	%r11790, %r9933, %r9929;
	// begin inline asm
	shf.r.wrap.b32 %r9937, %r9939, %r9939, %r10940;
	// end inline asm
	xor.b32  	%r11791, %r11790, %r9937;
	xor.b32  	%r11792, %r9899, %r9859;
	and.b32  	%r11793, %r9939, %r11792;
	and.b32  	%r11794, %r9899, %r9859;
	xor.b32  	%r11795, %r11793, %r11794;
	add.s32 	%r11796, %r11791, %r11795;
	add.s32 	%r9967, %r11789, %r9819;
	add.s32 	%r9979, %r11796, %r11789;
	// begin inline asm
	shf.r.wrap.b32 %r9941, %r9947, %r9947, %r10904;
	// end inline asm
	// begin inline asm
	shf.r.wrap.b32 %r9945, %r9947, %r9947, %r10908;
	// end inline asm
	shr.u32 	%r11797, %r9947, 3;
	xor.b32  	%r11798, %r9941, %r11797;
	xor.b32  	%r11799, %r11798, %r9945;
	// begin inline asm
	shf.r.wrap.b32 %r9949, %r10467, %r10467, %r10912;
	// end inline asm
	// begin inline asm
	shf.r.wrap.b32 %r9953, %r10467, %r10467, %r10916;
	// end inline asm
	shr.u32 	%r11800, %r10467, 10;
	xor.b32  	%r11801, %r9949, %r11800;
	xor.b32  	%r11802, %r11801, %r9953;
	add.s32 	%r11803, %r9907, %r11799;
	add.s32 	%r11804, %r11803, %r10267;
	add.s32 	%r10547, %r11804, %r11802;
	// begin inline asm
	shf.r.wrap.b32 %r9957, %r9967, %r9967, %r10920;
	// end inline asm
	// begin inline asm
	shf.r.wrap.b32 %r9961, %r9967, %r9967, %r10924;
	// end inline asm
	xor.b32  	%r11805, %r9961, %r9957;
	// begin inline asm
	shf.r.wrap.b32 %r9965, %r9967, %r9967, %r10928;
	// end inline asm
	xor.b32  	%r11806, %r11805, %r9965;
	and.b32  	%r11807, %r9967, %r9927;
	not.b32 	%r11808, %r9967;
	and.b32  	%r11809, %r9887, %r11808;
	or.b32  	%r11810, %r11807, %r11809;
	add.s32 	%r11811, %r11810, %r9847;
	add.s32 	%r11812, %r11811, %r10547;
	add.s32 	%r11813, %r11812, %r11806;
	add.s32 	%r11814, %r11813, %r104;
	// begin inline asm
	shf.r.wrap.b32 %r9969, %r9979, %r9979, %r10932;
	// end inline asm
	// begin inline asm
	shf.r.wrap.b32 %r9973, %r9979, %r9979, %r10936;
	// end inline asm
	xor.b32  	%r11815, %r9973, %r9969;
	// begin inline asm
	shf.r.wrap.b32 %r9977, %r9979, %r9979, %r10940;
	// end inline asm
	xor.b32  	%r11816, %r11815, %r9977;
	xor.b32  	%r11817, %r9939, %r9899;
	and.b32  	%r11818, %r9979, %r11817;
	and.b32  	%r11819, %r9939, %r9899;
	xor.b32  	%r11820, %r11818, %r11819;
	add.s32 	%r11821, %r11816, %r11820;
	add.s32 	%r10007, %r11814, %r9859;
	add.s32 	%r10019, %r11821, %r11814;
	// begin inline asm
	shf.r.wrap.b32 %r9981, %r9987, %r9987, %r10904;
	// end inline asm
	// begin inline asm
	shf.r.wrap.b32 %r9985, %r9987, %r9987, %r10908;
	// end inline asm
	shr.u32 	%r11822, %r9987, 3;
	xor.b32  	%r11823, %r9981, %r11822;
	xor.b32  	%r11824, %r11823, %r9985;
	// begin inline asm
	shf.r.wrap.b32 %r9989, %r10507, %r10507, %r10912;
	// end inline asm
	// begin inline asm
	shf.r.wrap.b32 %r9993, %r10507, %r10507, %r10916;
	// end inline asm
	shr.u32 	%r11825, %r10507, 10;
	xor.b32  	%r11826, %r9989, %r11825;
	xor.b32  	%r11827, %r11826, %r9993;
	add.s32 	%r11828, %r9947, %r11824;
	add.s32 	%r11829, %r11828, %r10307;
	add.s32 	%r10587, %r11829, %r11827;
	// begin inline asm
	shf.r.wrap.b32 %r9997, %r10007, %r10007, %r10920;
	// end inline asm
	// begin inline asm
	shf.r.wrap.b32 %r10001, %r10007, %r10007, %r10924;
	// end inline asm
	xor.b32  	%r11830, %r10001, %r9997;
	// begin inline asm
	shf.r.wrap.b32 %r10005, %r10007, %r10007, %r10928;
	// end inline asm
	xor.b32  	%r11831, %r11830, %r10005;
	and.b32  	%r11832, %r10007, %r9967;
	not.b32 	%r11833, %r10007;
	and.b32  	%r11834, %r9927, %r11833;
	or.b32  	%r11835, %r11832, %r11834;
	add.s32 	%r11836, %r11835, %r9887;
	add.s32 	%r11837, %r11836, %r10587;
	add.s32 	%r11838, %r11837, %r11831;
	add.s32 	%r11839, %r11838, %r105;
	// begin inline asm
	shf.r.wrap.b32 %r10009, %r10019, %r10019, %r10932;
	// end inline asm
	// begin inline asm
	shf.r.wrap.b32 %r10013, %r10019, %r10019, %r10936;
	// end inline asm
	xor.b32  	%r11840, %r10013, %r10009;
	// begin inline asm
	shf.r.wrap.b32 %r10017, %r10019, %r10019, %r10940;
	// end inline asm
	xor.b32  	%r11841, %r11840, %r10017;
	xor.b32  	%r11842, %r9979, %r9939;
	and.b32  	%r11843, %r10019, %r11842;
	and.b32  	%r11844, %r9979, %r9939;
	xor.b32  	%r11845, %r11843, %r11844;
	add.s32 	%r11846, %r11841, %r11845;
	add.s32 	%r10047, %r11839, %r9899;
	add.s32 	%r10059, %r11846, %r11839;
	// begin inline asm
	shf.r.wrap.b32 %r10021, %r10027, %r10027, %r10904;
	// end inline asm
	// begin inline asm
	shf.r.wrap.b32 %r10025, %r10027, %r10027, %r10908;
	// end inline asm
	shr.u32 	%r11847, %r10027, 3;
	xor.b32  	%r11848, %r10021, %r11847;
	xor.b32  	%r11849, %r11848, %r10025;
	// begin inline asm
	shf.r.wrap.b32 %r10029, %r10547, %r10547, %r10912;
	// end inline asm
	// begin inline asm
	shf.r.wrap.b32 %r10033, %r10547, %r10547, %r10916;
	// end inline asm
	shr.u32 	%r11850, %r10547, 10;
	xor.b32  	%r11851, %r10029, %r11850;
	xor.b32  	%r11852, %r11851, %r10033;
	add.s32 	%r11853, %r9987, %r11849;
	add.s32 	%r11854, %r11853, %r10347;
	add.s32 	%r10627, %r11854, %r11852;
	// begin inline asm
	shf.r.wrap.b32 %r10037, %r10047, %r10047, %r10920;
	// end inline asm
	// begin inline asm
	shf.r.wrap.b32 %r10041, %r10047, %r10047, %r10924;
	// end inline asm
	xor.b32  	%r11855, %r10041, %r10037;
	// begin inline asm
	shf.r.wrap.b32 %r10045, %r10047, %r10047, %r10928;
	// end inline asm
	xor.b32  	%r11856, %r11855, %r10045;
	and.b32  	%r11857, %r10047, %r10007;
	not.b32 	%r11858, %r10047;
	and.b32  	%r11859, %r9967, %r11858;
	or.b32  	%r11860, %r11857, %r11859;
	add.s32 	%r11861, %r11860, %r9927;
	add.s32 	%r11862, %r11861, %r10627;
	add.s32 	%r11863, %r11862, %r11856;
	add.s32 	%r11864, %r11863, %r106;
	// begin inline asm
	shf.r.wrap.b32 %r10049, %r10059, %r10059, %r10932;
	// end inline asm
	// begin inline asm
	shf.r.wrap.b32 %r10053, %r10059, %r10059, %r10936;
	// end inline asm
	xor.b32  	%r11865, %r10053, %r10049;
	// begin inline asm
	shf.r.wrap.b32 %r10057, %r10059, %r10059, %r10940;
	// end inline asm
	xor.b32  	%r11866, %r11865, %r10057;
	xor.b32  	%r11867, %r10019, %r9979;
	and.b32  	%r11868, %r10059, %r11867;
	and.b32  	%r11869, %r10019, %r9979;
	xor.b32  	%r11870, %r11868, %r11869;
	add.s32 	%r11871, %r11866, %r11870;
	add.s32 	%r10087, %r11864, %r9939;
	add.s32 	%r10099, %r11871, %r11864;
	// begin inline asm
	shf.r.wrap.b32 %r10061, %r10067, %r10067, %r10904;
	// end inline asm
	// begin inline asm
	shf.r.wrap.b32 %r10065, %r10067, %r10067, %r10908;
	// end inline asm
	shr.u32 	%r11872, %r10067, 3;
	xor.b32  	%r11873, %r10061, %r11872;
	xor.b32  	%r11874, %r11873, %r10065;
	// begin inline asm
	shf.r.wrap.b32 %r10069, %r10587, %r10587, %r10912;
	// end inline asm
	// begin inline asm
	shf.r.wrap.b32 %r10073, %r10587, %r10587, %r10916;
	// end inline asm
	shr.u32 	%r11875, %r10587, 10;
	xor.b32  	%r11876, %r10069, %r11875;
	xor.b32  	%r11877, %r11876, %r10073;
	add.s32 	%r11878, %r10027, %r11874;
	add.s32 	%r11879, %r11878, %r10387;
	add.s32 	%r10667, %r11879, %r11877;
	// begin inline asm
	shf.r.wrap.b32 %r10077, %r10087, %r10087, %r10920;
	// end inline asm
	// begin inline asm
	shf.r.wrap.b32 %r10081, %r10087, %r10087, %r10924;
	// end inline asm
	xor.b32  	%r11880, %r10081, %r10077;
	// begin inline asm
	shf.r.wrap.b32 %r10085, %r10087, %r10087, %r10928;
	// end inline asm
	xor.b32  	%r11881, %r11880, %r10085;
	and.b32  	%r11882, %r10087, %r10047;
	not.b32 	%r11883, %r10087;
	and.b32  	%r11884, %r10007, %r11883;
	or.b32  	%r11885, %r11882, %r11884;
	add.s32 	%r11886, %r11885, %r9967;
	add.s32 	%r11887, %r11886, %r10667;
	add.s32 	%r11888, %r11887, %r11881;
	add.s32 	%r11889, %r11888, %r107;
	// begin inline asm
	shf.r.wrap.b32 %r10089, %r10099, %r10099, %r10932;
	// end inline asm
	// begin inline asm
	shf.r.wrap.b32 %r10093, %r10099, %r10099, %r10936;
	// end inline asm
	xor.b32  	%r11890, %r10093, %r10089;
	// begin inline asm
	shf.r.wrap.b32 %r10097, %r10099, %r10099, %r10940;
	// end inline asm
	xor.b32  	%r11891, %r11890, %r10097;
	xor.b32  	%r11892, %r10059, %r10019;
	and.b32  	%r11893, %r10099, %r11892;
	and.b32  	%r11894, %r10059, %r10019;
	xor.b32  	%r11895, %r11893, %r11894;
	add.s32 	%r11896, %r11891, %r11895;
	add.s32 	%r10127, %r11889, %r9979;
	add.s32 	%r10139, %r11896, %r11889;
	// begin inline asm
	shf.r.wrap.b32 %r10101, %r10107, %r10107, %r10904;
	// end inline asm
	// begin inline asm
	shf.r.wrap.b32 %r10105, %r10107, %r10107, %r10908;
	// end inline asm
	shr.u32 	%r11897, %r10107, 3;
	xor.b32  	%r11898, %r10101, %r11897;
	xor.b32  	%r11899, %r11898, %r10105;
	// begin inline asm
	shf.r.wrap.b32 %r10109, %r10627, %r10627, %r10912;
	// end inline asm
	// begin inline asm
	shf.r.wrap.b32 %r10113, %r10627, %r10627, %r10916;
	// end inline asm
	shr.u32 	%r11900, %r10627, 10;
	xor.b32  	%r11901, %r10109, %r11900;
	xor.b32  	%r11902, %r11901, %r10113;
	add.s32 	%r11903, %r10067, %r11899;
	add.s32 	%r11904, %r11903, %r10427;
	add.s32 	%r10707, %r11904, %r11902;
	// begin inline asm
	shf.r.wrap.b32 %r10117, %r10127, %r10127, %r10920;
	// end inline asm
	// begin inline asm
	shf.r.wrap.b32 %r10121, %r10127, %r10127, %r10924;
	// end inline asm
	xor.b32  	%r11905, %r10121, %r10117;
	// begin inline asm
	shf.r.wrap.b32 %r10125, %r10127, %r10127, %r10928;
	// end inline asm
	xor.b32  	%r11906, %r11905, %r10125;
	and.b32  	%r11907, %r10127, %r10087;
	not.b32 	%r11908, %r10127;
	and.b32  	%r11909, %r10047, %r11908;
	or.b32  	%r11910, %r11907, %r11909;
	add.s32 	%r11911, %r11910, %r10007;
	add.s32 	%r11912, %r11911, %r10707;
	add.s32 	%r11913, %r11912, %r11906;
	add.s32 	%r11914, %r11913, %r108;
	// begin inline asm
	shf.r.wrap.b32 %r10129, %r10139, %r10139, %r10932;
	// end inline asm
	// begin inline asm
	shf.r.wrap.b32 %r10133, %r10139, %r10139, %r10936;
	// end inline asm
	xor.b32  	%r11915, %r10133, %r10129;
	// begin inline asm
	shf.r.wrap.b32 %r10137, %r10139, %r10139, %r10940;
	// end inline asm
	xor.b32  	%r11916, %r11915, %r10137;
	xor.b32  	%r11917, %r10099, %r10059;
	and.b32  	%r11918, %r10139, %r11917;
	and.b32  	%r11919, %r10099, %r10059;
	xor.b32  	%r11920, %r11918, %r11919;
	add.s32 	%r11921, %r11916, %r11920;
	add.s32 	%r10167, %r11914, %r10019;
	add.s32 	%r10179, %r11921, %r11914;
	// begin inline asm
	shf.r.wrap.b32 %r10141, %r10147, %r10147, %r10904;
	// end inline asm
	// begin inline asm
	shf.r.wrap.b32 %r10145, %r10147, %r10147, %r10908;
	// end inline asm
	shr.u32 	%r11922, %r10147, 3;
	xor.b32  	%r11923, %r10141, %r11922;
	xor.b32  	%r11924, %r11923, %r10145;
	// begin inline asm
	shf.r.wrap.b32 %r10149, %r10667, %r10667, %r10912;
	// end inline asm
	// begin inline asm
	shf.r.wrap.b32 %r10153, %r10667, %r10667, %r10916;
	// end inline asm
	shr.u32 	%r11925, %r10667, 10;
	xor.b32  	%r11926, %r10149, %r11925;
	xor.b32  	%r11927, %r11926, %r10153;
	add.s32 	%r11928, %r10107, %r11924;
	add.s32 	%r11929, %r11928, %r10467;
	add.s32 	%r10747, %r11929, %r11927;
	// begin inline asm
	shf.r.wrap.b32 %r10157, %r10167, %r10167, %r10920;
	// end inline asm
	// begin inline asm
	shf.r.wrap.b32 %r10161, %r10167, %r10167, %r10924;
	// end inline asm
	xor.b32  	%r11930, %r10161, %r10157;
	// begin inline asm
	shf.r.wrap.b32 %r10165, %r10167, %r10167, %r10928;
	// end inline asm
	xor.b32  	%r11931, %r11930, %r10165;
	and.b32  	%r11932, %r10167, %r10127;
	not.b32 	%r11933, %r10167;
	and.b32  	%r11934, %r10087, %r11933;
	or.b32  	%r11935, %r11932, %r11934;
	add.s32 	%r11936, %r11935, %r10047;
	add.s32 	%r11937, %r11936, %r10747;
	add.s32 	%r11938, %r11937, %r11931;
	add.s32 	%r11939, %r11938, %r109;
	// begin inline asm
	shf.r.wrap.b32 %r10169, %r10179, %r10179, %r10932;
	// end inline asm
	// begin inline asm
	shf.r.wrap.b32 %r10173, %r10179, %r10179, %r10936;
	// end inline asm
	xor.b32  	%r11940, %r10173, %r10169;
	// begin inline asm
	shf.r.wrap.b32 %r10177, %r10179, %r10179, %r10940;
	// end inline asm
	xor.b32  	%r11941, %r11940, %r10177;
	xor.b32  	%r11942, %r10139, %r10099;
	and.b32  	%r11943, %r10179, %r11942;
	and.b32  	%r11944, %r10139, %r10099;
	xor.b32  	%r11945, %r11943, %r11944;
	add.s32 	%r11946, %r11941, %r11945;
	add.s32 	%r10207, %r11939, %r10059;
	add.s32 	%r10219, %r11946, %r11939;
	// begin inline asm
	shf.r.wrap.b32 %r10181, %r10187, %r10187, %r10904;
	// end inline asm
	// begin inline asm
	shf.r.wrap.b32 %r10185, %r10187, %r10187, %r10908;
	// end inline asm
	shr.u32 	%r11947, %r10187, 3;
	xor.b32  	%r11948, %r10181, %r11947;
	xor.b32  	%r11949, %r11948, %r10185;
	// begin inline asm
	shf.r.wrap.b32 %r10189, %r10707, %r10707, %r10912;
	// end inline asm
	// begin inline asm
	shf.r.wrap.b32 %r10193, %r10707, %r10707, %r10916;
	// end inline asm
	shr.u32 	%r11950, %r10707, 10;
	xor.b32  	%r11951, %r10189, %r11950;
	xor.b32  	%r11952, %r11951, %r10193;
	add.s32 	%r11953, %r10147, %r11949;
	add.s32 	%r11954, %r11953, %r10507;
	add.s32 	%r10787, %r11954, %r11952;
	// begin inline asm
	shf.r.wrap.b32 %r10197, %r10207, %r10207, %r10920;
	// end inline asm
	// begin inline asm
	shf.r.wrap.b32 %r10201, %r10207, %r10207, %r10924;
	// end inline asm
	xor.b32  	%r11955, %r10201, %r10197;
	// begin inline asm
	shf.r.wrap.b32 %r10205, %r10207, %r10207, %r10928;
	// end inline asm
	xor.b32  	%r11956, %r11955, %r10205;
	and.b32  	%r11957, %r10207, %r10167;
	not.b32 	%r11958, %r10207;
	and.b32  	%r11959, %r10127, %r11958;
	or.b32  	%r11960, %r11957, %r11959;
	add.s32 	%r11961, %r11960, %r10087;
	add.s32 	%r11962, %r11961, %r10787;
	add.s32 	%r11963, %r11962, %r11956;
	add.s32 	%r11964, %r11963, %r110;
	// begin inline asm
	shf.r.wrap.b32 %r10209, %r10219, %r10219, %r10932;
	// end inline asm
	// begin inline asm
	shf.r.wrap.b32 %r10213, %r10219, %r10219, %r10936;
	// end inline asm
	xor.b32  	%r11965, %r10213, %r10209;
	// begin inline asm
	shf.r.wrap.b32 %r10217, %r10219, %r10219, %r10940;
	// end inline asm
	xor.b32  	%r11966, %r11965, %r10217;
	xor.b32  	%r11967, %r10179, %r10139;
	and.b32  	%r11968, %r10219, %r11967;
	and.b32  	%r11969, %r10179, %r10139;
	xor.b32  	%r11970, %r11968, %r11969;
	add.s32 	%r11971, %r11966, %r11970;
	add.s32 	%r10247, %r11964, %r10099;
	add.s32 	%r10259, %r11971, %r11964;
	// begin inline asm
	shf.r.wrap.b32 %r10221, %r10227, %r10227, %r10904;
	// end inline asm
	// begin inline asm
	shf.r.wrap.b32 %r10225, %r10227, %r10227, %r10908;
	// end inline asm
	shr.u32 	%r11972, %r10227, 3;
	xor.b32  	%r11973, %r10221, %r11972;
	xor.b32  	%r11974, %r11973, %r10225;
	// begin inline asm
	shf.r.wrap.b32 %r10229, %r10747, %r10747, %r10912;
	// end inline asm
	// begin inline asm
	shf.r.wrap.b32 %r10233, %r10747, %r10747, %r10916;
	// end inline asm
	shr.u32 	%r11975, %r10747, 10;
	xor.b32  	%r11976, %r10229, %r11975;
	xor.b32  	%r11977, %r11976, %r10233;
	add.s32 	%r11978, %r10187, %r11974;
	add.s32 	%r11979, %r11978, %r10547;
	add.s32 	%r10827, %r11979, %r11977;
	// begin inline asm
	shf.r.wrap.b32 %r10237, %r10247, %r10247, %r10920;
	// end inline asm
	// begin inline asm
	shf.r.wrap.b32 %r10241, %r10247, %r10247, %r10924;
	// end inline asm
	xor.b32  	%r11980, %r10241, %r10237;
	// begin inline asm
	shf.r.wrap.b32 %r10245, %r10247, %r10247, %r10928;
	// end inline asm
	xor.b32  	%r11981, %r11980, %r10245;
	and.b32  	%r11982, %r10247, %r10207;
	not.b32 	%r11983, %r10247;
	and.b32  	%r11984, %r10167, %r11983;
	or.b32  	%r11985, %r11982, %r11984;
	add.s32 	%r11986, %r11985, %r10127;
	add.s32 	%r11987, %r11986, %r10827;
	add.s32 	%r11988, %r11987, %r11981;
	add.s32 	%r11989, %r11988, %r111;
	// begin inline asm
	shf.r.wrap.b32 %r10249, %r10259, %r10259, %r10932;
	// end inline asm
	// begin inline asm
	shf.r.wrap.b32 %r10253, %r10259, %r10259, %r10936;
	// end inline asm
	xor.b32  	%r11990, %r10253, %r10249;
	// begin inline asm
	shf.r.wrap.b32 %r10257, %r10259, %r10259, %r10940;
	// end inline asm
	xor.b32  	%r11991, %r11990, %r10257;
	xor.b32  	%r11992, %r10219, %r10179;
	and.b32  	%r11993, %r10259, %r11992;
	and.b32  	%r11994, %r10219, %r10179;
	xor.b32  	%r11995, %r11993, %r11994;
	add.s32 	%r11996, %r11991, %r11995;
	add.s32 	%r10287, %r11989, %r10139;
	add.s32 	%r10299, %r11996, %r11989;
	// begin inline asm
	shf.r.wrap.b32 %r10261, %r10267, %r10267, %r10904;
	// end inline asm
	// begin inline asm
	shf.r.wrap.b32 %r10265, %r10267, %r10267, %r10908;
	// end inline asm
	shr.u32 	%r11997, %r10267, 3;
	xor.b32  	%r11998, %r10261, %r11997;
	xor.b32  	%r11999, %r11998, %r10265;
	// begin inline asm
	shf.r.wrap.b32 %r10269, %r10787, %r10787, %r10912;
	// end inline asm
	// begin inline asm
	shf.r.wrap.b32 %r10273, %r10787, %r10787, %r10916;
	// end inline asm
	shr.u32 	%r12000, %r10787, 10;
	xor.b32  	%r12001, %r10269, %r12000;
	xor.b32  	%r12002, %r12001, %r10273;
	add.s32 	%r12003, %r10227, %r11999;
	add.s32 	%r12004, %r12003, %r10587;
	add.s32 	%r10867, %r12004, %r12002;
	// begin inline asm
	shf.r.wrap.b32 %r10277, %r10287, %r10287, %r10920;
	// end inline asm
	// begin inline asm
	shf.r.wrap.b32 %r10281, %r10287, %r10287, %r10924;
	// end inline asm
	xor.b32  	%r12005, %r10281, %r10277;
	// begin inline asm
	shf.r.wrap.b32 %r10285, %r10287, %r10287, %r10928;
	// end inline asm
	xor.b32  	%r12006, %r12005, %r10285;
	and.b32  	%r12007, %r10287, %r10247;
	not.b32 	%r12008, %r10287;
	and.b32  	%r12009, %r10207, %r12008;
	or.b32  	%r12010, %r12007, %r12009;
	add.s32 	%r12011, %r12010, %r10167;
	add.s32 	%r12012, %r12011, %r10867;
	add.s32 	%r12013, %r12012, %r12006;
	add.s32 	%r12014, %r12013, %r112;
	// begin inline asm
	shf.r.wrap.b32 %r10289, %r10299, %r10299, %r10932;
	// end inline asm
	// begin inline asm
	shf.r.wrap.b32 %r10293, %r10299, %r10299, %r10936;
	// end inline asm
	xor.b32  	%r12015, %r10293, %r10289;
	// begin inline asm
	shf.r.wrap.b32 %r10297, %r10299, %r10299, %r10940;
	// end inline asm
	xor.b32  	%r12016, %r12015, %r10297;
	xor.b32  	%r12017, %r10259, %r10219;
	and.b32  	%r12018, %r10299, %r12017;
	and.b32  	%r12019, %r10259, %r10219;
	xor.b32  	%r12020, %r12018, %r12019;
	add.s32 	%r12021, %r12016, %r12020;
	add.s32 	%r10327, %r12014, %r10179;
	add.s32 	%r10339, %r12021, %r12014;
	// begin inline asm
	shf.r.wrap.b32 %r10301, %r10307, %r10307, %r10904;
	// end inline asm
	// begin inline asm
	shf.r.wrap.b32 %r10305, %r10307, %r10307, %r10908;
	// end inline asm
	shr.u32 	%r12022, %r10307, 3;
	xor.b32  	%r12023, %r10301, %r12022;
	xor.b32  	%r12024, %r12023, %r10305;
	// begin inline asm
	shf.r.wrap.b32 %r10309, %r10827, %r10827, %r10912;
	// end inline asm
	// begin inline asm
	shf.r.wrap.b32 %r10313, %r10827, %r10827, %r10916;
	// end inline asm
	shr.u32 	%r12025, %r10827, 10;
	xor.b32  	%r12026, %r10309, %r12025;
	xor.b32  	%r12027, %r12026, %r10313;
	add.s32 	%r12028, %r10267, %r12024;
	add.s32 	%r12029, %r12028, %r10627;
	add.s32 	%r10907, %r12029, %r12027;
	// begin inline asm
	shf.r.wrap.b32 %r10317, %r10327, %r10327, %r10920;
	// end inline asm
	// begin inline asm
	shf.r.wrap.b32 %r10321, %r10327, %r10327, %r10924;
	// end inline asm
	xor.b32  	%r12030, %r10321, %r10317;
	// begin inline asm
	shf.r.wrap.b32 %r10325, %r10327, %r10327, %r10928;
	// end inline asm
	xor.b32  	%r12031, %r12030, %r10325;
	and.b32  	%r12032, %r10327, %r10287;
	not.b32 	%r12033, %r10327;
	and.b32  	%r12034, %r10247, %r12033;
	or.b32  	%r12035, %r12032, %r12034;
	add.s32 	%r12036, %r12035, %r10207;
	add.s32 	%r12037, %r12036, %r10907;
	add.s32 	%r12038, %r12037, %r12031;
	add.s32 	%r12039, %r12038, %r113;
	// begin inline asm
	shf.r.wrap.b32 %r10329, %r10339, %r10339, %r10932;
	// end inline asm
	// begin inline asm
	shf.r.wrap.b32 %r10333, %r10339, %r10339, %r10936;
	// end inline asm
	xor.b32  	%r12040, %r10333, %r10329;
	// begin inline asm
	shf.r.wrap.b32 %r10337, %r10339, %r10339, %r10940;
	// end inline asm
	xor.b32  	%r12041, %r12040, %r10337;
	xor.b32  	%r12042, %r10299, %r10259;
	and.b32  	%r12043, %r10339, %r12042;
	and.b32  	%r12044, %r10299, %r10259;
	xor.b32  	%r12045, %r12043, %r12044;
	add.s32 	%r12046, %r12041, %r12045;
	add.s32 	%r10367, %r12039, %r10219;
	add.s32 	%r10379, %r12046, %r12039;
	// begin inline asm
	shf.r.wrap.b32 %r10341, %r10347, %r10347, %r10904;
	// end inline asm
	// begin inline asm
	shf.r.wrap.b32 %r10345, %r10347, %r10347, %r10908;
	// end inline asm
	shr.u32 	%r12047, %r10347, 3;
	xor.b32  	%r12048, %r10341, %r12047;
	xor.b32  	%r12049, %r12048, %r10345;
	// begin inline asm
	shf.r.wrap.b32 %r10349, %r10867, %r10867, %r10912;
	// end inline asm
	// begin inline asm
	shf.r.wrap.b32 %r10353, %r10867, %r10867, %r10916;
	// end inline asm
	shr.u32 	%r12050, %r10867, 10;
	xor.b32  	%r12051, %r10349, %r12050;
	xor.b32  	%r12052, %r12051, %r10353;
	add.s32 	%r12053, %r10307, %r12049;
	add.s32 	%r12054, %r12053, %r10667;
	add.s32 	%r10435, %r12054, %r12052;
	// begin inline asm
	shf.r.wrap.b32 %r10357, %r10367, %r10367, %r10920;
	// end inline asm
	// begin inline asm
	shf.r.wrap.b32 %r10361, %r10367, %r10367, %r10924;
	// end inline asm
	xor.b32  	%r12055, %r10361, %r10357;
	// begin inline asm
	shf.r.wrap.b32 %r10365, %r10367, %r10367, %r10928;
	// end inline asm
	xor.b32  	%r12056, %r12055, %r10365;
	and.b32  	%r12057, %r10367, %r10327;
	not.b32 	%r12058, %r10367;
	and.b32  	%r12059, %r10287, %r12058;
	or.b32  	%r12060, %r12057, %r12059;
	add.s32 	%r12061, %r12060, %r10247;
	add.s32 	%r12062, %r12061, %r10435;
	add.s32 	%r12063, %r12062, %r12056;
	add.s32 	%r12064, %r12063, %r114;
	// begin inline asm
	shf.r.wrap.b32 %r10369, %r10379, %r10379, %r10932;
	// end inline asm
	// begin inline asm
	shf.r.wrap.b32 %r10373, %r10379, %r10379, %r10936;
	// end inline asm
	xor.b32  	%r12065, %r10373, %r10369;
	// begin inline asm
	shf.r.wrap.b32 %r10377, %r10379, %r10379, %r10940;
	// end inline asm
	xor.b32  	%r12066, %r12065, %r10377;
	xor.b32  	%r12067, %r10339, %r10299;
	and.b32  	%r12068, %r10379, %r12067;
	and.b32  	%r12069, %r10339, %r10299;
	xor.b32  	%r12070, %r12068, %r12069;
	add.s32 	%r12071, %r12066, %r12070;
	add.s32 	%r10407, %r12064, %r10259;
	add.s32 	%r10419, %r12071, %r12064;
	// begin inline asm
	shf.r.wrap.b32 %r10381, %r10387, %r10387, %r10904;
	// end inline asm
	// begin inline asm
	shf.r.wrap.b32 %r10385, %r10387, %r10387, %r10908;
	// end inline asm
	shr.u32 	%r12072, %r10387, 3;
	xor.b32  	%r12073, %r10381, %r12072;
	xor.b32  	%r12074, %r12073, %r10385;
	// begin inline asm
	shf.r.wrap.b32 %r10389, %r10907, %r10907, %r10912;
	// end inline asm
	// begin inline asm
	shf.r.wrap.b32 %r10393, %r10907, %r10907, %r10916;
	// end inline asm
	shr.u32 	%r12075, %r10907, 10;
	xor.b32  	%r12076, %r10389, %r12075;
	xor.b32  	%r12077, %r12076, %r10393;
	add.s32 	%r12078, %r10347, %r12074;
	add.s32 	%r12079, %r12078, %r10707;
	add.s32 	%r10475, %r12079, %r12077;
	// begin inline asm
	shf.r.wrap.b32 %r10397, %r10407, %r10407, %r10920;
	// end inline asm
	// begin inline asm
	shf.r.wrap.b32 %r10401, %r10407, %r10407, %r10924;
	// end inline asm
	xor.b32  	%r12080, %r10401, %r10397;
	// begin inline asm
	shf.r.wrap.b32 %r10405, %r10407, %r10407, %r10928;
	// end inline asm
	xor.b32  	%r12081, %r12080, %r10405;
	and.b32  	%r12082, %r10407, %r10367;
	not.b32 	%r12083, %r10407;
	and.b32  	%r12084, %r10327, %r12083;
	or.b32  	%r12085, %r12082, %r12084;
	add.s32 	%r12086, %r12085, %r10287;
	add.s32 	%r12087, %r12086, %r10475;
	add.s32 	%r12088, %r12087, %r12081;
	add.s32 	%r12089, %r12088, %r115;
	// begin inline asm
	shf.r.wrap.b32 %r10409, %r10419, %r10419, %r10932;
	// end inline asm
	// begin inline asm
	shf.r.wrap.b32 %r10413, %r10419, %r10419, %r10936;
	// end inline asm
	xor.b32  	%r12090, %r10413, %r10409;
	// begin inline asm
	shf.r.wrap.b32 %r10417, %r10419, %r10419, %r10940;
	// end inline asm
	xor.b32  	%r12091, %r12090, %r10417;
	xor.b32  	%r12092, %r10379, %r10339;
	and.b32  	%r12093, %r10419, %r12092;
	and.b32  	%r12094, %r10379, %r10339;
	xor.b32  	%r12095, %r12093, %r12094;
	add.s32 	%r12096, %r12091, %r12095;
	add.s32 	%r10447, %r12089, %r10299;
	add.s32 	%r10459, %r12096, %r12089;
	// begin inline asm
	shf.r.wrap.b32 %r10421, %r10427, %r10427, %r10904;
	// end inline asm
	// begin inline asm
	shf.r.wrap.b32 %r10425, %r10427, %r10427, %r10908;
	// end inline asm
	shr.u32 	%r12097, %r10427, 3;
	xor.b32  	%r12098, %r10421, %r12097;
	xor.b32  	%r12099, %r12098, %r10425;
	// begin inline asm
	shf.r.wrap.b32 %r10429, %r10435, %r10435, %r10912;
	// end inline asm
	// begin inline asm
	shf.r.wrap.b32 %r10433, %r10435, %r10435, %r10916;
	// end inline asm
	shr.u32 	%r12100, %r10435, 10;
	xor.b32  	%r12101, %r10429, %r12100;
	xor.b32  	%r12102, %r12101, %r10433;
	add.s32 	%r12103, %r10387, %r12099;
	add.s32 	%r12104, %r12103, %r10747;
	add.s32 	%r10515, %r12104, %r12102;
	// begin inline asm
	shf.r.wrap.b32 %r10437, %r10447, %r10447, %r10920;
	// end inline asm
	// begin inline asm
	shf.r.wrap.b32 %r10441, %r10447, %r10447, %r10924;
	// end inline asm
	xor.b32  	%r12105, %r10441, %r10437;
	// begin inline asm
	shf.r.wrap.b32 %r10445, %r10447, %r10447, %r10928;
	// end inline asm
	xor.b32  	%r12106, %r12105, %r10445;
	and.b32  	%r12107, %r10447, %r10407;
	not.b32 	%r12108, %r10447;
	and.b32  	%r12109, %r10367, %r12108;
	or.b32  	%r12110, %r12107, %r12109;
	add.s32 	%r12111, %r12110, %r10327;
	add.s32 	%r12112, %r12111, %r10515;
	add.s32 	%r12113, %r12112, %r12106;
	add.s32 	%r12114, %r12113, %r116;
	// begin inline asm
	shf.r.wrap.b32 %r10449, %r10459, %r10459, %r10932;
	// end inline asm
	// begin inline asm
	shf.r.wrap.b32 %r10453, %r10459, %r10459, %r10936;
	// end inline asm
	xor.b32  	%r12115, %r10453, %r10449;
	// begin inline asm
	shf.r.wrap.b32 %r10457, %r10459, %r10459, %r10940;
	// end inline asm
	xor.b32  	%r12116, %r12115, %r10457;
	xor.b32  	%r12117, %r10419, %r10379;
	and.b32  	%r12118, %r10459, %r12117;
	and.b32  	%r12119, %r10419, %r10379;
	xor.b32  	%r12120, %r12118, %r12119;
	add.s32 	%r12121, %r12116, %r12120;
	add.s32 	%r10487, %r12114, %r10339;
	add.s32 	%r10499, %r12121, %r12114;
	// begin inline asm
	shf.r.wrap.b32 %r10461, %r10467, %r10467, %r10904;
	// end inline asm
	// begin inline asm
	shf.r.wrap.b32 %r10465, %r10467, %r10467, %r10908;
	// end inline asm
	shr.u32 	%r12122, %r10467, 3;
	xor.b32  	%r12123, %r10461, %r12122;
	xor.b32  	%r12124, %r12123, %r10465;
	// begin inline asm
	shf.r.wrap.b32 %r10469, %r10475, %r10475, %r10912;
	// end inline asm
	// begin inline asm
	shf.r.wrap.b32 %r10473, %r10475, %r10475, %r10916;
	// end inline asm
	shr.u32 	%r12125, %r10475, 10;
	xor.b32  	%r12126, %r10469, %r12125;
	xor.b32  	%r12127, %r12126, %r10473;
	add.s32 	%r12128, %r10427, %r12124;
	add.s32 	%r12129, %r12128, %r10787;
	add.s32 	%r10555, %r12129, %r12127;
	// begin inline asm
	shf.r.wrap.b32 %r10477, %r10487, %r10487, %r10920;
	// end inline asm
	// begin inline asm
	shf.r.wrap.b32 %r10481, %r10487, %r10487, %r10924;
	// end inline asm
	xor.b32  	%r12130, %r10481, %r10477;
	// begin inline asm
	shf.r.wrap.b32 %r10485, %r10487, %r10487, %r10928;
	// end inline asm
	xor.b32  	%r12131, %r12130, %r10485;
	and.b32  	%r12132, %r10487, %r10447;
	not.b32 	%r12133, %r10487;
	and.b32  	%r12134, %r10407, %r12133;
	or.b32  	%r12135, %r12132, %r12134;
	add.s32 	%r12136, %r12135, %r10367;
	add.s32 	%r12137, %r12136, %r10555;
	add.s32 	%r12138, %r12137, %r12131;
	add.s32 	%r12139, %r12138, %r117;
	// begin inline asm
	shf.r.wrap.b32 %r10489, %r10499, %r10499, %r10932;
	// end inline asm
	// begin inline asm
	shf.r.wrap.b32 %r10493, %r10499, %r10499, %r10936;
	// end inline asm
	xor.b32  	%r12140, %r10493, %r10489;
	// begin inline asm
	shf.r.wrap.b32 %r10497, %r10499, %r10499, %r10940;
	// end inline asm
	xor.b32  	%r12141, %r12140, %r10497;
	xor.b32  	%r12142, %r10459, %r10419;
	and.b32  	%r12143, %r10499, %r12142;
	and.b32  	%r12144, %r10459, %r10419;
	xor.b32  	%r12145, %r12143, %r12144;
	add.s32 	%r12146, %r12141, %r12145;
	add.s32 	%r10527, %r12139, %r10379;
	add.s32 	%r10539, %r12146, %r12139;
	// begin inline asm
	shf.r.wrap.b32 %r10501, %r10507, %r10507, %r10904;
	// end inline asm
	// begin inline asm
	shf.r.wrap.b32 %r10505, %r10507, %r10507, %r10908;
	// end inline asm
	shr.u32 	%r12147, %r10507, 3;
	xor.b32  	%r12148, %r10501, %r12147;
	xor.b32  	%r12149, %r12148, %r10505;
	// begin inline asm
	shf.r.wrap.b32 %r10509, %r10515, %r10515, %r10912;
	// end inline asm
	// begin inline asm
	shf.r.wrap.b32 %r10513, %r10515, %r10515, %r10916;
	// end inline asm
	shr.u32 	%r12150, %r10515, 10;
	xor.b32  	%r12151, %r10509, %r12150;
	xor.b32  	%r12152, %r12151, %r10513;
	add.s32 	%r12153, %r10467, %r12149;
	add.s32 	%r12154, %r12153, %r10827;
	add.s32 	%r10595, %r12154, %r12152;
	// begin inline asm
	shf.r.wrap.b32 %r10517, %r10527, %r10527, %r10920;
	// end inline asm
	// begin inline asm
	shf.r.wrap.b32 %r10521, %r10527, %r10527, %r10924;
	// end inline asm
	xor.b32  	%r12155, %r10521, %r10517;
	// begin inline asm
	shf.r.wrap.b32 %r10525, %r10527, %r10527, %r10928;
	// end inline asm
	xor.b32  	%r12156, %r12155, %r10525;
	and.b32  	%r12157, %r10527, %r10487;
	not.b32 	%r12158, %r10527;
	and.b32  	%r12159, %r10447, %r12158;
	or.b32  	%r12160, %r12157, %r12159;
	add.s32 	%r12161, %r12160, %r10407;
	add.s32 	%r12162, %r12161, %r10595;
	add.s32 	%r12163, %r12162, %r12156;
	add.s32 	%r12164, %r12163, %r118;
	// begin inline asm
	shf.r.wrap.b32 %r10529, %r10539, %r10539, %r10932;
	// end inline asm
	// begin inline asm
	shf.r.wrap.b32 %r10533, %r10539, %r10539, %r10936;
	// end inline asm
	xor.b32  	%r12165, %r10533, %r10529;
	// begin inline asm
	shf.r.wrap.b32 %r10537, %r10539, %r10539, %r10940;
	// end inline asm
	xor.b32  	%r12166, %r12165, %r10537;
	xor.b32  	%r12167, %r10499, %r10459;
	and.b32  	%r12168, %r10539, %r12167;
	and.b32  	%r12169, %r10499, %r10459;
	xor.b32  	%r12170, %r12168, %r12169;
	add.s32 	%r12171, %r12166, %r12170;
	add.s32 	%r10567, %r12164, %r10419;
	add.s32 	%r10579, %r12171, %r12164;
	// begin inline asm
	shf.r.wrap.b32 %r10541, %r10547, %r10547, %r10904;
	// end inline asm
	// begin inline asm
	shf.r.wrap.b32 %r10545, %r10547, %r10547, %r10908;
	// end inline asm
	shr.u32 	%r12172, %r10547, 3;
	xor.b32  	%r12173, %r10541, %r12172;
	xor.b32  	%r12174, %r12173, %r10545;
	// begin inline asm
	shf.r.wrap.b32 %r10549, %r10555, %r10555, %r10912;
	// end inline asm
	// begin inline asm
	shf.r.wrap.b32 %r10553, %r10555, %r10555, %r10916;
	// end inline asm
	shr.u32 	%r12175, %r10555, 10;
	xor.b32  	%r12176, %r10549, %r12175;
	xor.b32  	%r12177, %r12176, %r10553;
	add.s32 	%r12178, %r10507, %r12174;
	add.s32 	%r12179, %r12178, %r10867;
	add.s32 	%r10635, %r12179, %r12177;
	// begin inline asm
	shf.r.wrap.b32 %r10557, %r10567, %r10567, %r10920;
	// end inline asm
	// begin inline asm
	shf.r.wrap.b32 %r10561, %r10567, %r10567, %r10924;
	// end inline asm
	xor.b32  	%r12180, %r10561, %r10557;
	// begin inline asm
	shf.r.wrap.b32 %r10565, %r10567, %r10567, %r10928;
	// end inline asm
	xor.b32  	%r12181, %r12180, %r10565;
	and.b32  	%r12182, %r10567, %r10527;
	not.b32 	%r12183, %r10567;
	and.b32  	%r12184, %r10487, %r12183;
	or.b32  	%r12185, %r12182, %r12184;
	add.s32 	%r12186, %r12185, %r10447;
	add.s32 	%r12187, %r12186, %r10635;
	add.s32 	%r12188, %r12187, %r12181;
	add.s32 	%r12189, %r12188, %r119;
	// begin inline asm
	shf.r.wrap.b32 %r10569, %r10579, %r10579, %r10932;
	// end inline asm
	// begin inline asm
	shf.r.wrap.b32 %r10573, %r10579, %r10579, %r10936;
	// end inline asm
	xor.b32  	%r12190, %r10573, %r10569;
	// begin inline asm
	shf.r.wrap.b32 %r10577, %r10579, %r10579, %r10940;
	// end inline asm
	xor.b32  	%r12191, %r12190, %r10577;
	xor.b32  	%r12192, %r10539, %r10499;
	and.b32  	%r12193, %r10579, %r12192;
	and.b32  	%r12194, %r10539, %r10499;
	xor.b32  	%r12195, %r12193, %r12194;
	add.s32 	%r12196, %r12191, %r12195;
	add.s32 	%r10607, %r12189, %r10459;
	add.s32 	%r10619, %r12196, %r12189;
	// begin inline asm
	shf.r.wrap.b32 %r10581, %r10587, %r10587, %r10904;
	// end inline asm
	// begin inline asm
	shf.r.wrap.b32 %r10585, %r10587, %r10587, %r10908;
	// end inline asm
	shr.u32 	%r12197, %r10587, 3;
	xor.b32  	%r12198, %r10581, %r12197;
	xor.b32  	%r12199, %r12198, %r10585;
	// begin inline asm
	shf.r.wrap.b32 %r10589, %r10595, %r10595, %r10912;
	// end inline asm
	// begin inline asm
	shf.r.wrap.b32 %r10593, %r10595, %r10595, %r10916;
	// end inline asm
	shr.u32 	%r12200, %r10595, 10;
	xor.b32  	%r12201, %r10589, %r12200;
	xor.b32  	%r12202, %r12201, %r10593;
	add.s32 	%r12203, %r10547, %r12199;
	add.s32 	%r12204, %r12203, %r10907;
	add.s32 	%r10675, %r12204, %r12202;
	// begin inline asm
	shf.r.wrap.b32 %r10597, %r10607, %r10607, %r10920;
	// end inline asm
	// begin inline asm
	shf.r.wrap.b32 %r10601, %r10607, %r10607, %r10924;
	// end inline asm
	xor.b32  	%r12205, %r10601, %r10597;
	// begin inline asm
	shf.r.wrap.b32 %r10605, %r10607, %r10607, %r10928;
	// end inline asm
	xor.b32  	%r12206, %r12205, %r10605;
	and.b32  	%r12207, %r10607, %r10567;
	not.b32 	%r12208, %r10607;
	and.b32  	%r12209, %r10527, %r12208;
	or.b32  	%r12210, %r12207, %r12209;
	add.s32 	%r12211, %r12210, %r10487;
	add.s32 	%r12212, %r12211, %r10675;
	add.s32 	%r12213, %r12212, %r12206;
	add.s32 	%r12214, %r12213, %r120;
	// begin inline asm
	shf.r.wrap.b32 %r10609, %r10619, %r10619, %r10932;
	// end inline asm
	// begin inline asm
	shf.r.wrap.b32 %r10613, %r10619, %r10619, %r10936;
	// end inline asm
	xor.b32  	%r12215, %r10613, %r10609;
	// begin inline asm
	shf.r.wrap.b32 %r10617, %r10619, %r10619, %r10940;
	// end inline asm
	xor.b32  	%r12216, %r12215, %r10617;
	xor.b32  	%r12217, %r10579, %r10539;
	and.b32  	%r12218, %r10619, %r12217;
	and.b32  	%r12219, %r10579, %r10539;
	xor.b32  	%r12220, %r12218, %r12219;
	add.s32 	%r12221, %r12216, %r12220;
	add.s32 	%r10647, %r12214, %r10499;
	add.s32 	%r10659, %r12221, %r12214;
	// begin inline asm
	shf.r.wrap.b32 %r10621, %r10627, %r10627, %r10904;
	// end inline asm
	// begin inline asm
	shf.r.wrap.b32 %r10625, %r10627, %r10627, %r10908;
	// end inline asm
	shr.u32 	%r12222, %r10627, 3;
	xor.b32  	%r12223, %r10621, %r12222;
	xor.b32  	%r12224, %r12223, %r10625;
	// begin inline asm
	shf.r.wrap.b32 %r10629, %r10635, %r10635, %r10912;
	// end inline asm
	// begin inline asm
	shf.r.wrap.b32 %r10633, %r10635, %r10635, %r10916;
	// end inline asm
	shr.u32 	%r12225, %r10635, 10;
	xor.b32  	%r12226, %r10629, %r12225;
	xor.b32  	%r12227, %r12226, %r10633;
	add.s32 	%r12228, %r10587, %r12224;
	add.s32 	%r12229, %r12228, %r10435;
	add.s32 	%r10715, %r12229, %r12227;
	// begin inline asm
	shf.r.wrap.b32 %r10637, %r10647, %r10647, %r10920;
	// end inline asm
	// begin inline asm
	shf.r.wrap.b32 %r10641, %r10647, %r10647, %r10924;
	// end inline asm
	xor.b32  	%r12230, %r10641, %r10637;
	// begin inline asm
	shf.r.wrap.b32 %r10645, %r10647, %r10647, %r10928;
	// end inline asm
	xor.b32  	%r12231, %r12230, %r10645;
	and.b32  	%r12232, %r10647, %r10607;
	not.b32 	%r12233, %r10647;
	and.b32  	%r12234, %r10567, %r12233;
	or.b32  	%r12235, %r12232, %r12234;
	add.s32 	%r12236, %r12235, %r10527;
	add.s32 	%r12237, %r12236, %r10715;
	add.s32 	%r12238, %r12237, %r12231;
	add.s32 	%r12239, %r12238, %r121;
	// begin inline asm
	shf.r.wrap.b32 %r10649, %r10659, %r10659, %r10932;
	// end inline asm
	// begin inline asm
	shf.r.wrap.b32 %r10653, %r10659, %r10659, %r10936;
	// end inline asm
	xor.b32  	%r12240, %r10653, %r10649;
	// begin inline asm
	shf.r.wrap.b32 %r10657, %r10659, %r10659, %r10940;
	// end inline asm
	xor.b32  	%r12241, %r12240, %r10657;
	xor.b32  	%r12242, %r10619, %r10579;
	and.b32  	%r12243, %r10659, %r12242;
	and.b32  	%r12244, %r10619, %r10579;
	xor.b32  	%r12245, %r12243, %r12244;
	add.s32 	%r12246, %r12241, %r12245;
	add.s32 	%r10687, %r12239, %r10539;
	add.s32 	%r10699, %r12246, %r12239;
	// begin inline asm
	shf.r.wrap.b32 %r10661, %r10667, %r10667, %r10904;
	// end inline asm
	// begin inline asm
	shf.r.wrap.b32 %r10665, %r10667, %r10667, %r10908;
	// end inline asm
	shr.u32 	%r12247, %r10667, 3;
	xor.b32  	%r12248, %r10661, %r12247;
	xor.b32  	%r12249, %r12248, %r10665;
	// begin inline asm
	shf.r.wrap.b32 %r10669, %r10675, %r10675, %r10912;
	// end inline asm
	// begin inline asm
	shf.r.wrap.b32 %r10673, %r10675, %r10675, %r10916;
	// end inline asm
	shr.u32 	%r12250, %r10675, 10;
	xor.b32  	%r12251, %r10669, %r12250;
	xor.b32  	%r12252, %r12251, %r10673;
	add.s32 	%r12253, %r10627, %r12249;
	add.s32 	%r12254, %r12253, %r10475;
	add.s32 	%r10755, %r12254, %r12252;
	// begin inline asm
	shf.r.wrap.b32 %r10677, %r10687, %r10687, %r10920;
	// end inline asm
	// begin inline asm
	shf.r.wrap.b32 %r10681, %r10687, %r10687, %r10924;
	// end inline asm
	xor.b32  	%r12255, %r10681, %r10677;
	// begin inline asm
	shf.r.wrap.b32 %r10685, %r10687, %r10687, %r10928;
	// end inline asm
	xor.b32  	%r12256, %r12255, %r10685;
	and.b32  	%r12257, %r10687, %r10647;
	not.b32 	%r12258, %r10687;
	and.b32  	%r12259, %r10607, %r12258;
	or.b32  	%r12260, %r12257, %r12259;
	add.s32 	%r12261, %r12260, %r10567;
	add.s32 	%r12262, %r12261, %r10755;
	add.s32 	%r12263, %r12262, %r12256;
	add.s32 	%r12264, %r12263, %r122;
	// begin inline asm
	shf.r.wrap.b32 %r10689, %r10699, %r10699, %r10932;
	// end inline asm
	// begin inline asm
	shf.r.wrap.b32 %r10693, %r10699, %r10699, %r10936;
	// end inline asm
	xor.b32  	%r12265, %r10693, %r10689;
	// begin inline asm
	shf.r.wrap.b32 %r10697, %r10699, %r10699, %r10940;
	// end inline asm
	xor.b32  	%r12266, %r12265, %r10697;
	xor.b32  	%r12267, %r10659, %r10619;
	and.b32  	%r12268, %r10699, %r12267;
	and.b32  	%r12269, %r10659, %r10619;
	xor.b32  	%r12270, %r12268, %r12269;
	add.s32 	%r12271, %r12266, %r12270;
	add.s32 	%r10727, %r12264, %r10579;
	add.s32 	%r10739, %r12271, %r12264;
	// begin inline asm
	shf.r.wrap.b32 %r10701, %r10707, %r10707, %r10904;
	// end inline asm
	// begin inline asm
	shf.r.wrap.b32 %r10705, %r10707, %r10707, %r10908;
	// end inline asm
	shr.u32 	%r12272, %r10707, 3;
	xor.b32  	%r12273, %r10701, %r12272;
	xor.b32  	%r12274, %r12273, %r10705;
	// begin inline asm
	shf.r.wrap.b32 %r10709, %r10715, %r10715, %r10912;
	// end inline asm
	// begin inline asm
	shf.r.wrap.b32 %r10713, %r10715, %r10715, %r10916;
	// end inline asm
	shr.u32 	%r12275, %r10715, 10;
	xor.b32  	%r12276, %r10709, %r12275;
	xor.b32  	%r12277, %r12276, %r10713;
	add.s32 	%r12278, %r10667, %r12274;
	add.s32 	%r12279, %r12278, %r10515;
	add.s32 	%r10795, %r12279, %r12277;
	// begin inline asm
	shf.r.wrap.b32 %r10717, %r10727, %r10727, %r10920;
	// end inline asm
	// begin inline asm
	shf.r.wrap.b32 %r10721, %r10727, %r10727, %r10924;
	// end inline asm
	xor.b32  	%r12280, %r10721, %r10717;
	// begin inline asm
	shf.r.wrap.b32 %r10725, %r10727, %r10727, %r10928;
	// end inline asm
	xor.b32  	%r12281, %r12280, %r10725;
	and.b32  	%r12282, %r10727, %r10687;
	not.b32 	%r12283, %r10727;
	and.b32  	%r12284, %r10647, %r12283;
	or.b32  	%r12285, %r12282, %r12284;
	add.s32 	%r12286, %r12285, %r10607;
	add.s32 	%r12287, %r12286, %r10795;
	add.s32 	%r12288, %r12287, %r12281;
	add.s32 	%r12289, %r12288, %r123;
	// begin inline asm
	shf.r.wrap.b32 %r10729, %r10739, %r10739, %r10932;
	// end inline asm
	// begin inline asm
	shf.r.wrap.b32 %r10733, %r10739, %r10739, %r10936;
	// end inline asm
	xor.b32  	%r12290, %r10733, %r10729;
	// begin inline asm
	shf.r.wrap.b32 %r10737, %r10739, %r10739, %r10940;
	// end inline asm
	xor.b32  	%r12291, %r12290, %r10737;
	xor.b32  	%r12292, %r10699, %r10659;
	and.b32  	%r12293, %r10739, %r12292;
	and.b32  	%r12294, %r10699, %r10659;
	xor.b32  	%r12295, %r12293, %r12294;
	add.s32 	%r12296, %r12291, %r12295;
	add.s32 	%r10767, %r12289, %r10619;
	add.s32 	%r10779, %r12296, %r12289;
	// begin inline asm
	shf.r.wrap.b32 %r10741, %r10747, %r10747, %r10904;
	// end inline asm
	// begin inline asm
	shf.r.wrap.b32 %r10745, %r10747, %r10747, %r10908;
	// end inline asm
	shr.u32 	%r12297, %r10747, 3;
	xor.b32  	%r12298, %r10741, %r12297;
	xor.b32  	%r12299, %r12298, %r10745;
	// begin inline asm
	shf.r.wrap.b32 %r10749, %r10755, %r10755, %r10912;
	// end inline asm
	// begin inline asm
	shf.r.wrap.b32 %r10753, %r10755, %r10755, %r10916;
	// end inline asm
	shr.u32 	%r12300, %r10755, 10;
	xor.b32  	%r12301, %r10749, %r12300;
	xor.b32  	%r12302, %r12301, %r10753;
	add.s32 	%r12303, %r10707, %r12299;
	add.s32 	%r12304, %r12303, %r10555;
	add.s32 	%r10835, %r12304, %r12302;
	// begin inline asm
	shf.r.wrap.b32 %r10757, %r10767, %r10767, %r10920;
	// end inline asm
	// begin inline asm
	shf.r.wrap.b32 %r10761, %r10767, %r10767, %r10924;
	// end inline asm
	xor.b32  	%r12305, %r10761, %r10757;
	// begin inline asm
	shf.r.wrap.b32 %r10765, %r10767, %r10767, %r10928;
	// end inline asm
	xor.b32  	%r12306, %r12305, %r10765;
	and.b32  	%r12307, %r10767, %r10727;
	not.b32 	%r12308, %r10767;
	and.b32  	%r12309, %r10687, %r12308;
	or.b32  	%r12310, %r12307, %r12309;
	add.s32 	%r12311, %r12310, %r10647;
	add.s32 	%r12312, %r12311, %r10835;
	add.s32 	%r12313, %r12312, %r12306;
	add.s32 	%r12314, %r12313, %r124;
	// begin inline asm
	shf.r.wrap.b32 %r10769, %r10779, %r10779, %r10932;
	// end inline asm
	// begin inline asm
	shf.r.wrap.b32 %r10773, %r10779, %r10779, %r10936;
	// end inline asm
	xor.b32  	%r12315, %r10773, %r10769;
	// begin inline asm
	shf.r.wrap.b32 %r10777, %r10779, %r10779, %r10940;
	// end inline asm
	xor.b32  	%r12316, %r12315, %r10777;
	xor.b32  	%r12317, %r10739, %r10699;
	and.b32  	%r12318, %r10779, %r12317;
	and.b32  	%r12319, %r10739, %r10699;
	xor.b32  	%r12320, %r12318, %r12319;
	add.s32 	%r12321, %r12316, %r12320;
	add.s32 	%r10807, %r12314, %r10659;
	add.s32 	%r10819, %r12321, %r12314;
	// begin inline asm
	shf.r.wrap.b32 %r10781, %r10787, %r10787, %r10904;
	// end inline asm
	// begin inline asm
	shf.r.wrap.b32 %r10785, %r10787, %r10787, %r10908;
	// end inline asm
	shr.u32 	%r12322, %r10787, 3;
	xor.b32  	%r12323, %r10781, %r12322;
	xor.b32  	%r12324, %r12323, %r10785;
	// begin inline asm
	shf.r.wrap.b32 %r10789, %r10795, %r10795, %r10912;
	// end inline asm
	// begin inline asm
	shf.r.wrap.b32 %r10793, %r10795, %r10795, %r10916;
	// end inline asm
	shr.u32 	%r12325, %r10795, 10;
	xor.b32  	%r12326, %r10789, %r12325;
	xor.b32  	%r12327, %r12326, %r10793;
	add.s32 	%r12328, %r10747, %r12324;
	add.s32 	%r12329, %r12328, %r10595;
	add.s32 	%r10875, %r12329, %r12327;
	// begin inline asm
	shf.r.wrap.b32 %r10797, %r10807, %r10807, %r10920;
	// end inline asm
	// begin inline asm
	shf.r.wrap.b32 %r10801, %r10807, %r10807, %r10924;
	// end inline asm
	xor.b32  	%r12330, %r10801, %r10797;
	// begin inline asm
	shf.r.wrap.b32 %r10805, %r10807, %r10807, %r10928;
	// end inline asm
	xor.b32  	%r12331, %r12330, %r10805;
	and.b32  	%r12332, %r10807, %r10767;
	not.b32 	%r12333, %r10807;
	and.b32  	%r12334, %r10727, %r12333;
	or.b32  	%r12335, %r12332, %r12334;
	add.s32 	%r12336, %r12335, %r10687;
	add.s32 	%r12337, %r12336, %r10875;
	add.s32 	%r12338, %r12337, %r12331;
	add.s32 	%r12339, %r12338, %r125;
	// begin inline asm
	shf.r.wrap.b32 %r10809, %r10819, %r10819, %r10932;
	// end inline asm
	// begin inline asm
	shf.r.wrap.b32 %r10813, %r10819, %r10819, %r10936;
	// end inline asm
	xor.b32  	%r12340, %r10813, %r10809;
	// begin inline asm
	shf.r.wrap.b32 %r10817, %r10819, %r10819, %r10940;
	// end inline asm
	xor.b32  	%r12341, %r12340, %r10817;
	xor.b32  	%r12342, %r10779, %r10739;
	and.b32  	%r12343, %r10819, %r12342;
	and.b32  	%r12344, %r10779, %r10739;
	xor.b32  	%r12345, %r12343, %r12344;
	add.s32 	%r12346, %r12341, %r12345;
	add.s32 	%r10847, %r12339, %r10699;
	add.s32 	%r10859, %r12346, %r12339;
	// begin inline asm
	shf.r.wrap.b32 %r10821, %r10827, %r10827, %r10904;
	// end inline asm
	// begin inline asm
	shf.r.wrap.b32 %r10825, %r10827, %r10827, %r10908;
	// end inline asm
	shr.u32 	%r12347, %r10827, 3;
	xor.b32  	%r12348, %r10821, %r12347;
	xor.b32  	%r12349, %r12348, %r10825;
	// begin inline asm
	shf.r.wrap.b32 %r10829, %r10835, %r10835, %r10912;
	// end inline asm
	// begin inline asm
	shf.r.wrap.b32 %r10833, %r10835, %r10835, %r10916;
	// end inline asm
	shr.u32 	%r12350, %r10835, 10;
	xor.b32  	%r12351, %r10829, %r12350;
	xor.b32  	%r12352, %r12351, %r10833;
	add.s32 	%r12353, %r10787, %r12349;
	add.s32 	%r12354, %r12353, %r10635;
	add.s32 	%r10915, %r12354, %r12352;
	// begin inline asm
	shf.r.wrap.b32 %r10837, %r10847, %r10847, %r10920;
	// end inline asm
	// begin inline asm
	shf.r.wrap.b32 %r10841, %r10847, %r10847, %r10924;
	// end inline asm
	xor.b32  	%r12355, %r10841, %r10837;
	// begin inline asm
	shf.r.wrap.b32 %r10845, %r10847, %r10847, %r10928;
	// end inline asm
	xor.b32  	%r12356, %r12355, %r10845;
	and.b32  	%r12357, %r10847, %r10807;
	not.b32 	%r12358, %r10847;
	and.b32  	%r12359, %r10767, %r12358;
	or.b32  	%r12360, %r12357, %r12359;
	add.s32 	%r12361, %r12360, %r10727;
	add.s32 	%r12362, %r12361, %r10915;
	add.s32 	%r12363, %r12362, %r12356;
	add.s32 	%r12364, %r12363, %r126;
	// begin inline asm
	shf.r.wrap.b32 %r10849, %r10859, %r10859, %r10932;
	// end inline asm
	// begin inline asm
	shf.r.wrap.b32 %r10853, %r10859, %r10859, %r10936;
	// end inline asm
	xor.b32  	%r12365, %r10853, %r10849;
	// begin inline asm
	shf.r.wrap.b32 %r10857, %r10859, %r10859, %r10940;
	// end inline asm
	xor.b32  	%r12366, %r12365, %r10857;
	xor.b32  	%r12367, %r10819, %r10779;
	and.b32  	%r12368, %r10859, %r12367;
	and.b32  	%r12369, %r10819, %r10779;
	xor.b32  	%r12370, %r12368, %r12369;
	add.s32 	%r12371, %r12366, %r12370;
	add.s32 	%r10887, %r12364, %r10739;
	add.s32 	%r10899, %r12371, %r12364;
	// begin inline asm
	shf.r.wrap.b32 %r10861, %r10867, %r10867, %r10904;
	// end inline asm
	// begin inline asm
	shf.r.wrap.b32 %r10865, %r10867, %r10867, %r10908;
	// end inline asm
	shr.u32 	%r12372, %r10867, 3;
	xor.b32  	%r12373, %r10861, %r12372;
	xor.b32  	%r12374, %r12373, %r10865;
	// begin inline asm
	shf.r.wrap.b32 %r10869, %r10875, %r10875, %r10912;
	// end inline asm
	// begin inline asm
	shf.r.wrap.b32 %r10873, %r10875, %r10875, %r10916;
	// end inline asm
	shr.u32 	%r12375, %r10875, 10;
	xor.b32  	%r12376, %r10869, %r12375;
	xor.b32  	%r12377, %r12376, %r10873;
	add.s32 	%r12378, %r10827, %r12374;
	add.s32 	%r12379, %r12378, %r10675;
	add.s32 	%r12380, %r12379, %r12377;
	// begin inline asm
	shf.r.wrap.b32 %r10877, %r10887, %r10887, %r10920;
	// end inline asm
	// begin inline asm
	shf.r.wrap.b32 %r10881, %r10887, %r10887, %r10924;
	// end inline asm
	xor.b32  	%r12381, %r10881, %r10877;
	// begin inline asm
	shf.r.wrap.b32 %r10885, %r10887, %r10887, %r10928;
	// end inline asm
	xor.b32  	%r12382, %r12381, %r10885;
	and.b32  	%r12383, %r10887, %r10847;
	not.b32 	%r12384, %r10887;
	and.b32  	%r12385, %r10807, %r12384;
	or.b32  	%r12386, %r12383, %r12385;
	add.s32 	%r12387, %r12386, %r10767;
	add.s32 	%r12388, %r12387, %r12380;
	add.s32 	%r12389, %r12388, %r12382;
	add.s32 	%r12390, %r12389, %r127;
	// begin inline asm
	shf.r.wrap.b32 %r10889, %r10899, %r10899, %r10932;
	// end inline asm
	// begin inline asm
	shf.r.wrap.b32 %r10893, %r10899, %r10899, %r10936;
	// end inline asm
	xor.b32  	%r12391, %r10893, %r10889;
	// begin inline asm
	shf.r.wrap.b32 %r10897, %r10899, %r10899, %r10940;
	// end inline asm
	xor.b32  	%r12392, %r12391, %r10897;
	xor.b32  	%r12393, %r10859, %r10819;
	and.b32  	%r12394, %r10899, %r12393;
	and.b32  	%r12395, %r10859, %r10819;
	xor.b32  	%r12396, %r12394, %r12395;
	add.s32 	%r12397, %r12392, %r12396;
	add.s32 	%r10927, %r12390, %r10779;
	add.s32 	%r10939, %r12397, %r12390;
	// begin inline asm
	shf.r.wrap.b32 %r10901, %r10907, %r10907, %r10904;
	// end inline asm
	// begin inline asm
	shf.r.wrap.b32 %r10905, %r10907, %r10907, %r10908;
	// end inline asm
	shr.u32 	%r12398, %r10907, 3;
	xor.b32  	%r12399, %r10901, %r12398;
	xor.b32  	%r12400, %r12399, %r10905;
	// begin inline asm
	shf.r.wrap.b32 %r10909, %r10915, %r10915, %r10912;
	// end inline asm
	// begin inline asm
	shf.r.wrap.b32 %r10913, %r10915, %r10915, %r10916;
	// end inline asm
	shr.u32 	%r12401, %r10915, 10;
	xor.b32  	%r12402, %r10909, %r12401;
	xor.b32  	%r12403, %r12402, %r10913;
	add.s32 	%r12404, %r10867, %r12400;
	add.s32 	%r12405, %r12404, %r10715;
	add.s32 	%r12406, %r12405, %r12403;
	// begin inline asm
	shf.r.wrap.b32 %r10917, %r10927, %r10927, %r10920;
	// end inline asm
	// begin inline asm
	shf.r.wrap.b32 %r10921, %r10927, %r10927, %r10924;
	// end inline asm
	xor.b32  	%r12407, %r10921, %r10917;
	// begin inline asm
	shf.r.wrap.b32 %r10925, %r10927, %r10927, %r10928;
	// end inline asm
	xor.b32  	%r12408, %r12407, %r10925;
	and.b32  	%r12409, %r10927, %r10887;
	not.b32 	%r12410, %r10927;
	and.b32  	%r12411, %r10847, %r12410;
	or.b32  	%r12412, %r12409, %r12411;
	add.s32 	%r12413, %r12412, %r10807;
	add.s32 	%r12414, %r12413, %r12406;
	add.s32 	%r12415, %r12414, %r12408;
	add.s32 	%r12416, %r12415, %r128;
	// begin inline asm
	shf.r.wrap.b32 %r10929, %r10939, %r10939, %r10932;
	// end inline asm
	// begin inline asm
	shf.r.wrap.b32 %r10933, %r10939, %r10939, %r10936;
	// end inline asm
	xor.b32  	%r12417, %r10933, %r10929;
	// begin inline asm
	shf.r.wrap.b32 %r10937, %r10939, %r10939, %r10940;
	// end inline asm
	xor.b32  	%r12418, %r12417, %r10937;
	xor.b32  	%r12419, %r10899, %r10859;
	and.b32  	%r12420, %r10939, %r12419;
	and.b32  	%r12421, %r10899, %r10859;
	xor.b32  	%r12422, %r12420, %r12421;
	add.s32 	%r12423, %r12418, %r12422;
	add.s32 	%r12424, %r12416, %r10819;
	add.s32 	%r12425, %r12423, %r12416;
	add.s32 	%r20374, %r371, %r12425;
	add.s32 	%r20373, %r372, %r10939;
	add.s32 	%r20372, %r373, %r10899;
	add.s32 	%r20371, %r374, %r10859;
	add.s32 	%r20370, %r375, %r12424;
	add.s32 	%r20369, %r376, %r10927;
	add.s32 	%r20368, %r377, %r10887;
	add.s32 	%r20367, %r378, %r10847;
$L__BB0_356:
	mov.b32 	%r16493, 1359893119;
	mov.b32 	%r18766, 6;
	// begin inline asm
	shf.r.wrap.b32 %r16483, %r16493, %r16493, %r18766;
	// end inline asm
	mov.b32 	%r18770, 11;
	// begin inline asm
	shf.r.wrap.b32 %r16487, %r16493, %r16493, %r18770;
	// end inline asm
	xor.b32  	%r18788, %r16487, %r16483;
	mov.b32 	%r18774, 25;
	// begin inline asm
	shf.r.wrap.b32 %r16491, %r16493, %r16493, %r18774;
	// end inline asm
	xor.b32  	%r18789, %r18788, %r16491;
	add.s32 	%r18790, %r20374, %r18789;
	add.s32 	%r18792, %r18790, %r18791;
	mov.b32 	%r16505, 1779033703;
	mov.b32 	%r18778, 2;
	// begin inline asm
	shf.r.wrap.b32 %r16495, %r16505, %r16505, %r18778;
	// end inline asm
	mov.b32 	%r18782, 13;
	// begin inline asm
	shf.r.wrap.b32 %r16499, %r16505, %r16505, %r18782;
	// end inline asm
	xor.b32  	%r18793, %r16499, %r16495;
	mov.b32 	%r18786, 22;
	// begin inline asm
	shf.r.wrap.b32 %r16503, %r16505, %r16505, %r18786;
	// end inline asm
	xor.b32  	%r18794, %r18793, %r16503;
	add.s32 	%r18795, %r18792, %r18794;
	add.s32 	%r16508, %r18792, 548834271;
	add.s32 	%r16529, %r18795, -1244234484;
	// begin inline asm
	shf.r.wrap.b32 %r16507, %r16508, %r16508, %r18766;
	// end inline asm
	// begin inline asm
	shf.r.wrap.b32 %r16511, %r16508, %r16508, %r18770;
	// end inline asm
	xor.b32  	%r18796, %r16511, %r16507;
	// begin inline asm
	shf.r.wrap.b32 %r16515, %r16508, %r16508, %r18774;
	// end inline asm
	xor.b32  	%r18797, %r18796, %r16515;
	and.b32  	%r18798, %r16508, 1359893119;
	sub.s32 	%r18799, -548834272, %r18792;
	and.b32  	%r18800, %r18799, -1694144372;
	or.b32  	%r18801, %r18798, %r18800;
	add.s32 	%r18802, %r18801, %r20373;
	add.s32 	%r18803, %r18802, %r18797;
	add.s32 	%r18804, %r18803, %r72;
	// begin inline asm
	shf.r.wrap.b32 %r16519, %r16529, %r16529, %r18778;
	// end inline asm
	// begin inline asm
	shf.r.wrap.b32 %r16523, %r16529, %r16529, %r18782;
	// end inline asm
	xor.b32  	%r18805, %r16523, %r16519;
	// begin inline asm
	shf.r.wrap.b32 %r16527, %r16529, %r16529, %r18786;
	// end inline asm
	xor.b32  	%r18806, %r18805, %r16527;
	and.b32  	%r18807, %r16529, -781301534;
	add.s32 	%r18808, %r18806, %r18807;
	add.s32 	%r18809, %r18804, %r18808;
	add.s32 	%r16532, %r18804, 1542638877;
	add.s32 	%r16553, %r18809, 1233485744;
	// begin inline asm
	shf.r.wrap.b32 %r16531, %r16532, %r16532, %r18766;
	// end inline asm
	// begin inline asm
	shf.r.wrap.b32 %r16535, %r16532, %r16532, %r18770;
	// end inline asm
	xor.b32  	%r18810, %r16535, %r16531;
	// begin inline asm
	shf.r.wrap.b32 %r16539, %r16532, %r16532, %r18774;
	// end inline asm
	xor.b32  	%r18811, %r18810, %r16539;
	and.b32  	%r18812, %r16532, %r16508;
	sub.s32 	%r18813, 604844770, %r18804;
	and.b32  	%r18814, %r18813, 1359893119;
	or.b32  	%r18815, %r18812, %r18814;
	add.s32 	%r18816, %r18815, %r20372;
	add.s32 	%r18817, %r18816, %r18811;
	add.s32 	%r18818, %r18817, %r73;
	// begin inline asm
	shf.r.wrap.b32 %r16543, %r16553, %r16553, %r18778;
	// end inline asm
	// begin inline asm
	shf.r.wrap.b32 %r16547, %r16553, %r16553, %r18782;
	// end inline asm
	xor.b32  	%r18819, %r16547, %r16543;
	// begin inline asm
	shf.r.wrap.b32 %r16551, %r16553, %r16553, %r18786;
	// end inline asm
	xor.b32  	%r18820, %r18819, %r16551;
	xor.b32  	%r18821, %r16529, 1779033703;
	and.b32  	%r18822, %r16553, %r18821;
	and.b32  	%r18823, %r16529, 1779033703;
	xor.b32  	%r18824, %r18822, %r18823;
	add.s32 	%r18825, %r18820, %r18824;
	add.s32 	%r18826, %r18818, %r18825;
	add.s32 	%r16556, %r18818, 1449989905;
	add.s32 	%r16568, %r18826, -1694144372;
	// begin inline asm
	shf.r.wrap.b32 %r16555, %r16556, %r16556, %r18766;
	// end inline asm
	// begin inline asm
	shf.r.wrap.b32 %r16559, %r16556, %r16556, %r18770;
	// end inline asm
	xor.b32  	%r18827, %r16559, %r16555;
	// begin inline asm
	shf.r.wrap.b32 %r16563, %r16556, %r16556, %r18774;
	// end inline asm
	xor.b32  	%r18828, %r18827, %r16563;
	and.b32  	%r18829, %r16556, %r16532;
	sub.s32 	%r18830, -1449989906, %r18818;
	and.b32  	%r18831, %r16508, %r18830;
	or.b32  	%r18832, %r18829, %r18831;
	add.s32 	%r18833, %r18832, %r20371;
	add.s32 	%r18834, %r18833, %r18828;
	add.s32 	%r18835, %r18834, %r74;
	// begin inline asm
	shf.r.wrap.b32 %r16567, %r16568, %r16568, %r18778;
	// end inline asm
	// begin inline asm
	shf.r.wrap.b32 %r16571, %r16568, %r16568, %r18782;
	// end inline asm
	xor.b32  	%r18836, %r16571, %r16567;
	// begin inline asm
	shf.r.wrap.b32 %r16575, %r16568, %r16568, %r18786;
	// end inline asm
	xor.b32  	%r18837, %r18836, %r16575;
	xor.b32  	%r18838, %r16553, %r16529;
	and.b32  	%r18839, %r16568, %r18838;
	and.b32  	%r18840, %r16553, %r16529;
	xor.b32  	%r18841, %r18839, %r18840;
	add.s32 	%r18842, %r18837, %r18841;
	add.s32 	%r18843, %r18835, %r18842;
	add.s32 	%r16580, %r18835, -1156040474;
	add.s32 	%r16592, %r18843, 1359893119;
	// begin inline asm
	shf.r.wrap.b32 %r16579, %r16580, %r16580, %r18766;
	// end inline asm
	// begin inline asm
	shf.r.wrap.b32 %r16583, %r16580, %r16580, %r18770;
	// end inline asm
	xor.b32  	%r18844, %r16583, %r16579;
	// begin inline asm
	shf.r.wrap.b32 %r16587, %r16580, %r16580, %r18774;
	// end inline asm
	xor.b32  	%r18845, %r18844, %r16587;
	and.b32  	%r18846, %r16580, %r16556;
	sub.s32 	%r18847, 1156040473, %r18835;
	and.b32  	%r18848, %r16532, %r18847;
	or.b32  	%r18849, %r18846, %r18848;
	add.s32 	%r18850, %r18849, %r16508;
	add.s32 	%r18851, %r18850, %r20370;
	add.s32 	%r18852, %r18851, %r18845;
	add.s32 	%r18853, %r18852, %r75;
	// begin inline asm
	shf.r.wrap.b32 %r16591, %r16592, %r16592, %r18778;
	// end inline asm
	// begin inline asm
	shf.r.wrap.b32 %r16595, %r16592, %r16592, %r18782;
	// end inline asm
	xor.b32  	%r18854, %r16595, %r16591;
	// begin inline asm
	shf.r.wrap.b32 %r16599, %r16592, %r16592, %r18786;
	// end inline asm
	xor.b32  	%r18855, %r18854, %r16599;
	xor.b32  	%r18856, %r16568, %r16553;
	and.b32  	%r18857, %r16592, %r18856;
	and.b32  	%r18858, %r16568, %r16553;
	xor.b32  	%r18859, %r18857, %r18858;
	add.s32 	%r18860, %r18855, %r18859;
	add.s32 	%r16613, %r18853, %r16529;
	add.s32 	%r16625, %r18860, %r18853;
	// begin inline asm
	shf.r.wrap.b32 %r16603, %r16613, %r16613, %r18766;
	// end inline asm
	// begin inline asm
	shf.r.wrap.b32 %r16607, %r16613, %r16613, %r18770;
	// end inline asm
	xor.b32  	%r18861, %r16607, %r16603;
	// begin inline asm
	shf.r.wrap.b32 %r16611, %r16613, %r16613, %r18774;
	// end inline asm
	xor.b32  	%r18862, %r18861, %r16611;
	and.b32  	%r18863, %r16613, %r16580;
	not.b32 	%r18864, %r16613;
	and.b32  	%r18865, %r16556, %r18864;
	or.b32  	%r18866, %r18863, %r18865;
	add.s32 	%r18867, %r18866, %r16532;
	add.s32 	%r18868, %r18867, %r20369;
	add.s32 	%r18869, %r18868, %r18862;
	add.s32 	%r18870, %r18869, %r76;
	// begin inline asm
	shf.r.wrap.b32 %r16615, %r16625, %r16625, %r18778;
	// end inline asm
	// begin inline asm
	shf.r.wrap.b32 %r16619, %r16625, %r16625, %r18782;
	// end inline asm
	xor.b32  	%r18871, %r16619, %r16615;
	// begin inline asm
	shf.r.wrap.b32 %r16623, %r16625, %r16625, %r18786;
	// end inline asm
	xor.b32  	%r18872, %r18871, %r16623;
	xor.b32  	%r18873, %r16592, %r16568;
	and.b32  	%r18874, %r16625, %r18873;
	and.b32  	%r18875, %r16592, %r16568;
	xor.b32  	%r18876, %r18874, %r18875;
	add.s32 	%r18877, %r18872, %r18876;
	add.s32 	%r16637, %r18870, %r16553;
	add.s32 	%r16649, %r18877, %r18870;
	// begin inline asm
	shf.r.wrap.b32 %r16627, %r16637, %r16637, %r18766;
	// end inline asm
	// begin inline asm
	shf.r.wrap.b32 %r16631, %r16637, %r16637, %r18770;
	// end inline asm
	xor.b32  	%r18878, %r16631, %r16627;
	// begin inline asm
	shf.r.wrap.b32 %r16635, %r16637, %r16637, %r18774;
	// end inline asm
	xor.b32  	%r18879, %r18878, %r16635;
	and.b32  	%r18880, %r16637, %r16613;
	not.b32 	%r18881, %r16637;
	and.b32  	%r18882, %r16580, %r18881;
	or.b32  	%r18883, %r18880, %r18882;
	add.s32 	%r18884, %r18883, %r16556;
	add.s32 	%r18885, %r18884, %r20368;
	add.s32 	%r18886, %r18885, %r18879;
	add.s32 	%r18887, %r18886, %r77;
	// begin inline asm
	shf.r.wrap.b32 %r16639, %r16649, %r16649, %r18778;
	// end inline asm
	// begin inline asm
	shf.r.wrap.b32 %r16643, %r16649, %r16649, %r18782;
	// end inline asm
	xor.b32  	%r18888, %r16643, %r16639;
	// begin inline asm
	shf.r.wrap.b32 %r16647, %r16649, %r16649, %r18786;
	// end inline asm
	xor.b32  	%r18889, %r18888, %r16647;
	xor.b32  	%r18890, %r16625, %r16592;
	and.b32  	%r18891, %r16649, %r18890;
	and.b32  	%r18892, %r16625, %r16592;
	xor.b32  	%r18893, %r18891, %r18892;
	add.s32 	%r18894, %r18889, %r18893;
	add.s32 	%r16661, %r18887, %r16568;
	add.s32 	%r16673, %r18894, %r18887;
	// begin inline asm
	shf.r.wrap.b32 %r16651, %r16661, %r16661, %r18766;
	// end inline asm
	// begin inline asm
	shf.r.wrap.b32 %r16655, %r16661, %r16661, %r18770;
	// end inline asm
	xor.b32  	%r18895, %r16655, %r16651;
	// begin inline asm
	shf.r.wrap.b32 %r16659, %r16661, %r16661, %r18774;
	// end inline asm
	xor.b32  	%r18896, %r18895, %r16659;
	and.b32  	%r18897, %r16661, %r16637;
	not.b32 	%r18898, %r16661;
	and.b32  	%r18899, %r16613, %r18898;
	or.b32  	%r18900, %r18897, %r18899;
	add.s32 	%r18901, %r18900, %r16580;
	add.s32 	%r18902, %r18901, %r20367;
	add.s32 	%r18903, %r18902, %r18896;
	add.s32 	%r18905, %r18903, %r18904;
	// begin inline asm
	shf.r.wrap.b32 %r16663, %r16673, %r16673, %r18778;
	// end inline asm
	// begin inline asm
	shf.r.wrap.b32 %r16667, %r16673, %r16673, %r18782;
	// end inline asm
	xor.b32  	%r18906, %r16667, %r16663;
	// begin inline asm
	shf.r.wrap.b32 %r16671, %r16673, %r16673, %r18786;
	// end inline asm
	xor.b32  	%r18907, %r18906, %r16671;
	xor.b32  	%r18908, %r16649, %r16625;
	and.b32  	%r18909, %r16673, %r18908;
	and.b32  	%r18910, %r16649, %r16625;
	xor.b32  	%r18911, %r18909, %r18910;
	add.s32 	%r18912, %r18907, %r18911;
	add.s32 	%r16685, %r18905, %r16592;
	add.s32 	%r16697, %r18912, %r18905;
	// begin inline asm
	shf.r.wrap.b32 %r16675, %r16685, %r16685, %r18766;
	// end inline asm
	// begin inline asm
	shf.r.wrap.b32 %r16679, %r16685, %r16685, %r18770;
	// end inline asm
	xor.b32  	%r18913, %r16679, %r16675;
	// begin inline asm
	shf.r.wrap.b32 %r16683, %r16685, %r16685, %r18774;
	// end inline asm
	xor.b32  	%r18914, %r18913, %r16683;
	and.b32  	%r18915, %r16685, %r16661;
	not.b32 	%r18916, %r16685;
	and.b32  	%r18917, %r16637, %r18916;
	or.b32  	%r18918, %r18915, %r18917;
	add.s32 	%r18919, %r18918, %r16613;
	add.s32 	%r18920, %r18914, %r18919;
	add.s32 	%r18921, %r18920, %r78;
	add.s32 	%r18922, %r18921, -2147483648;
	// begin inline asm
	shf.r.wrap.b32 %r16687, %r16697, %r16697, %r18778;
	// end inline asm
	// begin inline asm
	shf.r.wrap.b32 %r16691, %r16697, %r16697, %r18782;
	// end inline asm
	xor.b32  	%r18923, %r16691, %r16687;
	// begin inline asm
	shf.r.wrap.b32 %r16695, %r16697, %r16697, %r18786;
	// end inline asm
	xor.b32  	%r18924, %r18923, %r16695;
	xor.b32  	%r18925, %r16673, %r16649;
	and.b32  	%r18926, %r16697, %r18925;
	and.b32  	%r18927, %r16673, %r16649;
	xor.b32  	%r18928, %r18926, %r18927;
	add.s32 	%r18929, %r18924, %r18928;
	add.s32 	%r16709, %r18922, %r16625;
	add.s32 	%r16721, %r18929, %r18922;
	// begin inline asm
	shf.r.wrap.b32 %r16699, %r16709, %r16709, %r18766;
	// end inline asm
	// begin inline asm
	shf.r.wrap.b32 %r16703, %r16709, %r16709, %r18770;
	// end inline asm
	xor.b32  	%r18930, %r16703, %r16699;
	// begin inline asm
	shf.r.wrap.b32 %r16707, %r16709, %r16709, %r18774;
	// end inline asm
	xor.b32  	%r18931, %r18930, %r16707;
	and.b32  	%r18932, %r16709, %r16685;
	not.b32 	%r18933, %r16709;
	and.b32  	%r18934, %r16661, %r18933;
	or.b32  	%r18935, %r18932, %r18934;
	add.s32 	%r18936, %r18935, %r16637;
	add.s32 	%r18937, %r18936, %r18931;
	add.s32 	%r18938, %r18937, %r79;
	// begin inline asm
	shf.r.wrap.b32 %r16711, %r16721, %r16721, %r18778;
	// end inline asm
	// begin inline asm
	shf.r.wrap.b32 %r16715, %r16721, %r16721, %r18782;
	// end inline asm
	xor.b32  	%r18939, %r16715, %r16711;
	// begin inline asm
	shf.r.wrap.b32 %r16719, %r16721, %r16721, %r18786;
	// end inline asm
	xor.b32  	%r18940, %r18939, %r16719;
	xor.b32  	%r18941, %r16697, %r16673;
	and.b32  	%r18942, %r16721, %r18941;
	and.b32  	%r18943, %r16697, %r16673;
	xor.b32  	%r18944, %r18942, %r18943;
	add.s32 	%r18945, %r18940, %r18944;
	add.s32 	%r16733, %r18938, %r16649;
	add.s32 	%r16745, %r18945, %r18938;
	// begin inline asm
	shf.r.wrap.b32 %r16723, %r16733, %r16733, %r18766;
	// end inline asm
	// begin inline asm
	shf.r.wrap.b32 %r16727, %r16733, %r16733, %r18770;
	// end inline asm
	xor.b32  	%r18946, %r16727, %r16723;
	// begin inline asm
	shf.r.wrap.b32 %r16731, %r16733, %r16733, %r18774;
	// end inline asm
	xor.b32  	%r18947, %r18946, %r16731;
	and.b32  	%r18948, %r16733, %r16709;
	not.b32 	%r18949, %r16733;
	and.b32  	%r18950, %r16685, %r18949;
	or.b32  	%r18951, %r18948, %r18950;
	add.s32 	%r18952, %r18951, %r16661;
	add.s32 	%r18953, %r18952, %r18947;
	add.s32 	%r18954, %r18953, %r80;
	// begin inline asm
	shf.r.wrap.b32 %r16735, %r16745, %r16745, %r18778;
	// end inline asm
	// begin inline asm
	shf.r.wrap.b32 %r16739, %r16745, %r16745, %r18782;
	// end inline asm
	xor.b32  	%r18955, %r16739, %r16735;
	// begin inline asm
	shf.r.wrap.b32 %r16743, %r16745, %r16745, %r18786;
	// end inline asm
	xor.b32  	%r18956, %r18955, %r16743;
	xor.b32  	%r18957, %r16721, %r16697;
	and.b32  	%r18958, %r16745, %r18957;
	and.b32  	%r18959, %r16721, %r16697;
	xor.b32  	%r18960, %r18958, %r18959;
	add.s32 	%r18961, %r18956, %r18960;
	add.s32 	%r16757, %r18954, %r16673;
	add.s32 	%r16769, %r18961, %r18954;
	// begin inline asm
	shf.r.wrap.b32 %r16747, %r16757, %r16757, %r18766;
	// end inline asm
	// begin inline asm
	shf.r.wrap.b32 %r16751, %r16757, %r16757, %r18770;
	// end inline asm
	xor.b32  	%r18962, %r16751, %r16747;
	// begin inline asm
	shf.r.wrap.b32 %r16755, %r16757, %r16757, %r18774;
	// end inline asm
	xor.b32  	%r18963, %r18962, %r16755;
	and.b32  	%r18964, %r16757, %r16733;
	not.b32 	%r18965, %r16757;
	and.b32  	%r18966, %r16709, %r18965;
	or.b32  	%r18967, %r18964, %r18966;
	add.s32 	%r18968, %r18967, %r16685;
	add.s32 	%r18969, %r18968, %r18963;
	add.s32 	%r18970, %r18969, %r81;
	// begin inline asm
	shf.r.wrap.b32 %r16759, %r16769, %r16769, %r18778;
	// end inline asm
	// begin inline asm
	shf.r.wrap.b32 %r16763, %r16769, %r16769, %r18782;
	// end inline asm
	xor.b32  	%r18971, %r16763, %r16759;
	// begin inline asm
	shf.r.wrap.b32 %r16767, %r16769, %r16769, %r18786;
	// end inline asm
	xor.b32  	%r18972, %r18971, %r16767;
	xor.b32  	%r18973, %r16745, %r16721;
	and.b32  	%r18974, %r16769, %r18973;
	and.b32  	%r18975, %r16745, %r16721;
	xor.b32  	%r18976, %r18974, %r18975;
	add.s32 	%r18977, %r18972, %r18976;
	add.s32 	%r16781, %r18970, %r16697;
	add.s32 	%r16793, %r18977, %r18970;
	// begin inline asm
	shf.r.wrap.b32 %r16771, %r16781, %r16781, %r18766;
	// end inline asm
	// begin inline asm
	shf.r.wrap.b32 %r16775, %r16781, %r16781, %r18770;
	// end inline asm
	xor.b32  	%r18978, %r16775, %r16771;
	// begin inline asm
	shf.r.wrap.b32 %r16779, %r16781, %r16781, %r18774;
	// end inline asm
	xor.b32  	%r18979, %r18978, %r16779;
	and.b32  	%r18980, %r16781, %r16757;
	not.b32 	%r18981, %r16781;
	and.b32  	%r18982, %r16733, %r18981;
	or.b32  	%r18983, %r18980, %r18982;
	add.s32 	%r18984, %r18983, %r16709;
	add.s32 	%r18985, %r18984, %r18979;
	add.s32 	%r18986, %r18985, %r82;
	// begin inline asm
	shf.r.wrap.b32 %r16783, %r16793, %r16793, %r18778;
	// end inline asm
	// begin inline asm
	shf.r.wrap.b32 %r16787, %r16793, %r16793, %r18782;
	// end inline asm
	xor.b32  	%r18987, %r16787, %r16783;
	// begin inline asm
	shf.r.wrap.b32 %r16791, %r16793, %r16793, %r18786;
	// end inline asm
	xor.b32  	%r18988, %r18987, %r16791;
	xor.b32  	%r18989, %r16769, %r16745;
	and.b32  	%r18990, %r16793, %r18989;
	and.b32  	%r18991, %r16769, %r16745;
	xor.b32  	%r18992, %r18990, %r18991;
	add.s32 	%r18993, %r18988, %r18992;
	add.s32 	%r16805, %r18986, %r16721;
	add.s32 	%r16817, %r18993, %r18986;
	// begin inline asm
	shf.r.wrap.b32 %r16795, %r16805, %r16805, %r18766;
	// end inline asm
	// begin inline asm
	shf.r.wrap.b32 %r16799, %r16805, %r16805, %r18770;
	// end inline asm
	xor.b32  	%r18994, %r16799, %r16795;
	// begin inline asm
	shf.r.wrap.b32 %r16803, %r16805, %r16805, %r18774;
	// end inline asm
	xor.b32  	%r18995, %r18994, %r16803;
	and.b32  	%r18996, %r16805, %r16781;
	not.b32 	%r18997, %r16805;
	and.b32  	%r18998, %r16757, %r18997;
	or.b32  	%r18999, %r18996, %r18998;
	add.s32 	%r19000, %r18999, %r16733;
	add.s32 	%r19001, %r19000, %r18995;
	add.s32 	%r19002, %r19001, %r83;
	// begin inline asm
	shf.r.wrap.b32 %r16807, %r16817, %r16817, %r18778;
	// end inline asm
	// begin inline asm
	shf.r.wrap.b32 %r16811, %r16817, %r16817, %r18782;
	// end inline asm
	xor.b32  	%r19003, %r16811, %r16807;
	// begin inline asm
	shf.r.wrap.b32 %r16815, %r16817, %r16817, %r18786;
	// end inline asm
	xor.b32  	%r19004, %r19003, %r16815;
	xor.b32  	%r19005, %r16793, %r16769;
	and.b32  	%r19006, %r16817, %r19005;
	and.b32  	%r19007, %r16793, %r16769;
	xor.b32  	%r19008, %r19006, %r19007;
	add.s32 	%r19009, %r19004, %r19008;
	add.s32 	%r16829, %r19002, %r16745;
	add.s32 	%r16841, %r19009, %r19002;
	// begin inline asm
	shf.r.wrap.b32 %r16819, %r16829, %r16829, %r18766;
	// end inline asm
	// begin inline asm
	shf.r.wrap.b32 %r16823, %r16829, %r16829, %r18770;
	// end inline asm
	xor.b32  	%r19010, %r16823, %r16819;
	// begin inline asm
	shf.r.wrap.b32 %r16827, %r16829, %r16829, %r18774;
	// end inline asm
	xor.b32  	%r19011, %r19010, %r16827;
	and.b32  	%r19012, %r16829, %r16805;
	not.b32 	%r19013, %r16829;
	and.b32  	%r19014, %r16781, %r19013;
	or.b32  	%r19015, %r19012, %r19014;
	add.s32 	%r19016, %r19015, %r16757;
	add.s32 	%r19017, %r19016, %r19011;
	add.s32 	%r19018, %r19017, %r84;
	// begin inline asm
	shf.r.wrap.b32 %r16831, %r16841, %r16841, %r18778;
	// end inline asm
	// begin inline asm
	shf.r.wrap.b32 %r16835, %r16841, %r16841, %r18782;
	// end inline asm
	xor.b32  	%r19019, %r16835, %r16831;
	// begin inline asm
	shf.r.wrap.b32 %r16839, %r16841, %r16841, %r18786;
	// end inline asm
	xor.b32  	%r19020, %r19019, %r16839;
	xor.b32  	%r19021, %r16817, %r16793;
	and.b32  	%r19022, %r16841, %r19021;
	and.b32  	%r19023, %r16817, %r16793;
	xor.b32  	%r19024, %r19022, %r19023;
	add.s32 	%r19025, %r19020, %r19024;
	add.s32 	%r16853, %r19018, %r16769;
	add.s32 	%r16865, %r19025, %r19018;
	// begin inline asm
	shf.r.wrap.b32 %r16843, %r16853, %r16853, %r18766;
	// end inline asm
	// begin inline asm
	shf.r.wrap.b32 %r16847, %r16853, %r16853, %r18770;
	// end inline asm
	xor.b32  	%r19026, %r16847, %r16843;
	// begin inline asm
	shf.r.wrap.b32 %r16851, %r16853, %r16853, %r18774;
	// end inline asm
	xor.b32  	%r19027, %r19026, %r16851;
	and.b32  	%r19028, %r16853, %r16829;
	not.b32 	%r19029, %r16853;
	and.b32  	%r19030, %r16805, %r19029;
	or.b32  	%r19031, %r19028, %r19030;
	add.s32 	%r19032, %r19031, %r16781;
	add.s32 	%r19033, %r19032, %r19027;
	add.s32 	%r19035, %r19033, %r19034;
	add.s32 	%r19036, %r19035, 256;
	// begin inline asm
	shf.r.wrap.b32 %r16855, %r16865, %r16865, %r18778;
	// end inline asm
	// begin inline asm
	shf.r.wrap.b32 %r16859, %r16865, %r16865, %r18782;
	// end inline asm
	xor.b32  	%r19037, %r16859, %r16855;
	// begin inline asm
	shf.r.wrap.b32 %r16863, %r16865, %r16865, %r18786;
	// end inline asm
	xor.b32  	%r19038, %r19037, %r16863;
	xor.b32  	%r19039, %r16841, %r16817;
	and.b32  	%r19040, %r16865, %r19039;
	and.b32  	%r19041, %r16841, %r16817;
	xor.b32  	%r19042, %r19040, %r19041;
	add.s32 	%r19043, %r19038, %r19042;
	add.s32 	%r16893, %r19036, %r16793;
	add.s32 	%r16905, %r19043, %r19036;
	mov.b32 	%r18750, 7;
	// begin inline asm
	shf.r.wrap.b32 %r16867, %r20373, %r20373, %r18750;
	// end inline asm
	mov.b32 	%r18754, 18;
	// begin inline asm
	shf.r.wrap.b32 %r16871, %r20373, %r20373, %r18754;
	// end inline asm
	shr.u32 	%r19044, %r20373, 3;
	xor.b32  	%r19045, %r16867, %r19044;
	xor.b32  	%r19046, %r19045, %r16871;
	mov.b32 	%r20375, 0;
	mov.b32 	%r18758, 17;
	// begin inline asm
	shf.r.wrap.b32 %r16875, %r20375, %r20375, %r18758;
	// end inline asm
	mov.b32 	%r18762, 19;
	// begin inline asm
	shf.r.wrap.b32 %r16879, %r20375, %r20375, %r18762;
	// end inline asm
	xor.b32  	%r19047, %r16875, %r16879;
	add.s32 	%r19048, %r20374, %r19046;
	add.s32 	%r17473, %r19048, %r19047;
	// begin inline asm
	shf.r.wrap.b32 %r16883, %r16893, %r16893, %r18766;
	// end inline asm
	// begin inline asm
	shf.r.wrap.b32 %r16887, %r16893, %r16893, %r18770;
	// end inline asm
	xor.b32  	%r19049, %r16887, %r16883;
	// begin inline asm
	shf.r.wrap.b32 %r16891, %r16893, %r16893, %r18774;
	// end inline asm
	xor.b32  	%r19050, %r19049, %r16891;
	and.b32  	%r19051, %r16893, %r16853;
	not.b32 	%r19052, %r16893;
	and.b32  	%r19053, %r16829, %r19052;
	or.b32  	%r19054, %r19051, %r19053;
	add.s32 	%r19055, %r19054, %r16805;
	add.s32 	%r19056, %r19055, %r17473;
	add.s32 	%r19057, %r19056, %r19050;
	add.s32 	%r19058, %r19057, %r85;
	// begin inline asm
	shf.r.wrap.b32 %r16895, %r16905, %r16905, %r18778;
	// end inline asm
	// begin inline asm
	shf.r.wrap.b32 %r16899, %r16905, %r16905, %r18782;
	// end inline asm
	xor.b32  	%r19059, %r16899, %r16895;
	// begin inline asm
	shf.r.wrap.b32 %r16903, %r16905, %r16905, %r18786;
	// end inline asm
	xor.b32  	%r19060, %r19059, %r16903;
	xor.b32  	%r19061, %r16865, %r16841;
	and.b32  	%r19062, %r16905, %r19061;
	and.b32  	%r19063, %r16865, %r16841;
	xor.b32  	%r19064, %r19062, %r19063;
	add.s32 	%r19065, %r19060, %r19064;
	add.s32 	%r16933, %r19058, %r16817;
	add.s32 	%r16945, %r19065, %r19058;
	// begin inline asm
	shf.r.wrap.b32 %r16907, %r20372, %r20372, %r18750;
	// end inline asm
	// begin inline asm
	shf.r.wrap.b32 %r16911, %r20372, %r20372, %r18754;
	// end inline asm
	shr.u32 	%r19066, %r20372, 3;
	xor.b32  	%r19067, %r16907, %r19066;
	xor.b32  	%r19068, %r19067, %r16911;
	mov.b32 	%r17433, 256;
	// begin inline asm
	shf.r.wrap.b32 %r16915, %r17433, %r17433, %r18758;
	// end inline asm
	// begin inline asm
	shf.r.wrap.b32 %r16919, %r17433, %r17433, %r18762;
	// end inline asm
	xor.b32  	%r19069, %r16915, %r16919;
	add.s32 	%r19070, %r20373, %r19068;
	add.s32 	%r17513, %r19070, %r19069;
	// begin inline asm
	shf.r.wrap.b32 %r16923, %r16933, %r16933, %r18766;
	// end inline asm
	// begin inline asm
	shf.r.wrap.b32 %r16927, %r16933, %r16933, %r18770;
	// end inline asm
	xor.b32  	%r19071, %r16927, %r16923;
	// begin inline asm
	shf.r.wrap.b32 %r16931, %r16933, %r16933, %r18774;
	// end inline asm
	xor.b32  	%r19072, %r19071, %r16931;
	and.b32  	%r19073, %r16933, %r16893;
	not.b32 	%r19074, %r16933;
	and.b32  	%r19075, %r16853, %r19074;
	or.b32  	%r19076, %r19073, %r19075;
	add.s32 	%r19077, %r19076, %r16829;
	add.s32 	%r19078, %r19077, %r17513;
	add.s32 	%r19079, %r19078, %r19072;
	add.s32 	%r19080, %r19079, %r86;
	// begin inline asm
	shf.r.wrap.b32 %r16935, %r16945, %r16945, %r18778;
	// end inline asm
	// begin inline asm
	shf.r.wrap.b32 %r16939, %r16945, %r16945, %r18782;
	// end inline asm
	xor.b32  	%r19081, %r16939, %r16935;
	// begin inline asm
	shf.r.wrap.b32 %r16943, %r16945, %r16945, %r18786;
	// end inline asm
	xor.b32  	%r19082, %r19081, %r16943;
	xor.b32  	%r19083, %r16905, %r16865;
	and.b32  	%r19084, %r16945, %r19083;
	and.b32  	%r19085, %r16905, %r16865;
	xor.b32  	%r19086, %r19084, %r19085;
	add.s32 	%r19087, %r19082, %r19086;
	add.s32 	%r16973, %r19080, %r16841;
	add.s32 	%r16985, %r19087, %r19080;
	// begin inline asm
	shf.r.wrap.b32 %r16947, %r20371, %r20371, %r18750;
	// end inline asm
	// begin inline asm
	shf.r.wrap.b32 %r16951, %r20371, %r20371, %r18754;
	// end inline asm
	shr.u32 	%r19088, %r20371, 3;
	xor.b32  	%r19089, %r16947, %r19088;
	xor.b32  	%r19090, %r19089, %r16951;
	// begin inline asm
	shf.r.wrap.b32 %r16955, %r17473, %r17473, %r18758;
	// end inline asm
	// begin inline asm
	shf.r.wrap.b32 %r16959, %r17473, %r17473, %r18762;
	// end inline asm
	shr.u32 	%r19091, %r17473, 10;
	xor.b32  	%r19092, %r16955, %r19091;
	xor.b32  	%r19093, %r19092, %r16959;
	add.s32 	%r19094, %r20372, %r19090;
	add.s32 	%r17553, %r19094, %r19093;
	// begin inline asm
	shf.r.wrap.b32 %r16963, %r16973, %r16973, %r18766;
	// end inline asm
	// begin inline asm
	shf.r.wrap.b32 %r16967, %r16973, %r16973, %r18770;
	// end inline asm
	xor.b32  	%r19095, %r16967, %r16963;
	// begin inline asm
	shf.r.wrap.b32 %r16971, %r16973, %r16973, %r18774;
	// end inline asm
	xor.b32  	%r19096, %r19095, %r16971;
	and.b32  	%r19097, %r16973, %r16933;
	not.b32 	%r19098, %r16973;
	and.b32  	%r19099, %r16893, %r19098;
	or.b32  	%r19100, %r19097, %r19099;
	add.s32 	%r19101, %r19100, %r16853;
	add.s32 	%r19102, %r19101, %r17553;
	add.s32 	%r19103, %r19102, %r19096;
	add.s32 	%r19104, %r19103, %r87;
	// begin inline asm
	shf.r.wrap.b32 %r16975, %r16985, %r16985, %r18778;
	// end inline asm
	// begin inline asm
	shf.r.wrap.b32 %r16979, %r16985, %r16985, %r18782;
	// end inline asm
	xor.b32  	%r19105, %r16979, %r16975;
	// begin inline asm
	shf.r.wrap.b32 %r16983, %r16985, %r16985, %r18786;
	// end inline asm
	xor.b32  	%r19106, %r19105, %r16983;
	xor.b32  	%r19107, %r16945, %r16905;
	and.b32  	%r19108, %r16985, %r19107;
	and.b32  	%r19109, %r16945, %r16905;
	xor.b32  	%r19110, %r19108, %r19109;
	add.s32 	%r19111, %r19106, %r19110;
	add.s32 	%r17013, %r19104, %r16865;
	add.s32 	%r17025, %r19111, %r19104;
	// begin inline asm
	shf.r.wrap.b32 %r16987, %r20370, %r20370, %r18750;
	// end inline asm
	// begin inline asm
	shf.r.wrap.b32 %r16991, %r20370, %r20370, %r18754;
	// end inline asm
	shr.u32 	%r19112, %r20370, 3;
	xor.b32  	%r19113, %r16987, %r19112;
	xor.b32  	%r19114, %r19113, %r16991;
	// begin inline asm
	shf.r.wrap.b32 %r16995, %r17513, %r17513, %r18758;
	// end inline asm
	// begin inline asm
	shf.r.wrap.b32 %r16999, %r17513, %r17513, %r18762;
	// end inline asm
	shr.u32 	%r19115, %r17513, 10;
	xor.b32  	%r19116, %r16995, %r19115;
	xor.b32  	%r19117, %r19116, %r16999;
	add.s32 	%r19118, %r20371, %r19114;
	add.s32 	%r17593, %r19118, %r19117;
	// begin inline asm
	shf.r.wrap.b32 %r17003, %r17013, %r17013, %r18766;
	// end inline asm
	// begin inline asm
	shf.r.wrap.b32 %r17007, %r17013, %r17013, %r18770;
	// end inline asm
	xor.b32  	%r19119, %r17007, %r17003;
	// begin inline asm
	shf.r.wrap.b32 %r17011, %r17013, %r17013, %r18774;
	// end inline asm
	xor.b32  	%r19120, %r19119, %r17011;
	and.b32  	%r19121, %r17013, %r16973;
	not.b32 	%r19122, %r17013;
	and.b32  	%r19123, %r16933, %r19122;
	or.b32  	%r19124, %r19121, %r19123;
	add.s32 	%r19125, %r19124, %r16893;
	add.s32 	%r19126, %r19125, %r17593;
	add.s32 	%r19127, %r19126, %r19120;
	add.s32 	%r19129, %r19127, %r19128;
	// begin inline asm
	shf.r.wrap.b32 %r17015, %r17025, %r17025, %r18778;
	// end inline asm
	// begin inline asm
	shf.r.wrap.b32 %r17019, %r17025, %r17025, %r18782;
	// end inline asm
	xor.b32  	%r19130, %r17019, %r17015;
	// begin inline asm
	shf.r.wrap.b32 %r17023, %r17025, %r17025, %r18786;
	// end inline asm
	xor.b32  	%r19131, %r19130, %r17023;
	xor.b32  	%r19132, %r16985, %r16945;
	and.b32  	%r19133, %r17025, %r19132;
	and.b32  	%r19134, %r16985, %r16945;
	xor.b32  	%r19135, %r19133, %r19134;
	add.s32 	%r19136, %r19131, %r19135;
	add.s32 	%r17053, %r19129, %r16905;
	add.s32 	%r17065, %r19136, %r19129;
	// begin inline asm
	shf.r.wrap.b32 %r17027, %r20369, %r20369, %r18750;
	// end inline asm
	// begin inline asm
	shf.r.wrap.b32 %r17031, %r20369, %r20369, %r18754;
	// end inline asm
	shr.u32 	%r19137, %r20369, 3;
	xor.b32  	%r19138, %r17027, %r19137;
	xor.b32  	%r19139, %r19138, %r17031;
	// begin inline asm
	shf.r.wrap.b32 %r17035, %r17553, %r17553, %r18758;
	// end inline asm
	// begin inline asm
	shf.r.wrap.b32 %r17039, %r17553, %r17553, %r18762;
	// end inline asm
	shr.u32 	%r19140, %r17553, 10;
	xor.b32  	%r19141, %r17035, %r19140;
	xor.b32  	%r19142, %r19141, %r17039;
	add.s32 	%r19143, %r20370, %r19139;
	add.s32 	%r17633, %r19143, %r19142;
	// begin inline asm
	shf.r.wrap.b32 %r17043, %r17053, %r17053, %r18766;
	// end inline asm
	// begin inline asm
	shf.r.wrap.b32 %r17047, %r17053, %r17053, %r18770;
	// end inline asm
	xor.b32  	%r19144, %r17047, %r17043;
	// begin inline asm
	shf.r.wrap.b32 %r17051, %r17053, %r17053, %r18774;
	// end inline asm
	xor.b32  	%r19145, %r19144, %r17051;
	and.b32  	%r19146, %r17053, %r17013;
	not.b32 	%r19147, %r17053;
	and.b32  	%r19148, %r16973, %r19147;
	or.b32  	%r19149, %r19146, %r19148;
	add.s32 	%r19150, %r19149, %r16933;
	add.s32 	%r19151, %r19150, %r17633;
	add.s32 	%r19152, %r19151, %r19145;
	add.s32 	%r19153, %r19152, %r88;
	// begin inline asm
	shf.r.wrap.b32 %r17055, %r17065, %r17065, %r18778;
	// end inline asm
	// begin inline asm
	shf.r.wrap.b32 %r17059, %r17065, %r17065, %r18782;
	// end inline asm
	xor.b32  	%r19154, %r17059, %r17055;
	// begin inline asm
	shf.r.wrap.b32 %r17063, %r17065, %r17065, %r18786;
	// end inline asm
	xor.b32  	%r19155, %r19154, %r17063;
	xor.b32  	%r19156, %r17025, %r16985;
	and.b32  	%r19157, %r17065, %r19156;
	and.b32  	%r19158, %r17025, %r16985;
	xor.b32  	%r19159, %r19157, %r19158;
	add.s32 	%r19160, %r19155, %r19159;
	add.s32 	%r17093, %r19153, %r16945;
	add.s32 	%r17105, %r19160, %r19153;
	// begin inline asm
	shf.r.wrap.b32 %r17067, %r20368, %r20368, %r18750;
	// end inline asm
	// begin inline asm
	shf.r.wrap.b32 %r17071, %r20368, %r20368, %r18754;
	// end inline asm
	shr.u32 	%r19161, %r20368, 3;
	xor.b32  	%r19162, %r17067, %r19161;
	xor.b32  	%r19163, %r19162, %r17071;
	// begin inline asm
	shf.r.wrap.b32 %r17075, %r17593, %r17593, %r18758;
	// end inline asm
	// begin inline asm
	shf.r.wrap.b32 %r17079, %r17593, %r17593, %r18762;
	// end inline asm
	shr.u32 	%r19164, %r17593, 10;
	xor.b32  	%r19165, %r17075, %r19164;
	xor.b32  	%r19166, %r19165, %r17079;
	add.s32 	%r19167, %r20369, %r19163;
	add.s32 	%r17673, %r19167, %r19166;
	// begin inline asm
	shf.r.wrap.b32 %r17083, %r17093, %r17093, %r18766;
	// end inline asm
	// begin inline asm
	shf.r.wrap.b32 %r17087, %r17093, %r17093, %r18770;
	// end inline asm
	xor.b32  	%r19168, %r17087, %r17083;
	// begin inline asm
	shf.r.wrap.b32 %r17091, %r17093, %r17093, %r18774;
	// end inline asm
	xor.b32  	%r19169, %r19168, %r17091;
	and.b32  	%r19170, %r17093, %r17053;
	not.b32 	%r19171, %r17093;
	and.b32  	%r19172, %r17013, %r19171;
	or.b32  	%r19173, %r19170, %r19172;
	add.s32 	%r19174, %r19173, %r16973;
	add.s32 	%r19175, %r19174, %r17673;
	add.s32 	%r19176, %r19175, %r19169;
	add.s32 	%r19177, %r19176, %r89;
	// begin inline asm
	shf.r.wrap.b32 %r17095, %r17105, %r17105, %r18778;
	// end inline asm
	// begin inline asm
	shf.r.wrap.b32 %r17099, %r17105, %r17105, %r18782;
	// end inline asm
	xor.b32  	%r19178, %r17099, %r17095;
	// begin inline asm
	shf.r.wrap.b32 %r17103, %r17105, %r17105, %r18786;
	// end inline asm
	xor.b32  	%r19179, %r19178, %r17103;
	xor.b32  	%r19180, %r17065, %r17025;
	and.b32  	%r19181, %r17105, %r19180;
	and.b32  	%r19182, %r17065, %r17025;
	xor.b32  	%r19183, %r19181, %r19182;
	add.s32 	%r19184, %r19179, %r19183;
	add.s32 	%r17133, %r19177, %r16985;
	add.s32 	%r17145, %r19184, %r19177;
	// begin inline asm
	shf.r.wrap.b32 %r17107, %r20367, %r20367, %r18750;
	// end inline asm
	// begin inline asm
	shf.r.wrap.b32 %r17111, %r20367, %r20367, %r18754;
	// end inline asm
	shr.u32 	%r19185, %r20367, 3;
	xor.b32  	%r19186, %r17107, %r19185;
	xor.b32  	%r19187, %r19186, %r17111;
	// begin inline asm
	shf.r.wrap.b32 %r17115, %r17633, %r17633, %r18758;
	// end inline asm
	// begin inline asm
	shf.r.wrap.b32 %r17119, %r17633, %r17633, %r18762;
	// end inline asm
	shr.u32 	%r19188, %r17633, 10;
	xor.b32  	%r19189, %r17115, %r19188;
	xor.b32  	%r19190, %r19189, %r17119;
	add.s32 	%r19191, %r20368, %r19187;
	add.s32 	%r19192, %r19191, %r19190;
	add.s32 	%r17196, %r19192, 256;
	// begin inline asm
	shf.r.wrap.b32 %r17123, %r17133, %r17133, %r18766;
	// end inline asm
	// begin inline asm
	shf.r.wrap.b32 %r17127, %r17133, %r17133, %r18770;
	// end inline asm
	xor.b32  	%r19193, %r17127, %r17123;
	// begin inline asm
	shf.r.wrap.b32 %r17131, %r17133, %r17133, %r18774;
	// end inline asm
	xor.b32  	%r19194, %r19193, %r17131;
	and.b32  	%r19195, %r17133, %r17093;
	not.b32 	%r19196, %r17133;
	and.b32  	%r19197, %r17053, %r19196;
	or.b32  	%r19198, %r19195, %r19197;
	add.s32 	%r19199, %r19198, %r17013;
	add.s32 	%r19200, %r19199, %r17196;
	add.s32 	%r19201, %r19200, %r19194;
	add.s32 	%r19202, %r19201, %r90;
	// begin inline asm
	shf.r.wrap.b32 %r17135, %r17145, %r17145, %r18778;
	// end inline asm
	// begin inline asm
	shf.r.wrap.b32 %r17139, %r17145, %r17145, %r18782;
	// end inline asm
	xor.b32  	%r19203, %r17139, %r17135;
	// begin inline asm
	shf.r.wrap.b32 %r17143, %r17145, %r17145, %r18786;
	// end inline asm
	xor.b32  	%r19204, %r19203, %r17143;
	xor.b32  	%r19205, %r17105, %r17065;
	and.b32  	%r19206, %r17145, %r19205;
	and.b32  	%r19207, %r17105, %r17065;
	xor.b32  	%r19208, %r19206, %r19207;
	add.s32 	%r19209, %r19204, %r19208;
	add.s32 	%r17173, %r19202, %r17025;
	add.s32 	%r17185, %r19209, %r19202;
	mov.b32 	%r17153, -2147483648;
	// begin inline asm
	shf.r.wrap.b32 %r17147, %r17153, %r17153, %r18750;
	// end inline asm
	// begin inline asm
	shf.r.wrap.b32 %r17151, %r17153, %r17153, %r18754;
	// end inline asm
	xor.b32  	%r19210, %r17147, %r17151;
	xor.b32  	%r19211, %r19210, 268435456;
	// begin inline asm
	shf.r.wrap.b32 %r17155, %r17673, %r17673, %r18758;
	// end inline asm
	// begin inline asm
	shf.r.wrap.b32 %r17159, %r17673, %r17673, %r18762;
	// end inline asm
	shr.u32 	%r19212, %r17673, 10;
	xor.b32  	%r19213, %r17155, %r19212;
	xor.b32  	%r19214, %r19213, %r17159;
	add.s32 	%r19215, %r20367, %r19211;
	add.s32 	%r19216, %r19215, %r17473;
	add.s32 	%r17753, %r19216, %r19214;
	// begin inline asm
	shf.r.wrap.b32 %r17163, %r17173, %r17173, %r18766;
	// end inline asm
	// begin inline asm
	shf.r.wrap.b32 %r17167, %r17173, %r17173, %r18770;
	// end inline asm
	xor.b32  	%r19217, %r17167, %r17163;
	// begin inline asm
	shf.r.wrap.b32 %r17171, %r17173, %r17173, %r18774;
	// end inline asm
	xor.b32  	%r19218, %r19217, %r17171;
	and.b32  	%r19219, %r17173, %r17133;
	not.b32 	%r19220, %r17173;
	and.b32  	%r19221, %r17093, %r19220;
	or.b32  	%r19222, %r19219, %r19221;
	add.s32 	%r19223, %r19222, %r17053;
	add.s32 	%r19224, %r19223, %r17753;
	add.s32 	%r19225, %r19224, %r19218;
	add.s32 	%r19226, %r19225, %r91;
	// begin inline asm
	shf.r.wrap.b32 %r17175, %r17185, %r17185, %r18778;
	// end inline asm
	// begin inline asm
	shf.r.wrap.b32 %r17179, %r17185, %r17185, %r18782;
	// end inline asm
	xor.b32  	%r19227, %r17179, %r17175;
	// begin inline asm
	shf.r.wrap.b32 %r17183, %r17185, %r17185, %r18786;
	// end inline asm
	xor.b32  	%r19228, %r19227, %r17183;
	xor.b32  	%r19229, %r17145, %r17105;
	and.b32  	%r19230, %r17185, %r19229;
	and.b32  	%r19231, %r17145, %r17105;
	xor.b32  	%r19232, %r19230, %r19231;
	add.s32 	%r19233, %r19228, %r19232;
	add.s32 	%r17213, %r19226, %r17065;
	add.s32 	%r17225, %r19233, %r19226;
	// begin inline asm
	shf.r.wrap.b32 %r17187, %r20375, %r20375, %r18750;
	// end inline asm
	// begin inline asm
	shf.r.wrap.b32 %r17191, %r20375, %r20375, %r18754;
	// end inline asm
	xor.b32  	%r19234, %r17187, %r17191;
	// begin inline asm
	shf.r.wrap.b32 %r17195, %r17196, %r17196, %r18758;
	// end inline asm
	// begin inline asm
	shf.r.wrap.b32 %r17199, %r17196, %r17196, %r18762;
	// end inline asm
	shr.u32 	%r19235, %r17196, 10;
	xor.b32  	%r19236, %r17195, %r19235;
	xor.b32  	%r19237, %r19236, %r17199;
	add.s32 	%r19238, %r17513, %r19234;
	add.s32 	%r19239, %r19238, %r19237;
	add.s32 	%r17276, %r19239, -2147483648;
	// begin inline asm
	shf.r.wrap.b32 %r17203, %r17213, %r17213, %r18766;
	// end inline asm
	// begin inline asm
	shf.r.wrap.b32 %r17207, %r17213, %r17213, %r18770;
	// end inline asm
	xor.b32  	%r19240, %r17207, %r17203;
	// begin inline asm
	shf.r.wrap.b32 %r17211, %r17213, %r17213, %r18774;
	// end inline asm
	xor.b32  	%r19241, %r19240, %r17211;
	and.b32  	%r19242, %r17213, %r17173;
	not.b32 	%r19243, %r17213;
	and.b32  	%r19244, %r17133, %r19243;
	or.b32  	%r19245, %r19242, %r19244;
	add.s32 	%r19246, %r19245, %r17093;
	add.s32 	%r19247, %r19246, %r17276;
	add.s32 	%r19248, %r19247, %r19241;
	add.s32 	%r19249, %r19248, %r92;
	// begin inline asm
	shf.r.wrap.b32 %r17215, %r17225, %r17225, %r18778;
	// end inline asm
	// begin inline asm
	shf.r.wrap.b32 %r17219, %r17225, %r17225, %r18782;
	// end inline asm
	xor.b32  	%r19250, %r17219, %r17215;
	// begin inline asm
	shf.r.wrap.b32 %r17223, %r17225, %r17225, %r18786;
	// end inline asm
	xor.b32  	%r19251, %r19250, %r17223;
	xor.b32  	%r19252, %r17185, %r17145;
	and.b32  	%r19253, %r17225, %r19252;
	and.b32  	%r19254, %r17185, %r17145;
	xor.b32  	%r19255, %r19253, %r19254;
	add.s32 	%r19256, %r19251, %r19255;
	add.s32 	%r17253, %r19249, %r17105;
	add.s32 	%r17265, %r19256, %r19249;
	// begin inline asm
	shf.r.wrap.b32 %r17227, %r20375, %r20375, %r18750;
	// end inline asm
	// begin inline asm
	shf.r.wrap.b32 %r17231, %r20375, %r20375, %r18754;
	// end inline asm
	xor.b32  	%r19257, %r17227, %r17231;
	// begin inline asm
	shf.r.wrap.b32 %r17235, %r17753, %r17753, %r18758;
	// end inline asm
	// begin inline asm
	shf.r.wrap.b32 %r17239, %r17753, %r17753, %r18762;
	// end inline asm
	shr.u32 	%r19258, %r17753, 10;
	xor.b32  	%r19259, %r17235, %r19258;
	xor.b32  	%r19260, %r19259, %r17239;
	add.s32 	%r19261, %r19257, %r17553;
	add.s32 	%r17833, %r19261, %r19260;
	// begin inline asm
	shf.r.wrap.b32 %r17243, %r17253, %r17253, %r18766;
	// end inline asm
	// begin inline asm
	shf.r.wrap.b32 %r17247, %r17253, %r17253, %r18770;
	// end inline asm
	xor.b32  	%r19262, %r17247, %r17243;
	// begin inline asm
	shf.r.wrap.b32 %r17251, %r17253, %r17253, %r18774;
	// end inline asm
	xor.b32  	%r19263, %r19262, %r17251;
	and.b32  	%r19264, %r17253, %r17213;
	not.b32 	%r19265, %r17253;
	and.b32  	%r19266, %r17173, %r19265;
	or.b32  	%r19267, %r19264, %r19266;
	add.s32 	%r19268, %r19267, %r17133;
	add.s32 	%r19269, %r19268, %r17833;
	add.s32 	%r19270, %r19269, %r19263;
	add.s32 	%r19271, %r19270, %r93;
	// begin inline asm
	shf.r.wrap.b32 %r17255, %r17265, %r17265, %r18778;
	// end inline asm
	// begin inline asm
	shf.r.wrap.b32 %r17259, %r17265, %r17265, %r18782;
	// end inline asm
	xor.b32  	%r19272, %r17259, %r17255;
	// begin inline asm
	shf.r.wrap.b32 %r17263, %r17265, %r17265, %r18786;
	// end inline asm
	xor.b32  	%r19273, %r19272, %r17263;
	xor.b32  	%r19274, %r17225, %r17185;
	and.b32  	%r19275, %r17265, %r19274;
	and.b32  	%r19276, %r17225, %r17185;
	xor.b32  	%r19277, %r19275, %r19276;
	add.s32 	%r19278, %r19273, %r19277;
	add.s32 	%r17293, %r19271, %r17145;
	add.s32 	%r17305, %r19278, %r19271;
	// begin inline asm
	shf.r.wrap.b32 %r17267, %r20375, %r20375, %r18750;
	// end inline asm
	// begin inline asm
	shf.r.wrap.b32 %r17271, %r20375, %r20375, %r18754;
	// end inline asm
	xor.b32  	%r19279, %r17267, %r17271;
	// begin inline asm
	shf.r.wrap.b32 %r17275, %r17276, %r17276, %r18758;
	// end inline asm
	// begin inline asm
	shf.r.wrap.b32 %r17279, %r17276, %r17276, %r18762;
	// end inline asm
	shr.u32 	%r19280, %r17276, 10;
	xor.b32  	%r19281, %r17275, %r19280;
	xor.b32  	%r19282, %r19281, %r17279;
	add.s32 	%r19283, %r19279, %r17593;
	add.s32 	%r17873, %r19283, %r19282;
	// begin inline asm
	shf.r.wrap.b32 %r17283, %r17293, %r17293, %r18766;
	// end inline asm
	// begin inline asm
	shf.r.wrap.b32 %r17287, %r17293, %r17293, %r18770;
	// end inline asm
	xor.b32  	%r19284, %r17287, %r17283;
	// begin inline asm
	shf.r.wrap.b32 %r17291, %r17293, %r17293, %r18774;
	// end inline asm
	xor.b32  	%r19285, %r19284, %r17291;
	and.b32  	%r19286, %r17293, %r17253;
	not.b32 	%r19287, %r17293;
	and.b32  	%r19288, %r17213, %r19287;
	or.b32  	%r19289, %r19286, %r19288;
	add.s32 	%r19290, %r19289, %r17173;
	add.s32 	%r19291, %r19290, %r17873;
	add.s32 	%r19292, %r19291, %r19285;
	add.s32 	%r19293, %r19292, %r94;
	// begin inline asm
	shf.r.wrap.b32 %r17295, %r17305, %r17305, %r18778;
	// end inline asm
	// begin inline asm
	shf.r.wrap.b32 %r17299, %r17305, %r17305, %r18782;
	// end inline asm
	xor.b32  	%r19294, %r17299, %r17295;
	// begin inline asm
	shf.r.wrap.b32 %r17303, %r17305, %r17305, %r18786;
	// end inline asm
	xor.b32  	%r19295, %r19294, %r17303;
	xor.b32  	%r19296, %r17265, %r17225;
	and.b32  	%r19297, %r17305, %r19296;
	and.b32  	%r19298, %r17265, %r17225;
	xor.b32  	%r19299, %r19297, %r19298;
	add.s32 	%r19300, %r19295, %r19299;
	add.s32 	%r17333, %r19293, %r17185;
	add.s32 	%r17345, %r19300, %r19293;
	// begin inline asm
	shf.r.wrap.b32 %r17307, %r20375, %r20375, %r18750;
	// end inline asm
	// begin inline asm
	shf.r.wrap.b32 %r17311, %r20375, %r20375, %r18754;
	// end inline asm
	xor.b32  	%r19301, %r17307, %r17311;
	// begin inline asm
	shf.r.wrap.b32 %r17315, %r17833, %r17833, %r18758;
	// end inline asm
	// begin inline asm
	shf.r.wrap.b32 %r17319, %r17833, %r17833, %r18762;
	// end inline asm
	shr.u32 	%r19302, %r17833, 10;
	xor.b32  	%r19303, %r17315, %r19302;
	xor.b32  	%r19304, %r19303, %r17319;
	add.s32 	%r19305, %r19301, %r17633;
	add.s32 	%r17913, %r19305, %r19304;
	// begin inline asm
	shf.r.wrap.b32 %r17323, %r17333, %r17333, %r18766;
	// end inline asm
	// begin inline asm
	shf.r.wrap.b32 %r17327, %r17333, %r17333, %r18770;
	// end inline asm
	xor.b32  	%r19306, %r17327, %r17323;
	// begin inline asm
	shf.r.wrap.b32 %r17331, %r17333, %r17333, %r18774;
	// end inline asm
	xor.b32  	%r19307, %r19306, %r17331;
	and.b32  	%r19308, %r17333, %r17293;
	not.b32 	%r19309, %r17333;
	and.b32  	%r19310, %r17253, %r19309;
	or.b32  	%r19311, %r19308, %r19310;
	add.s32 	%r19312, %r19311, %r17213;
	add.s32 	%r19313, %r19312, %r17913;
	add.s32 	%r19314, %r19313, %r19307;
	add.s32 	%r19315, %r19314, %r95;
	// begin inline asm
	shf.r.wrap.b32 %r17335, %r17345, %r17345, %r18778;
	// end inline asm
	// begin inline asm
	shf.r.wrap.b32 %r17339, %r17345, %r17345, %r18782;
	// end inline asm
	xor.b32  	%r19316, %r17339, %r17335;
	// begin inline asm
	shf.r.wrap.b32 %r17343, %r17345, %r17345, %r18786;
	// end inline asm
	xor.b32  	%r19317, %r19316, %r17343;
	xor.b32  	%r19318, %r17305, %r17265;
	and.b32  	%r19319, %r17345, %r19318;
	and.b32  	%r19320, %r17305, %r17265;
	xor.b32  	%r19321, %r19319, %r19320;
	add.s32 	%r19322, %r19317, %r19321;
	add.s32 	%r17373, %r19315, %r17225;
	add.s32 	%r17385, %r19322, %r19315;
	// begin inline asm
	shf.r.wrap.b32 %r17347, %r20375, %r20375, %r18750;
	// end inline asm
	// begin inline asm
	shf.r.wrap.b32 %r17351, %r20375, %r20375, %r18754;
	// end inline asm
	xor.b32  	%r19323, %r17347, %r17351;
	// begin inline asm
	shf.r.wrap.b32 %r17355, %r17873, %r17873, %r18758;
	// end inline asm
	// begin inline asm
	shf.r.wrap.b32 %r17359, %r17873, %r17873, %r18762;
	// end inline asm
	shr.u32 	%r19324, %r17873, 10;
	xor.b32  	%r19325, %r17355, %r19324;
	xor.b32  	%r19326, %r19325, %r17359;
	add.s32 	%r19327, %r19323, %r17673;
	add.s32 	%r17953, %r19327, %r19326;
	// begin inline asm
	shf.r.wrap.b32 %r17363, %r17373, %r17373, %r18766;
	// end inline asm
	// begin inline asm
	shf.r.wrap.b32 %r17367, %r17373, %r17373, %r18770;
	// end inline asm
	xor.b32  	%r19328, %r17367, %r17363;
	// begin inline asm
	shf.r.wrap.b32 %r17371, %r17373, %r17373, %r18774;
	// end inline asm
	xor.b32  	%r19329, %r19328, %r17371;
	and.b32  	%r19330, %r17373, %r17333;
	not.b32 	%r19331, %r17373;
	and.b32  	%r19332, %r17293, %r19331;
	or.b32  	%r19333, %r19330, %r19332;
	add.s32 	%r19334, %r19333, %r17253;
	add.s32 	%r19335, %r19334, %r17953;
	add.s32 	%r19336, %r19335, %r19329;
	add.s32 	%r19337, %r19336, %r96;
	// begin inline asm
	shf.r.wrap.b32 %r17375, %r17385, %r17385, %r18778;
	// end inline asm
	// begin inline asm
	shf.r.wrap.b32 %r17379, %r17385, %r17385, %r18782;
	// end inline asm
	xor.b32  	%r19338, %r17379, %r17375;
	// begin inline asm
	shf.r.wrap.b32 %r17383, %r17385, %r17385, %r18786;
	// end inline asm
	xor.b32  	%r19339, %r19338, %r17383;
	xor.b32  	%r19340, %r17345, %r17305;
	and.b32  	%r19341, %r17385, %r19340;
	and.b32  	%r19342, %r17345, %r17305;
	xor.b32  	%r19343, %r19341, %r19342;
	add.s32 	%r19344, %r19339, %r19343;
	add.s32 	%r17413, %r19337, %r17265;
	add.s32 	%r17425, %r19344, %r19337;
	// begin inline asm
	shf.r.wrap.b32 %r17387, %r20375, %r20375, %r18750;
	// end inline asm
	// begin inline asm
	shf.r.wrap.b32 %r17391, %r20375, %r20375, %r18754;
	// end inline asm
	xor.b32  	%r19345, %r17387, %r17391;
	// begin inline asm
	shf.r.wrap.b32 %r17395, %r17913, %r17913, %r18758;
	// end inline asm
	// begin inline asm
	shf.r.wrap.b32 %r17399, %r17913, %r17913, %r18762;
	// end inline asm
	shr.u32 	%r19346, %r17913, 10;
	xor.b32  	%r19347, %r17395, %r19346;
	xor.b32  	%r19348, %r19347, %r17399;
	add.s32 	%r19349, %r19345, %r17196;
	add.s32 	%r17993, %r19349, %r19348;
	// begin inline asm
	shf.r.wrap.b32 %r17403, %r17413, %r17413, %r18766;
	// end inline asm
	// begin inline asm
	shf.r.wrap.b32 %r17407, %r17413, %r17413, %r18770;
	// end inline asm
	xor.b32  	%r19350, %r17407, %r17403;
	// begin inline asm
	shf.r.wrap.b32 %r17411, %r17413, %r17413, %r18774;
	// end inline asm
	xor.b32  	%r19351, %r19350, %r17411;
	and.b32  	%r19352, %r17413, %r17373;
	not.b32 	%r19353, %r17413;
	and.b32  	%r19354, %r17333, %r19353;
	or.b32  	%r19355, %r19352, %r19354;
	add.s32 	%r19356, %r19355, %r17293;
	add.s32 	%r19357, %r19356, %r17993;
	add.s32 	%r19358, %r19357, %r19351;
	add.s32 	%r19359, %r19358, %r97;
	// begin inline asm
	shf.r.wrap.b32 %r17415, %r17425, %r17425, %r18778;
	// end inline asm
	// begin inline asm
	shf.r.wrap.b32 %r17419, %r17425, %r17425, %r18782;
	// end inline asm
	xor.b32  	%r19360, %r17419, %r17415;
	// begin inline asm
	shf.r.wrap.b32 %r17423, %r17425, %r17425, %r18786;
	// end inline asm
	xor.b32  	%r19361, %r19360, %r17423;
	xor.b32  	%r19362, %r17385, %r17345;
	and.b32  	%r19363, %r17425, %r19362;
	and.b32  	%r19364, %r17385, %r17345;
	xor.b32  	%r19365, %r19363, %r19364;
	add.s32 	%r19366, %r19361, %r19365;
	add.s32 	%r17453, %r19359, %r17305;
	add.s32 	%r17465, %r19366, %r19359;
	// begin inline asm
	shf.r.wrap.b32 %r17427, %r17433, %r17433, %r18750;
	// end inline asm
	// begin inline asm
	shf.r.wrap.b32 %r17431, %r17433, %r17433, %r18754;
	// end inline asm
	xor.b32  	%r19367, %r17427, %r17431;
	xor.b32  	%r19368, %r19367, 32;
	// begin inline asm
	shf.r.wrap.b32 %r17435, %r17953, %r17953, %r18758;
	// end inline asm
	// begin inline asm
	shf.r.wrap.b32 %r17439, %r17953, %r17953, %r18762;
	// end inline asm
	shr.u32 	%r19369, %r17953, 10;
	xor.b32  	%r19370, %r17435, %r19369;
	xor.b32  	%r19371, %r19370, %r17439;
	add.s32 	%r19372, %r19368, %r17753;
	add.s32 	%r18033, %r19372, %r19371;
	// begin inline asm
	shf.r.wrap.b32 %r17443, %r17453, %r17453, %r18766;
	// end inline asm
	// begin inline asm
	shf.r.wrap.b32 %r17447, %r17453, %r17453, %r18770;
	// end inline asm
	xor.b32  	%r19373, %r17447, %r17443;
	// begin inline asm
	shf.r.wrap.b32 %r17451, %r17453, %r17453, %r18774;
	// end inline asm
	xor.b32  	%r19374, %r19373, %r17451;
	and.b32  	%r19375, %r17453, %r17413;
	not.b32 	%r19376, %r17453;
	and.b32  	%r19377, %r17373, %r19376;
	or.b32  	%r19378, %r19375, %r19377;
	add.s32 	%r19379, %r19378, %r17333;
	add.s32 	%r19380, %r19379, %r18033;
	add.s32 	%r19381, %r19380, %r19374;
	add.s32 	%r19382, %r19381, %r98;
	// begin inline asm
	shf.r.wrap.b32 %r17455, %r17465, %r17465, %r18778;
	// end inline asm
	// begin inline asm
	shf.r.wrap.b32 %r17459, %r17465, %r17465, %r18782;
	// end inline asm
	xor.b32  	%r19383, %r17459, %r17455;
	// begin inline asm
	shf.r.wrap.b32 %r17463, %r17465, %r17465, %r18786;
	// end inline asm
	xor.b32  	%r19384, %r19383, %r17463;
	xor.b32  	%r19385, %r17425, %r17385;
	and.b32  	%r19386, %r17465, %r19385;
	and.b32  	%r19387, %r17425, %r17385;
	xor.b32  	%r19388, %r19386, %r19387;
	add.s32 	%r19389, %r19384, %r19388;
	add.s32 	%r17493, %r19382, %r17345;
	add.s32 	%r17505, %r19389, %r19382;
	// begin inline asm
	shf.r.wrap.b32 %r17467, %r17473, %r17473, %r18750;
	// end inline asm
	// begin inline asm
	shf.r.wrap.b32 %r17471, %r17473, %r17473, %r18754;
	// end inline asm
	shr.u32 	%r19390, %r17473, 3;
	xor.b32  	%r19391, %r17467, %r19390;
	xor.b32  	%r19392, %r19391, %r17471;
	// begin inline asm
	shf.r.wrap.b32 %r17475, %r17993, %r17993, %r18758;
	// end inline asm
	// begin inline asm
	shf.r.wrap.b32 %r17479, %r17993, %r17993, %r18762;
	// end inline asm
	shr.u32 	%r19393, %r17993, 10;
	xor.b32  	%r19394, %r17475, %r19393;
	xor.b32  	%r19395, %r19394, %r17479;
	add.s32 	%r19396, %r19392, %r17276;
	add.s32 	%r19397, %r19396, %r19395;
	add.s32 	%r17556, %r19397, 256;
	// begin inline asm
	shf.r.wrap.b32 %r17483, %r17493, %r17493, %r18766;
	// end inline asm
	// begin inline asm
	shf.r.wrap.b32 %r17487, %r17493, %r17493, %r18770;
	// end inline asm
	xor.b32  	%r19398, %r17487, %r17483;
	// begin inline asm
	shf.r.wrap.b32 %r17491, %r17493, %r17493, %r18774;
	// end inline asm
	xor.b32  	%r19399, %r19398, %r17491;
	and.b32  	%r19400, %r17493, %r17453;
	not.b32 	%r19401, %r17493;
	and.b32  	%r19402, %r17413, %r19401;
	or.b32  	%r19403, %r19400, %r19402;
	add.s32 	%r19404, %r19403, %r17373;
	add.s32 	%r19405, %r19404, %r17556;
	add.s32 	%r19406, %r19405, %r19399;
	add.s32 	%r19407, %r19406, %r99;
	// begin inline asm
	shf.r.wrap.b32 %r17495, %r17505, %r17505, %r18778;
	// end inline asm
	// begin inline asm
	shf.r.wrap.b32 %r17499, %r17505, %r17505, %r18782;
	// end inline asm
	xor.b32  	%r19408, %r17499, %r17495;
	// begin inline asm
	shf.r.wrap.b32 %r17503, %r17505, %r17505, %r18786;
	// end inline asm
	xor.b32  	%r19409, %r19408, %r17503;
	xor.b32  	%r19410, %r17465, %r17425;
	and.b32  	%r19411, %r17505, %r19410;
	and.b32  	%r19412, %r17465, %r17425;
	xor.b32  	%r19413, %r19411, %r19412;
	add.s32 	%r19414, %r19409, %r19413;
	add.s32 	%r17533, %r19407, %r17385;
	add.s32 	%r17545, %r19414, %r19407;
	// begin inline asm
	shf.r.wrap.b32 %r17507, %r17513, %r17513, %r18750;
	// end inline asm
	// begin inline asm
	shf.r.wrap.b32 %r17511, %r17513, %r17513, %r18754;
	// end inline asm
	shr.u32 	%r19415, %r17513, 3;
	xor.b32  	%r19416, %r17507, %r19415;
	xor.b32  	%r19417, %r19416, %r17511;
	// begin inline asm
	shf.r.wrap.b32 %r17515, %r18033, %r18033, %r18758;
	// end inline asm
	// begin inline asm
	shf.r.wrap.b32 %r17519, %r18033, %r18033, %r18762;
	// end inline asm
	shr.u32 	%r19418, %r18033, 10;
	xor.b32  	%r19419, %r17515, %r19418;
	xor.b32  	%r19420, %r19419, %r17519;
	add.s32 	%r19421, %r17473, %r19417;
	add.s32 	%r19422, %r19421, %r17833;
	add.s32 	%r18113, %r19422, %r19420;
	// begin inline asm
	shf.r.wrap.b32 %r17523, %r17533, %r17533, %r18766;
	// end inline asm
	// begin inline asm
	shf.r.wrap.b32 %r17527, %r17533, %r17533, %r18770;
	// end inline asm
	xor.b32  	%r19423, %r17527, %r17523;
	// begin inline asm
	shf.r.wrap.b32 %r17531, %r17533, %r17533, %r18774;
	// end inline asm
	xor.b32  	%r19424, %r19423, %r17531;
	and.b32  	%r19425, %r17533, %r17493;
	not.b32 	%r19426, %r17533;
	and.b32  	%r19427, %r17453, %r19426;
	or.b32  	%r19428, %r19425, %r19427;
	add.s32 	%r19429, %r19428, %r17413;
	add.s32 	%r19430, %r19429, %r18113;
	add.s32 	%r19431, %r19430, %r19424;
	add.s32 	%r19433, %r19431, %r19432;
	// begin inline asm
	shf.r.wrap.b32 %r17535, %r17545, %r17545, %r18778;
	// end inline asm
	// begin inline asm
	shf.r.wrap.b32 %r17539, %r17545, %r17545, %r18782;
	// end inline asm
	xor.b32  	%r19434, %r17539, %r17535;
	// begin inline asm
	shf.r.wrap.b32 %r17543, %r17545, %r17545, %r18786;
	// end inline asm
	xor.b32  	%r19435, %r19434, %r17543;
	xor.b32  	%r19436, %r17505, %r17465;
	and.b32  	%r19437, %r17545, %r19436;
	and.b32  	%r19438, %r17505, %r17465;
	xor.b32  	%r19439, %r19437, %r19438;
	add.s32 	%r19440, %r19435, %r19439;
	add.s32 	%r17573, %r19433, %r17425;
	add.s32 	%r17585, %r19440, %r19433;
	// begin inline asm
	shf.r.wrap.b32 %r17547, %r17553, %r17553, %r18750;
	// end inline asm
	// begin inline asm
	shf.r.wrap.b32 %r17551, %r17553, %r17553, %r18754;
	// end inline asm
	shr.u32 	%r19441, %r17553, 3;
	xor.b32  	%r19442, %r17547, %r19441;
	xor.b32  	%r19443, %r19442, %r17551;
	// begin inline asm
	shf.r.wrap.b32 %r17555, %r17556, %r17556, %r18758;
	// end inline asm
	// begin inline asm
	shf.r.wrap.b32 %r17559, %r17556, %r17556, %r18762;
	// end inline asm
	shr.u32 	%r19444, %r17556, 10;
	xor.b32  	%r19445, %r17555, %r19444;
	xor.b32  	%r19446, %r19445, %r17559;
	add.s32 	%r19447, %r17513, %r19443;
	add.s32 	%r19448, %r19447, %r17873;
	add.s32 	%r18153, %r19448, %r19446;
	// begin inline asm
	shf.r.wrap.b32 %r17563, %r17573, %r17573, %r18766;
	// end inline asm
	// begin inline asm
	shf.r.wrap.b32 %r17567, %r17573, %r17573, %r18770;
	// end inline asm
	xor.b32  	%r19449, %r17567, %r17563;
	// begin inline asm
	shf.r.wrap.b32 %r17571, %r17573, %r17573, %r18774;
	// end inline asm
	xor.b32  	%r19450, %r19449, %r17571;
	and.b32  	%r19451, %r17573, %r17533;
	not.b32 	%r19452, %r17573;
	and.b32  	%r19453, %r17493, %r19452;
	or.b32  	%r19454, %r19451, %r19453;
	add.s32 	%r19455, %r19454, %r17453;
	add.s32 	%r19456, %r19455, %r18153;
	add.s32 	%r19457, %r19456, %r19450;
	add.s32 	%r19459, %r19457, %r19458;
	// begin inline asm
	shf.r.wrap.b32 %r17575, %r17585, %r17585, %r18778;
	// end inline asm
	// begin inline asm
	shf.r.wrap.b32 %r17579, %r17585, %r17585, %r18782;
	// end inline asm
	xor.b32  	%r19460, %r17579, %r17575;
	// begin inline asm
	shf.r.wrap.b32 %r17583, %r17585, %r17585, %r18786;
	// end inline asm
	xor.b32  	%r19461, %r19460, %r17583;
	xor.b32  	%r19462, %r17545, %r17505;
	and.b32  	%r19463, %r17585, %r19462;
	and.b32  	%r19464, %r17545, %r17505;
	xor.b32  	%r19465, %r19463, %r19464;
	add.s32 	%r19466, %r19461, %r19465;
	add.s32 	%r17613, %r19459, %r17465;
	add.s32 	%r17625, %r19466, %r19459;
	// begin inline asm
	shf.r.wrap.b32 %r17587, %r17593, %r17593, %r18750;
	// end inline asm
	// begin inline asm
	shf.r.wrap.b32 %r17591, %r17593, %r17593, %r18754;
	// end inline asm
	shr.u32 	%r19467, %r17593, 3;
	xor.b32  	%r19468, %r17587, %r19467;
	xor.b32  	%r19469, %r19468, %r17591;
	// begin inline asm
	shf.r.wrap.b32 %r17595, %r18113, %r18113, %r18758;
	// end inline asm
	// begin inline asm
	shf.r.wrap.b32 %r17599, %r18113, %r18113, %r18762;
	// end inline asm
	shr.u32 	%r19470, %r18113, 10;
	xor.b32  	%r19471, %r17595, %r19470;
	xor.b32  	%r19472, %r19471, %r17599;
	add.s32 	%r19473, %r17553, %r19469;
	add.s32 	%r19474, %r19473, %r17913;
	add.s32 	%r18193, %r19474, %r19472;
	// begin inline asm
	shf.r.wrap.b32 %r17603, %r17613, %r17613, %r18766;
	// end inline asm
	// begin inline asm
	shf.r.wrap.b32 %r17607, %r17613, %r17613, %r18770;
	// end inline asm
	xor.b32  	%r19475, %r17607, %r17603;
	// begin inline asm
	shf.r.wrap.b32 %r17611, %r17613, %r17613, %r18774;
	// end inline asm
	xor.b32  	%r19476, %r19475, %r17611;
	and.b32  	%r19477, %r17613, %r17573;
	not.b32 	%r19478, %r17613;
	and.b32  	%r19479, %r17533, %r19478;
	or.b32  	%r19480, %r19477, %r19479;
	add.s32 	%r19481, %r19480, %r17493;
	add.s32 	%r19482, %r19481, %r18193;
	add.s32 	%r19483, %r19482, %r19476;
	add.s32 	%r19485, %r19483, %r19484;
	// begin inline asm
	shf.r.wrap.b32 %r17615, %r17625, %r17625, %r18778;
	// end inline asm
	// begin inline asm
	shf.r.wrap.b32 %r17619, %r17625, %r17625, %r18782;
	// end inline asm
	xor.b32  	%r19486, %r17619, %r17615;
	// begin inline asm
	shf.r.wrap.b32 %r17623, %r17625, %r17625, %r18786;
	// end inline asm
	xor.b32  	%r19487, %r19486, %r17623;
	xor.b32  	%r19488, %r17585, %r17545;
	and.b32  	%r19489, %r17625, %r19488;
	and.b32  	%r19490, %r17585, %r17545;
	xor.b32  	%r19491, %r19489, %r19490;
	add.s32 	%r19492, %r19487, %r19491;
	add.s32 	%r17653, %r19485, %r17505;
	add.s32 	%r17665, %r19492, %r19485;
	// begin inline asm
	shf.r.wrap.b32 %r17627, %r17633, %r17633, %r18750;
	// end inline asm
	// begin inline asm
	shf.r.wrap.b32 %r17631, %r17633, %r17633, %r18754;
	// end inline asm
	shr.u32 	%r19493, %r17633, 3;
	xor.b32  	%r19494, %r17627, %r19493;
	xor.b32  	%r19495, %r19494, %r17631;
	// begin inline asm
	shf.r.wrap.b32 %r17635, %r18153, %r18153, %r18758;
	// end inline asm
	// begin inline asm
	shf.r.wrap.b32 %r17639, %r18153, %r18153, %r18762;
	// end inline asm
	shr.u32 	%r19496, %r18153, 10;
	xor.b32  	%r19497, %r17635, %r19496;
	xor.b32  	%r19498, %r19497, %r17639;
	add.s32 	%r19499, %r17593, %r19495;
	add.s32 	%r19500, %r19499, %r17953;
	add.s32 	%r18233, %r19500, %r19498;
	// begin inline asm
	shf.r.wrap.b32 %r17643, %r17653, %r17653, %r18766;
	// end inline asm
	// begin inline asm
	shf.r.wrap.b32 %r17647, %r17653, %r17653, %r18770;
	// end inline asm
	xor.b32  	%r19501, %r17647, %r17643;
	// begin inline asm
	shf.r.wrap.b32 %r17651, %r17653, %r17653, %r18774;
	// end inline asm
	xor.b32  	%r19502, %r19501, %r17651;
	and.b32  	%r19503, %r17653, %r17613;
	not.b32 	%r19504, %r17653;
	and.b32  	%r19505, %r17573, %r19504;
	or.b32  	%r19506, %r19503, %r19505;
	add.s32 	%r19507, %r19506, %r17533;
	add.s32 	%r19508, %r19507, %r18233;
	add.s32 	%r19509, %r19508, %r19502;
	add.s32 	%r19510, %r19509, %r100;
	// begin inline asm
	shf.r.wrap.b32 %r17655, %r17665, %r17665, %r18778;
	// end inline asm
	// begin inline asm
	shf.r.wrap.b32 %r17659, %r17665, %r17665, %r18782;
	// end inline asm
	xor.b32  	%r19511, %r17659, %r17655;
	// begin inline asm
	shf.r.wrap.b32 %r17663, %r17665, %r17665, %r18786;
	// end inline asm
	xor.b32  	%r19512, %r19511, %r17663;
	xor.b32  	%r19513, %r17625, %r17585;
	and.b32  	%r19514, %r17665, %r19513;
	and.b32  	%r19515, %r17625, %r17585;
	xor.b32  	%r19516, %r19514, %r19515;
	add.s32 	%r19517, %r19512, %r19516;
	add.s32 	%r17693, %r19510, %r17545;
	add.s32 	%r17705, %r19517, %r19510;
	// begin inline asm
	shf.r.wrap.b32 %r17667, %r17673, %r17673, %r18750;
	// end inline asm
	// begin inline asm
	shf.r.wrap.b32 %r17671, %r17673, %r17673, %r18754;
	// end inline asm
	shr.u32 	%r19518, %r17673, 3;
	xor.b32  	%r19519, %r17667, %r19518;
	xor.b32  	%r19520, %r19519, %r17671;
	// begin inline asm
	shf.r.wrap.b32 %r17675, %r18193, %r18193, %r18758;
	// end inline asm
	// begin inline asm
	shf.r.wrap.b32 %r17679, %r18193, %r18193, %r18762;
	// end inline asm
	shr.u32 	%r19521, %r18193, 10;
	xor.b32  	%r19522, %r17675, %r19521;
	xor.b32  	%r19523, %r19522, %r17679;
	add.s32 	%r19524, %r17633, %r19520;
	add.s32 	%r19525, %r19524, %r17993;
	add.s32 	%r18273, %r19525, %r19523;
	// begin inline asm
	shf.r.wrap.b32 %r17683, %r17693, %r17693, %r18766;
	// end inline asm
	// begin inline asm
	shf.r.wrap.b32 %r17687, %r17693, %r17693, %r18770;
	// end inline asm
	xor.b32  	%r19526, %r17687, %r17683;
	// begin inline asm
	shf.r.wrap.b32 %r17691, %r17693, %r17693, %r18774;
	// end inline asm
	xor.b32  	%r19527, %r19526, %r17691;
	and.b32  	%r19528, %r17693, %r17653;
	not.b32 	%r19529, %r17693;
	and.b32  	%r19530, %r17613, %r19529;
	or.b32  	%r19531, %r19528, %r19530;
	add.s32 	%r19532, %r19531, %r17573;
	add.s32 	%r19533, %r19532, %r18273;
	add.s32 	%r19534, %r19533, %r19527;
	add.s32 	%r19535, %r19534, %r101;
	// begin inline asm
	shf.r.wrap.b32 %r17695, %r17705, %r17705, %r18778;
	// end inline asm
	// begin inline asm
	shf.r.wrap.b32 %r17699, %r17705, %r17705, %r18782;
	// end inline asm
	xor.b32  	%r19536, %r17699, %r17695;
	// begin inline asm
	shf.r.wrap.b32 %r17703, %r17705, %r17705, %r18786;
	// end inline asm
	xor.b32  	%r19537, %r19536, %r17703;
	xor.b32  	%r19538, %r17665, %r17625;
	and.b32  	%r19539, %r17705, %r19538;
	and.b32  	%r19540, %r17665, %r17625;
	xor.b32  	%r19541, %r19539, %r19540;
	add.s32 	%r19542, %r19537, %r19541;
	add.s32 	%r17733, %r19535, %r17585;
	add.s32 	%r17745, %r19542, %r19535;
	// begin inline asm
	shf.r.wrap.b32 %r17707, %r17196, %r17196, %r18750;
	// end inline asm
	// begin inline asm
	shf.r.wrap.b32 %r17711, %r17196, %r17196, %r18754;
	// end inline asm
	shr.u32 	%r19543, %r17196, 3;
	xor.b32  	%r19544, %r17707, %r19543;
	xor.b32  	%r19545, %r19544, %r17711;
	// begin inline asm
	shf.r.wrap.b32 %r17715, %r18233, %r18233, %r18758;
	// end inline asm
	// begin inline asm
	shf.r.wrap.b32 %r17719, %r18233, %r18233, %r18762;
	// end inline asm
	shr.u32 	%r19546, %r18233, 10;
	xor.b32  	%r19547, %r17715, %r19546;
	xor.b32  	%r19548, %r19547, %r17719;
	add.s32 	%r19549, %r17673, %r19545;
	add.s32 	%r19550, %r19549, %r18033;
	add.s32 	%r18313, %r19550, %r19548;
	// begin inline asm
	shf.r.wrap.b32 %r17723, %r17733, %r17733, %r18766;
	// end inline asm
	// begin inline asm
	shf.r.wrap.b32 %r17727, %r17733, %r17733, %r18770;
	// end inline asm
	xor.b32  	%r19551, %r17727, %r17723;
	// begin inline asm
	shf.r.wrap.b32 %r17731, %r17733, %r17733, %r18774;
	// end inline asm
	xor.b32  	%r19552, %r19551, %r17731;
	and.b32  	%r19553, %r17733, %r17693;
	not.b32 	%r19554, %r17733;
	and.b32  	%r19555, %r17653, %r19554;
	or.b32  	%r19556, %r19553, %r19555;
	add.s32 	%r19557, %r19556, %r17613;
	add.s32 	%r19558, %r19557, %r18313;
	add.s32 	%r19559, %r19558, %r19552;
	add.s32 	%r19560, %r19559, %r102;
	// begin inline asm
	shf.r.wrap.b32 %r17735, %r17745, %r17745, %r18778;
	// end inline asm
	// begin inline asm
	shf.r.wrap.b32 %r17739, %r17745, %r17745, %r18782;
	// end inline asm
	xor.b32  	%r19561, %r17739, %r17735;
	// begin inline asm
	shf.r.wrap.b32 %r17743, %r17745, %r17745, %r18786;
	// end inline asm
	xor.b32  	%r19562, %r19561, %r17743;
	xor.b32  	%r19563, %r17705, %r17665;
	and.b32  	%r19564, %r17745, %r19563;
	and.b32  	%r19565, %r17705, %r17665;
	xor.b32  	%r19566, %r19564, %r19565;
	add.s32 	%r19567, %r19562, %r19566;
	add.s32 	%r17773, %r19560, %r17625;
	add.s32 	%r17785, %r19567, %r19560;
	// begin inline asm
	shf.r.wrap.b32 %r17747, %r17753, %r17753, %r18750;
	// end inline asm
	// begin inline asm
	shf.r.wrap.b32 %r17751, %r17753, %r17753, %r18754;
	// end inline asm
	shr.u32 	%r19568, %r17753, 3;
	xor.b32  	%r19569, %r17747, %r19568;
	xor.b32  	%r19570, %r19569, %r17751;
	// begin inline asm
	shf.r.wrap.b32 %r17755, %r18273, %r18273, %r18758;
	// end inline asm
	// begin inline asm
	shf.r.wrap.b32 %r17759, %r18273, %r18273, %r18762;
	// end inline asm
	shr.u32 	%r19571, %r18273, 10;
	xor.b32  	%r19572, %r17755, %r19571;
	xor.b32  	%r19573, %r19572, %r17759;
	add.s32 	%r19574, %r17196, %r19570;
	add.s32 	%r19575, %r19574, %r17556;
	add.s32 	%r18353, %r19575, %r19573;
	// begin inline asm
	shf.r.wrap.b32 %r17763, %r17773, %r17773, %r18766;
	// end inline asm
	// begin inline asm
	shf.r.wrap.b32 %r17767, %r17773, %r17773, %r18770;
	// end inline asm
	xor.b32  	%r19576, %r17767, %r17763;
	// begin inline asm
	shf.r.wrap.b32 %r17771, %r17773, %r17773, %r18774;
	// end inline asm
	xor.b32  	%r19577, %r19576, %r17771;
	and.b32  	%r19578, %r17773, %r17733;
	not.b32 	%r19579, %r17773;
	and.b32  	%r19580, %r17693, %r19579;
	or.b32  	%r19581, %r19578, %r19580;
	add.s32 	%r19582, %r19581, %r17653;
	add.s32 	%r19583, %r19582, %r18353;
	add.s32 	%r19584, %r19583, %r19577;
	add.s32 	%r19585, %r19584, %r103;
	// begin inline asm
	shf.r.wrap.b32 %r17775, %r17785, %r17785, %r18778;
	// end inline asm
	// begin inline asm
	shf.r.wrap.b32 %r17779, %r17785, %r17785, %r18782;
	// end inline asm
	xor.b32  	%r19586, %r17779, %r17775;
	// begin inline asm
	shf.r.wrap.b32 %r17783, %r17785, %r17785, %r18786;
	// end inline asm
	xor.b32  	%r19587, %r19586, %r17783;
	xor.b32  	%r19588, %r17745, %r17705;
	and.b32  	%r19589, %r17785, %r19588;
	and.b32  	%r19590, %r17745, %r17705;
	xor.b32  	%r19591, %r19589, %r19590;
	add.s32 	%r19592, %r19587, %r19591;
	add.s32 	%r17813, %r19585, %r17665;
	add.s32 	%r17825, %r19592, %r19585;
	// begin inline asm
	shf.r.wrap.b32 %r17787, %r17276, %r17276, %r18750;
	// end inline asm
	// begin inline asm
	shf.r.wrap.b32 %r17791, %r17276, %r17276, %r18754;
	// end inline asm
	shr.u32 	%r19593, %r17276, 3;
	xor.b32  	%r19594, %r17787, %r19593;
	xor.b32  	%r19595, %r19594, %r17791;
	// begin inline asm
	shf.r.wrap.b32 %r17795, %r18313, %r18313, %r18758;
	// end inline asm
	// begin inline asm
	shf.r.wrap.b32 %r17799, %r18313, %r18313, %r18762;
	// end inline asm
	shr.u32 	%r19596, %r18313, 10;
	xor.b32  	%r19597, %r17795, %r19596;
	xor.b32  	%r19598, %r19597, %r17799;
	add.s32 	%r19599, %r17753, %r19595;
	add.s32 	%r19600, %r19599, %r18113;
	add.s32 	%r18393, %r19600, %r19598;
	// begin inline asm
	shf.r.wrap.b32 %r17803, %r17813, %r17813, %r18766;
	// end inline asm
	// begin inline asm
	shf.r.wrap.b32 %r17807, %r17813, %r17813, %r18770;
	// end inline asm
	xor.b32  	%r19601, %r17807, %r17803;
	// begin inline asm
	shf.r.wrap.b32 %r17811, %r17813, %r17813, %r18774;
	// end inline asm
	xor.b32  	%r19602, %r19601, %r17811;
	and.b32  	%r19603, %r17813, %r17773;
	not.b32 	%r19604, %r17813;
	and.b32  	%r19605, %r17733, %r19604;
	or.b32  	%r19606, %r19603, %r19605;
	add.s32 	%r19607, %r19606, %r17693;
	add.s32 	%r19608, %r19607, %r18393;
	add.s32 	%r19609, %r19608, %r19602;
	add.s32 	%r19610, %r19609, %r104;
	// begin inline asm
	shf.r.wrap.b32 %r17815, %r17825, %r17825, %r18778;
	// end inline asm
	// begin inline asm
	shf.r.wrap.b32 %r17819, %r17825, %r17825, %r18782;
	// end inline asm
	xor.b32  	%r19611, %r17819, %r17815;
	// begin inline asm
	shf.r.wrap.b32 %r17823, %r17825, %r17825, %r18786;
	// end inline asm
	xor.b32  	%r19612, %r19611, %r17823;
	xor.b32  	%r19613, %r17785, %r17745;
	and.b32  	%r19614, %r17825, %r19613;
	and.b32  	%r19615, %r17785, %r17745;
	xor.b32  	%r19616, %r19614, %r19615;
	add.s32 	%r19617, %r19612, %r19616;
	add.s32 	%r17853, %r19610, %r17705;
	add.s32 	%r17865, %r19617, %r19610;
	// begin inline asm
	shf.r.wrap.b32 %r17827, %r17833, %r17833, %r18750;
	// end inline asm
	// begin inline asm
	shf.r.wrap.b32 %r17831, %r17833, %r17833, %r18754;
	// end inline asm
	shr.u32 	%r19618, %r17833, 3;
	xor.b32  	%r19619, %r17827, %r19618;
	xor.b32  	%r19620, %r19619, %r17831;
	// begin inline asm
	shf.r.wrap.b32 %r17835, %r18353, %r18353, %r18758;
	// end inline asm
	// begin inline asm
	shf.r.wrap.b32 %r17839, %r18353, %r18353, %r18762;
	// end inline asm
	shr.u32 	%r19621, %r18353, 10;
	xor.b32  	%r19622, %r17835, %r19621;
	xor.b32  	%r19623, %r19622, %r17839;
	add.s32 	%r19624, %r17276, %r19620;
	add.s32 	%r19625, %r19624, %r18153;
	add.s32 	%r18433, %r19625, %r19623;
	// begin inline asm
	shf.r.wrap.b32 %r17843, %r17853, %r17853, %r18766;
	// end inline asm
	// begin inline asm
	shf.r.wrap.b32 %r17847, %r17853, %r17853, %r18770;
	// end inline asm
	xor.b32  	%r19626, %r17847, %r17843;
	// begin inline asm
	shf.r.wrap.b32 %r17851, %r17853, %r17853, %r18774;
	// end inline asm
	xor.b32  	%r19627, %r19626, %r17851;
	and.b32  	%r19628, %r17853, %r17813;
	not.b32 	%r19629, %r17853;
	and.b32  	%r19630, %r17773, %r19629;
	or.b32  	%r19631, %r19628, %r19630;
	add.s32 	%r19632, %r19631, %r17733;
	add.s32 	%r19633, %r19632, %r18433;
	add.s32 	%r19634, %r19633, %r19627;
	add.s32 	%r19635, %r19634, %r105;
	// begin inline asm
	shf.r.wrap.b32 %r17855, %r17865, %r17865, %r18778;
	// end inline asm
	// begin inline asm
	shf.r.wrap.b32 %r17859, %r17865, %r17865, %r18782;
	// end inline asm
	xor.b32  	%r19636, %r17859, %r17855;
	// begin inline asm
	shf.r.wrap.b32 %r17863, %r17865, %r17865, %r18786;
	// end inline asm
	xor.b32  	%r19637, %r19636, %r17863;
	xor.b32  	%r19638, %r17825, %r17785;
	and.b32  	%r19639, %r17865, %r19638;
	and.b32  	%r19640, %r17825, %r17785;
	xor.b32  	%r19641, %r19639, %r19640;
	add.s32 	%r19642, %r19637, %r19641;
	add.s32 	%r17893, %r19635, %r17745;
	add.s32 	%r17905, %r19642, %r19635;
	// begin inline asm
	shf.r.wrap.b32 %r17867, %r17873, %r17873, %r18750;
	// end inline asm
	// begin inline asm
	shf.r.wrap.b32 %r17871, %r17873, %r17873, %r18754;
	// end inline asm
	shr.u32 	%r19643, %r17873, 3;
	xor.b32  	%r19644, %r17867, %r19643;
	xor.b32  	%r19645, %r19644, %r17871;
	// begin inline asm
	shf.r.wrap.b32 %r17875, %r18393, %r18393, %r18758;
	// end inline asm
	// begin inline asm
	shf.r.wrap.b32 %r17879, %r18393, %r18393, %r18762;
	// end inline asm
	shr.u32 	%r19646, %r18393, 10;
	xor.b32  	%r19647, %r17875, %r19646;
	xor.b32  	%r19648, %r19647, %r17879;
	add.s32 	%r19649, %r17833, %r19645;
	add.s32 	%r19650, %r19649, %r18193;
	add.s32 	%r18473, %r19650, %r19648;
	// begin inline asm
	shf.r.wrap.b32 %r17883, %r17893, %r17893, %r18766;
	// end inline asm
	// begin inline asm
	shf.r.wrap.b32 %r17887, %r17893, %r17893, %r18770;
	// end inline asm
	xor.b32  	%r19651, %r17887, %r17883;
	// begin inline asm
	shf.r.wrap.b32 %r17891, %r17893, %r17893, %r18774;
	// end inline asm
	xor.b32  	%r19652, %r19651, %r17891;
	and.b32  	%r19653, %r17893, %r17853;
	not.b32 	%r19654, %r17893;
	and.b32  	%r19655, %r17813, %r19654;
	or.b32  	%r19656, %r19653, %r19655;
	add.s32 	%r19657, %r19656, %r17773;
	add.s32 	%r19658, %r19657, %r18473;
	add.s32 	%r19659, %r19658, %r19652;
	add.s32 	%r19660, %r19659, %r106;
	// begin inline asm
	shf.r.wrap.b32 %r17895, %r17905, %r17905, %r18778;
	// end inline asm
	// begin inline asm
	shf.r.wrap.b32 %r17899, %r17905, %r17905, %r18782;
	// end inline asm
	xor.b32  	%r19661, %r17899, %r17895;
	// begin inline asm
	shf.r.wrap.b32 %r17903, %r17905, %r17905, %r18786;
	// end inline asm
	xor.b32  	%r19662, %r19661, %r17903;
	xor.b32  	%r19663, %r17865, %r17825;
	and.b32  	%r19664, %r17905, %r19663;
	and.b32  	%r19665, %r17865, %r17825;
	xor.b32  	%r19666, %r19664, %r19665;
	add.s32 	%r19667, %r19662, %r19666;
	add.s32 	%r17933, %r19660, %r17785;
	add.s32 	%r17945, %r19667, %r19660;
	// begin inline asm
	shf.r.wrap.b32 %r17907, %r17913, %r17913, %r18750;
	// end inline asm
	// begin inline asm
	shf.r.wrap.b32 %r17911, %r17913, %r17913, %r18754;
	// end inline asm
	shr.u32 	%r19668, %r17913, 3;
	xor.b32  	%r19669, %r17907, %r19668;
	xor.b32  	%r19670, %r19669, %r17911;
	// begin inline asm
	shf.r.wrap.b32 %r17915, %r18433, %r18433, %r18758;
	// end inline asm
	// begin inline asm
	shf.r.wrap.b32 %r17919, %r18433, %r18433, %r18762;
	// end inline asm
	shr.u32 	%r19671, %r18433, 10;
	xor.b32  	%r19672, %r17915, %r19671;
	xor.b32  	%r19673, %r19672, %r17919;
	add.s32 	%r19674, %r17873, %r19670;
	add.s32 	%r19675, %r19674, %r18233;
	add.s32 	%r18513, %r19675, %r19673;
	// begin inline asm
	shf.r.wrap.b32 %r17923, %r17933, %r17933, %r18766;
	// end inline asm
	// begin inline asm
	shf.r.wrap.b32 %r17927, %r17933, %r17933, %r18770;
	// end inline asm
	xor.b32  	%r19676, %r17927, %r17923;
	// begin inline asm
	shf.r.wrap.b32 %r17931, %r17933, %r17933, %r18774;
	// end inline asm
	xor.b32  	%r19677, %r19676, %r17931;
	and.b32  	%r19678, %r17933, %r17893;
	not.b32 	%r19679, %r17933;
	and.b32  	%r19680, %r17853, %r19679;
	or.b32  	%r19681, %r19678, %r19680;
	add.s32 	%r19682, %r19681, %r17813;
	add.s32 	%r19683, %r19682, %r18513;
	add.s32 	%r19684, %r19683, %r19677;
	add.s32 	%r19685, %r19684, %r107;
	// begin inline asm
	shf.r.wrap.b32 %r17935, %r17945, %r17945, %r18778;
	// end inline asm
	// begin inline asm
	shf.r.wrap.b32 %r17939, %r17945, %r17945, %r18782;
	// end inline asm
	xor.b32  	%r19686, %r17939, %r17935;
	// begin inline asm
	shf.r.wrap.b32 %r17943, %r17945, %r17945, %r18786;
	// end inline asm
	xor.b32  	%r19687, %r19686, %r17943;
	xor.b32  	%r19688, %r17905, %r17865;
	and.b32  	%r19689, %r17945, %r19688;
	and.b32  	%r19690, %r17905, %r17865;
	xor.b32  	%r19691, %r19689, %r19690;
	add.s32 	%r19692, %r19687, %r19691;
	add.s32 	%r17973, %r19685, %r17825;
	add.s32 	%r17985, %r19692, %r19685;
	// begin inline asm
	shf.r.wrap.b32 %r17947, %r17953, %r17953, %r18750;
	// end inline asm
	// begin inline asm
	shf.r.wrap.b32 %r17951, %r17953, %r17953, %r18754;
	// end inline asm
	shr.u32 	%r19693, %r17953, 3;
	xor.b32  	%r19694, %r17947, %r19693;
	xor.b32  	%r19695, %r19694, %r17951;
	// begin inline asm
	shf.r.wrap.b32 %r17955, %r18473, %r18473, %r18758;
	// end inline asm
	// begin inline asm
	shf.r.wrap.b32 %r17959, %r18473, %r18473, %r18762;
	// end inline asm
	shr.u32 	%r19696, %r18473, 10;
	xor.b32  	%r19697, %r17955, %r19696;
	xor.b32  	%r19698, %r19697, %r17959;
	add.s32 	%r19699, %r17913, %r19695;
	add.s32 	%r19700, %r19699, %r18273;
	add.s32 	%r18553, %r19700, %r19698;
	// begin inline asm
	shf.r.wrap.b32 %r17963, %r17973, %r17973, %r18766;
	// end inline asm
	// begin inline asm
	shf.r.wrap.b32 %r17967, %r17973, %r17973, %r18770;
	// end inline asm
	xor.b32  	%r19701, %r17967, %r17963;
	// begin inline asm
	shf.r.wrap.b32 %r17971, %r17973, %r17973, %r18774;
	// end inline asm
	xor.b32  	%r19702, %r19701, %r17971;
	and.b32  	%r19703, %r17973, %r17933;
	not.b32 	%r19704, %r17973;
	and.b32  	%r19705, %r17893, %r19704;
	or.b32  	%r19706, %r19703, %r19705;
	add.s32 	%r19707, %r19706, %r17853;
	add.s32 	%r19708, %r19707, %r18553;
	add.s32 	%r19709, %r19708, %r19702;
	add.s32 	%r19710, %r19709, %r108;
	// begin inline asm
	shf.r.wrap.b32 %r17975, %r17985, %r17985, %r18778;
	// end inline asm
	// begin inline asm
	shf.r.wrap.b32 %r17979, %r17985, %r17985, %r18782;
	// end inline asm
	xor.b32  	%r19711, %r17979, %r17975;
	// begin inline asm
	shf.r.wrap.b32 %r17983, %r17985, %r17985, %r18786;
	// end inline asm
	xor.b32  	%r19712, %r19711, %r17983;
	xor.b32  	%r19713, %r17945, %r17905;
	and.b32  	%r19714, %r17985, %r19713;
	and.b32  	%r19715, %r17945, %r17905;
	xor.b32  	%r19716, %r19714, %r19715;
	add.s32 	%r19717, %r19712, %r19716;
	add.s32 	%r18013, %r19710, %r17865;
	add.s32 	%r18025, %r19717, %r19710;
	// begin inline asm
	shf.r.wrap.b32 %r17987, %r17993, %r17993, %r18750;
	// end inline asm
	// begin inline asm
	shf.r.wrap.b32 %r17991, %r17993, %r17993, %r18754;
	// end inline asm
	shr.u32 	%r19718, %r17993, 3;
	xor.b32  	%r19719, %r17987, %r19718;
	xor.b32  	%r19720, %r19719, %r17991;
	// begin inline asm
	shf.r.wrap.b32 %r17995, %r18513, %r18513, %r18758;
	// end inline asm
	// begin inline asm
	shf.r.wrap.b32 %r17999, %r18513, %r18513, %r18762;
	// end inline asm
	shr.u32 	%r19721, %r18513, 10;
	xor.b32  	%r19722, %r17995, %r19721;
	xor.b32  	%r19723, %r19722, %r17999;
	add.s32 	%r19724, %r17953, %r19720;
	add.s32 	%r19725, %r19724, %r18313;
	add.s32 	%r18593, %r19725, %r19723;
	// begin inline asm
	shf.r.wrap.b32 %r18003, %r18013, %r18013, %r18766;
	// end inline asm
	// begin inline asm
	shf.r.wrap.b32 %r18007, %r18013, %r18013, %r18770;
	// end inline asm
	xor.b32  	%r19726, %r18007, %r18003;
	// begin inline asm
	shf.r.wrap.b32 %r18011, %r18013, %r18013, %r18774;
	// end inline asm
	xor.b32  	%r19727, %r19726, %r18011;
	and.b32  	%r19728, %r18013, %r17973;
	not.b32 	%r19729, %r18013;
	and.b32  	%r19730, %r17933, %r19729;
	or.b32  	%r19731, %r19728, %r19730;
	add.s32 	%r19732, %r19731, %r17893;
	add.s32 	%r19733, %r19732, %r18593;
	add.s32 	%r19734, %r19733, %r19727;
	add.s32 	%r19735, %r19734, %r109;
	// begin inline asm
	shf.r.wrap.b32 %r18015, %r18025, %r18025, %r18778;
	// end inline asm
	// begin inline asm
	shf.r.wrap.b32 %r18019, %r18025, %r18025, %r18782;
	// end inline asm
	xor.b32  	%r19736, %r18019, %r18015;
	// begin inline asm
	shf.r.wrap.b32 %r18023, %r18025, %r18025, %r18786;
	// end inline asm
	xor.b32  	%r19737, %r19736, %r18023;
	xor.b32  	%r19738, %r17985, %r17945;
	and.b32  	%r19739, %r18025, %r19738;
	and.b32  	%r19740, %r17985, %r17945;
	xor.b32  	%r19741, %r19739, %r19740;
	add.s32 	%r19742, %r19737, %r19741;
	add.s32 	%r18053, %r19735, %r17905;
	add.s32 	%r18065, %r19742, %r19735;
	// begin inline asm
	shf.r.wrap.b32 %r18027, %r18033, %r18033, %r18750;
	// end inline asm
	// begin inline asm
	shf.r.wrap.b32 %r18031, %r18033, %r18033, %r18754;
	// end inline asm
	shr.u32 	%r19743, %r18033, 3;
	xor.b32  	%r19744, %r18027, %r19743;
	xor.b32  	%r19745, %r19744, %r18031;
	// begin inline asm
	shf.r.wrap.b32 %r18035, %r18553, %r18553, %r18758;
	// end inline asm
	// begin inline asm
	shf.r.wrap.b32 %r18039, %r18553, %r18553, %r18762;
	// end inline asm
	shr.u32 	%r19746, %r18553, 10;
	xor.b32  	%r19747, %r18035, %r19746;
	xor.b32  	%r19748, %r19747, %r18039;
	add.s32 	%r19749, %r17993, %r19745;
	add.s32 	%r19750, %r19749, %r18353;
	add.s32 	%r18633, %r19750, %r19748;
	// begin inline asm
	shf.r.wrap.b32 %r18043, %r18053, %r18053, %r18766;
	// end inline asm
	// begin inline asm
	shf.r.wrap.b32 %r18047, %r18053, %r18053, %r18770;
	// end inline asm
	xor.b32  	%r19751, %r18047, %r18043;
	// begin inline asm
	shf.r.wrap.b32 %r18051, %r18053, %r18053, %r18774;
	// end inline asm
	xor.b32  	%r19752, %r19751, %r18051;
	and.b32  	%r19753, %r18053, %r18013;
	not.b32 	%r19754, %r18053;
	and.b32  	%r19755, %r17973, %r19754;
	or.b32  	%r19756, %r19753, %r19755;
	add.s32 	%r19757, %r19756, %r17933;
	add.s32 	%r19758, %r19757, %r18633;
	add.s32 	%r19759, %r19758, %r19752;
	add.s32 	%r19760, %r19759, %r110;
	// begin inline asm
	shf.r.wrap.b32 %r18055, %r18065, %r18065, %r18778;
	// end inline asm
	// begin inline asm
	shf.r.wrap.b32 %r18059, %r18065, %r18065, %r18782;
	// end inline asm
	xor.b32  	%r19761, %r18059, %r18055;
	// begin inline asm
	shf.r.wrap.b32 %r18063, %r18065, %r18065, %r18786;
	// end inline asm
	xor.b32  	%r19762, %r19761, %r18063;
	xor.b32  	%r19763, %r18025, %r17985;
	and.b32  	%r19764, %r18065, %r19763;
	and.b32  	%r19765, %r18025, %r17985;
	xor.b32  	%r19766, %r19764, %r19765;
	add.s32 	%r19767, %r19762, %r19766;
	add.s32 	%r18093, %r19760, %r17945;
	add.s32 	%r18105, %r19767, %r19760;
	// begin inline asm
	shf.r.wrap.b32 %r18067, %r17556, %r17556, %r18750;
	// end inline asm
	// begin inline asm
	shf.r.wrap.b32 %r18071, %r17556, %r17556, %r18754;
	// end inline asm
	shr.u32 	%r19768, %r17556, 3;
	xor.b32  	%r19769, %r18067, %r19768;
	xor.b32  	%r19770, %r19769, %r18071;
	// begin inline asm
	shf.r.wrap.b32 %r18075, %r18593, %r18593, %r18758;
	// end inline asm
	// begin inline asm
	shf.r.wrap.b32 %r18079, %r18593, %r18593, %r18762;
	// end inline asm
	shr.u32 	%r19771, %r18593, 10;
	xor.b32  	%r19772, %r18075, %r19771;
	xor.b32  	%r19773, %r19772, %r18079;
	add.s32 	%r19774, %r18033, %r19770;
	add.s32 	%r19775, %r19774, %r18393;
	add.s32 	%r18673, %r19775, %r19773;
	// begin inline asm
	shf.r.wrap.b32 %r18083, %r18093, %r18093, %r18766;
	// end inline asm
	// begin inline asm
	shf.r.wrap.b32 %r18087, %r18093, %r18093, %r18770;
	// end inline asm
	xor.b32  	%r19776, %r18087, %r18083;
	// begin inline asm
	shf.r.wrap.b32 %r18091, %r18093, %r18093, %r18774;
	// end inline asm
	xor.b32  	%r19777, %r19776, %r18091;
	and.b32  	%r19778, %r18093, %r18053;
	not.b32 	%r19779, %r18093;
	and.b32  	%r19780, %r18013, %r19779;
	or.b32  	%r19781, %r19778, %r19780;
	add.s32 	%r19782, %r19781, %r17973;
	add.s32 	%r19783, %r19782, %r18673;
	add.s32 	%r19784, %r19783, %r19777;
	add.s32 	%r19785, %r19784, %r111;
	// begin inline asm
	shf.r.wrap.b32 %r18095, %r18105, %r18105, %r18778;
	// end inline asm
	// begin inline asm
	shf.r.wrap.b32 %r18099, %r18105, %r18105, %r18782;
	// end inline asm
	xor.b32  	%r19786, %r18099, %r18095;
	// begin inline asm
	shf.r.wrap.b32 %r18103, %r18105, %r18105, %r18786;
	// end inline asm
	xor.b32  	%r19787, %r19786, %r18103;
	xor.b32  	%r19788, %r18065, %r18025;
	and.b32  	%r19789, %r18105, %r19788;
	and.b32  	%r19790, %r18065, %r18025;
	xor.b32  	%r19791, %r19789, %r19790;
	add.s32 	%r19792, %r19787, %r19791;
	add.s32 	%r18133, %r19785, %r17985;
	add.s32 	%r18145, %r19792, %r19785;
	// begin inline asm
	shf.r.wrap.b32 %r18107, %r18113, %r18113, %r18750;
	// end inline asm
	// begin inline asm
	shf.r.wrap.b32 %r18111, %r18113, %r18113, %r18754;
	// end inline asm
	shr.u32 	%r19793, %r18113, 3;
	xor.b32  	%r19794, %r18107, %r19793;
	xor.b32  	%r19795, %r19794, %r18111;
	// begin inline asm
	shf.r.wrap.b32 %r18115, %r18633, %r18633, %r18758;
	// end inline asm
	// begin inline asm
	shf.r.wrap.b32 %r18119, %r18633, %r18633, %r18762;
	// end inline asm
	shr.u32 	%r19796, %r18633, 10;
	xor.b32  	%r19797, %r18115, %r19796;
	xor.b32  	%r19798, %r19797, %r18119;
	add.s32 	%r19799, %r17556, %r19795;
	add.s32 	%r19800, %r19799, %r18433;
	add.s32 	%r18713, %r19800, %r19798;
	// begin inline asm
	shf.r.wrap.b32 %r18123, %r18133, %r18133, %r18766;
	// end inline asm
	// begin inline asm
	shf.r.wrap.b32 %r18127, %r18133, %r18133, %r18770;
	// end inline asm
	xor.b32  	%r19801, %r18127, %r18123;
	// begin inline asm
	shf.r.wrap.b32 %r18131, %r18133, %r18133, %r18774;
	// end inline asm
	xor.b32  	%r19802, %r19801, %r18131;
	and.b32  	%r19803, %r18133, %r18093;
	not.b32 	%r19804, %r18133;
	and.b32  	%r19805, %r18053, %r19804;
	or.b32  	%r19806, %r19803, %r19805;
	add.s32 	%r19807, %r19806, %r18013;
	add.s32 	%r19808, %r19807, %r18713;
	add.s32 	%r19809, %r19808, %r19802;
	add.s32 	%r19810, %r19809, %r112;
	// begin inline asm
	shf.r.wrap.b32 %r18135, %r18145, %r18145, %r18778;
	// end inline asm
	// begin inline asm
	shf.r.wrap.b32 %r18139, %r18145, %r18145, %r18782;
	// end inline asm
	xor.b32  	%r19811, %r18139, %r18135;
	// begin inline asm
	shf.r.wrap.b32 %r18143, %r18145, %r18145, %r18786;
	// end inline asm
	xor.b32  	%r19812, %r19811, %r18143;
	xor.b32  	%r19813, %r18105, %r18065;
	and.b32  	%r19814, %r18145, %r19813;
	and.b32  	%r19815, %r18105, %r18065;
	xor.b32  	%r19816, %r19814, %r19815;
	add.s32 	%r19817, %r19812, %r19816;
	add.s32 	%r18173, %r19810, %r18025;
	add.s32 	%r18185, %r19817, %r19810;
	// begin inline asm
	shf.r.wrap.b32 %r18147, %r18153, %r18153, %r18750;
	// end inline asm
	// begin inline asm
	shf.r.wrap.b32 %r18151, %r18153, %r18153, %r18754;
	// end inline asm
	shr.u32 	%r19818, %r18153, 3;
	xor.b32  	%r19819, %r18147, %r19818;
	xor.b32  	%r19820, %r19819, %r18151;
	// begin inline asm
	shf.r.wrap.b32 %r18155, %r18673, %r18673, %r18758;
	// end inline asm
	// begin inline asm
	shf.r.wrap.b32 %r18159, %r18673, %r18673, %r18762;
	// end inline asm
	shr.u32 	%r19821, %r18673, 10;
	xor.b32  	%r19822, %r18155, %r19821;
	xor.b32  	%r19823, %r19822, %r18159;
	add.s32 	%r19824, %r18113, %r19820;
	add.s32 	%r19825, %r19824, %r18473;
	add.s32 	%r18753, %r19825, %r19823;
	// begin inline asm
	shf.r.wrap.b32 %r18163, %r18173, %r18173, %r18766;
	// end inline asm
	// begin inline asm
	shf.r.wrap.b32 %r18167, %r18173, %r18173, %r18770;
	// end inline asm
	xor.b32  	%r19826, %r18167, %r18163;
	// begin inline asm
	shf.r.wrap.b32 %r18171, %r18173, %r18173, %r18774;
	// end inline asm
	xor.b32  	%r19827, %r19826, %r18171;
	and.b32  	%r19828, %r18173, %r18133;
	not.b32 	%r19829, %r18173;
	and.b32  	%r19830, %r18093, %r19829;
	or.b32  	%r19831, %r19828, %r19830;
	add.s32 	%r19832, %r19831, %r18053;
	add.s32 	%r19833, %r19832, %r18753;
	add.s32 	%r19834, %r19833, %r19827;
	add.s32 	%r19835, %r19834, %r113;
	// begin inline asm
	shf.r.wrap.b32 %r18175, %r18185, %r18185, %r18778;
	// end inline asm
	// begin inline asm
	shf.r.wrap.b32 %r18179, %r18185, %r18185, %r18782;
	// end inline asm
	xor.b32  	%r19836, %r18179, %r18175;
	// begin inline asm
	shf.r.wrap.b32 %r18183, %r18185, %r18185, %r18786;
	// end inline asm
	xor.b32  	%r19837, %r19836, %r18183;
	xor.b32  	%r19838, %r18145, %r18105;
	and.b32  	%r19839, %r18185, %r19838;
	and.b32  	%r19840, %r18145, %r18105;
	xor.b32  	%r19841, %r19839, %r19840;
	add.s32 	%r19842, %r19837, %r19841;
	add.s32 	%r18213, %r19835, %r18065;
	add.s32 	%r18225, %r19842, %r19835;
	// begin inline asm
	shf.r.wrap.b32 %r18187, %r18193, %r18193, %r18750;
	// end inline asm
	// begin inline asm
	shf.r.wrap.b32 %r18191, %r18193, %r18193, %r18754;
	// end inline asm
	shr.u32 	%r19843, %r18193, 3;
	xor.b32  	%r19844, %r18187, %r19843;
	xor.b32  	%r19845, %r19844, %r18191;
	// begin inline asm
	shf.r.wrap.b32 %r18195, %r18713, %r18713, %r18758;
	// end inline asm
	// begin inline asm
	shf.r.wrap.b32 %r18199, %r18713, %r18713, %r18762;
	// end inline asm
	shr.u32 	%r19846, %r18713, 10;
	xor.b32  	%r19847, %r18195, %r19846;
	xor.b32  	%r19848, %r19847, %r18199;
	add.s32 	%r19849, %r18153, %r19845;
	add.s32 	%r19850, %r19849, %r18513;
	add.s32 	%r18281, %r19850, %r19848;
	// begin inline asm
	shf.r.wrap.b32 %r18203, %r18213, %r18213, %r18766;
	// end inline asm
	// begin inline asm
	shf.r.wrap.b32 %r18207, %r18213, %r18213, %r18770;
	// end inline asm
	xor.b32  	%r19851, %r18207, %r18203;
	// begin inline asm
	shf.r.wrap.b32 %r18211, %r18213, %r18213, %r18774;
	// end inline asm
	xor.b32  	%r19852, %r19851, %r18211;
	and.b32  	%r19853, %r18213, %r18173;
	not.b32 	%r19854, %r18213;
	and.b32  	%r19855, %r18133, %r19854;
	or.b32  	%r19856, %r19853, %r19855;
	add.s32 	%r19857, %r19856, %r18093;
	add.s32 	%r19858, %r19857, %r18281;
	add.s32 	%r19859, %r19858, %r19852;
	add.s32 	%r19860, %r19859, %r114;
	// begin inline asm
	shf.r.wrap.b32 %r18215, %r18225, %r18225, %r18778;
	// end inline asm
	// begin inline asm
	shf.r.wrap.b32 %r18219, %r18225, %r18225, %r18782;
	// end inline asm
	xor.b32  	%r19861, %r18219, %r18215;
	// begin inline asm
	shf.r.wrap.b32 %r18223, %r18225, %r18225, %r18786;
	// end inline asm
	xor.b32  	%r19862, %r19861, %r18223;
	xor.b32  	%r19863, %r18185, %r18145;
	and.b32  	%r19864, %r18225, %r19863;
	and.b32  	%r19865, %r18185, %r18145;
	xor.b32  	%r19866, %r19864, %r19865;
	add.s32 	%r19867, %r19862, %r19866;
	add.s32 	%r18253, %r19860, %r18105;
	add.s32 	%r18265, %r19867, %r19860;
	// begin inline asm
	shf.r.wrap.b32 %r18227, %r18233, %r18233, %r18750;
	// end inline asm
	// begin inline asm
	shf.r.wrap.b32 %r18231, %r18233, %r18233, %r18754;
	// end inline asm
	shr.u32 	%r19868, %r18233, 3;
	xor.b32  	%r19869, %r18227, %r19868;
	xor.b32  	%r19870, %r19869, %r18231;
	// begin inline asm
	shf.r.wrap.b32 %r18235, %r18753, %r18753, %r18758;
	// end inline asm
	// begin inline asm
	shf.r.wrap.b32 %r18239, %r18753, %r18753, %r18762;
	// end inline asm
	shr.u32 	%r19871, %r18753, 10;
	xor.b32  	%r19872, %r18235, %r19871;
	xor.b32  	%r19873, %r19872, %r18239;
	add.s32 	%r19874, %r18193, %r19870;
	add.s32 	%r19875, %r19874, %r18553;
	add.s32 	%r18321, %r19875, %r19873;
	// begin inline asm
	shf.r.wrap.b32 %r18243, %r18253, %r18253, %r18766;
	// end inline asm
	// begin inline asm
	shf.r.wrap.b32 %r18247, %r18253, %r18253, %r18770;
	// end inline asm
	xor.b32  	%r19876, %r18247, %r18243;
	// begin inline asm
	shf.r.wrap.b32 %r18251, %r18253, %r18253, %r18774;
	// end inline asm
	xor.b32  	%r19877, %r19876, %r18251;
	and.b32  	%r19878, %r18253, %r18213;
	not.b32 	%r19879, %r18253;
	and.b32  	%r19880, %r18173, %r19879;
	or.b32  	%r19881, %r19878, %r19880;
	add.s32 	%r19882, %r19881, %r18133;
	add.s32 	%r19883, %r19882, %r18321;
	add.s32 	%r19884, %r19883, %r19877;
	add.s32 	%r19885, %r19884, %r115;
	// begin inline asm
	shf.r.wrap.b32 %r18255, %r18265, %r18265, %r18778;
	// end inline asm
	// begin inline asm
	shf.r.wrap.b32 %r18259, %r18265, %r18265, %r18782;
	// end inline asm
	xor.b32  	%r19886, %r18259, %r18255;
	// begin inline asm
	shf.r.wrap.b32 %r18263, %r18265, %r18265, %r18786;
	// end inline asm
	xor.b32  	%r19887, %r19886, %r18263;
	xor.b32  	%r19888, %r18225, %r18185;
	and.b32  	%r19889, %r18265, %r19888;
	and.b32  	%r19890, %r18225, %r18185;
	xor.b32  	%r19891, %r19889, %r19890;
	add.s32 	%r19892, %r19887, %r19891;
	add.s32 	%r18293, %r19885, %r18145;
	add.s32 	%r18305, %r19892, %r19885;
	// begin inline asm
	shf.r.wrap.b32 %r18267, %r18273, %r18273, %r18750;
	// end inline asm
	// begin inline asm
	shf.r.wrap.b32 %r18271, %r18273, %r18273, %r18754;
	// end inline asm
	shr.u32 	%r19893, %r18273, 3;
	xor.b32  	%r19894, %r18267, %r19893;
	xor.b32  	%r19895, %r19894, %r18271;
	// begin inline asm
	shf.r.wrap.b32 %r18275, %r18281, %r18281, %r18758;
	// end inline asm
	// begin inline asm
	shf.r.wrap.b32 %r18279, %r18281, %r18281, %r18762;
	// end inline asm
	shr.u32 	%r19896, %r18281, 10;
	xor.b32  	%r19897, %r18275, %r19896;
	xor.b32  	%r19898, %r19897, %r18279;
	add.s32 	%r19899, %r18233, %r19895;
	add.s32 	%r19900, %r19899, %r18593;
	add.s32 	%r18361, %r19900, %r19898;
	// begin inline asm
	shf.r.wrap.b32 %r18283, %r18293, %r18293, %r18766;
	// end inline asm
	// begin inline asm
	shf.r.wrap.b32 %r18287, %r18293, %r18293, %r18770;
	// end inline asm
	xor.b32  	%r19901, %r18287, %r18283;
	// begin inline asm
	shf.r.wrap.b32 %r18291, %r18293, %r18293, %r18774;
	// end inline asm
	xor.b32  	%r19902, %r19901, %r18291;
	and.b32  	%r19903, %r18293, %r18253;
	not.b32 	%r19904, %r18293;
	and.b32  	%r19905, %r18213, %r19904;
	or.b32  	%r19906, %r19903, %r19905;
	add.s32 	%r19907, %r19906, %r18173;
	add.s32 	%r19908, %r19907, %r18361;
	add.s32 	%r19909, %r19908, %r19902;
	add.s32 	%r19910, %r19909, %r116;
	// begin inline asm
	shf.r.wrap.b32 %r18295, %r18305, %r18305, %r18778;
	// end inline asm
	// begin inline asm
	shf.r.wrap.b32 %r18299, %r18305, %r18305, %r18782;
	// end inline asm
	xor.b32  	%r19911, %r18299, %r18295;
	// begin inline asm
	shf.r.wrap.b32 %r18303, %r18305, %r18305, %r18786;
	// end inline asm
	xor.b32  	%r19912, %r19911, %r18303;
	xor.b32  	%r19913, %r18265, %r18225;
	and.b32  	%r19914, %r18305, %r19913;
	and.b32  	%r19915, %r18265, %r18225;
	xor.b32  	%r19916, %r19914, %r19915;
	add.s32 	%r19917, %r19912, %r19916;
	add.s32 	%r18333, %r19910, %r18185;
	add.s32 	%r18345, %r19917, %r19910;
	// begin inline asm
	shf.r.wrap.b32 %r18307, %r18313, %r18313, %r18750;
	// end inline asm
	// begin inline asm
	shf.r.wrap.b32 %r18311, %r18313, %r18313, %r18754;
	// end inline asm
	shr.u32 	%r19918, %r18313, 3;
	xor.b32  	%r19919, %r18307, %r19918;
	xor.b32  	%r19920, %r19919, %r18311;
	// begin inline asm
	shf.r.wrap.b32 %r18315, %r18321, %r18321, %r18758;
	// end inline asm
	// begin inline asm
	shf.r.wrap.b32 %r18319, %r18321, %r18321, %r18762;
	// end inline asm
	shr.u32 	%r19921, %r18321, 10;
	xor.b32  	%r19922, %r18315, %r19921;
	xor.b32  	%r19923, %r19922, %r18319;
	add.s32 	%r19924, %r18273, %r19920;
	add.s32 	%r19925, %r19924, %r18633;
	add.s32 	%r18401, %r19925, %r19923;
	// begin inline asm
	shf.r.wrap.b32 %r18323, %r18333, %r18333, %r18766;
	// end inline asm
	// begin inline asm
	shf.r.wrap.b32 %r18327, %r18333, %r18333, %r18770;
	// end inline asm
	xor.b32  	%r19926, %r18327, %r18323;
	// begin inline asm
	shf.r.wrap.b32 %r18331, %r18333, %r18333, %r18774;
	// end inline asm
	xor.b32  	%r19927, %r19926, %r18331;
	and.b32  	%r19928, %r18333, %r18293;
	not.b32 	%r19929, %r18333;
	and.b32  	%r19930, %r18253, %r19929;
	or.b32  	%r19931, %r19928, %r19930;
	add.s32 	%r19932, %r19931, %r18213;
	add.s32 	%r19933, %r19932, %r18401;
	add.s32 	%r19934, %r19933, %r19927;
	add.s32 	%r19935, %r19934, %r117;
	// begin inline asm
	shf.r.wrap.b32 %r18335, %r18345, %r18345, %r18778;
	// end inline asm
	// begin inline asm
	shf.r.wrap.b32 %r18339, %r18345, %r18345, %r18782;
	// end inline asm
	xor.b32  	%r19936, %r18339, %r18335;
	// begin inline asm
	shf.r.wrap.b32 %r18343, %r18345, %r18345, %r18786;
	// end inline asm
	xor.b32  	%r19937, %r19936, %r18343;
	xor.b32  	%r19938, %r18305, %r18265;
	and.b32  	%r19939, %r18345, %r19938;
	and.b32  	%r19940, %r18305, %r18265;
	xor.b32  	%r19941, %r19939, %r19940;
	add.s32 	%r19942, %r19937, %r19941;
	add.s32 	%r18373, %r19935, %r18225;
	add.s32 	%r18385, %r19942, %r19935;
	// begin inline asm
	shf.r.wrap.b32 %r18347, %r18353, %r18353, %r18750;
	// end inline asm
	// begin inline asm
	shf.r.wrap.b32 %r18351, %r18353, %r18353, %r18754;
	// end inline asm
	shr.u32 	%r19943, %r18353, 3;
	xor.b32  	%r19944, %r18347, %r19943;
	xor.b32  	%r19945, %r19944, %r18351;
	// begin inline asm
	shf.r.wrap.b32 %r18355, %r18361, %r18361, %r18758;
	// end inline asm
	// begin inline asm
	shf.r.wrap.b32 %r18359, %r18361, %r18361, %r18762;
	// end inline asm
	shr.u32 	%r19946, %r18361, 10;
	xor.b32  	%r19947, %r18355, %r19946;
	xor.b32  	%r19948, %r19947, %r18359;
	add.s32 	%r19949, %r18313, %r19945;
	add.s32 	%r19950, %r19949, %r18673;
	add.s32 	%r18441, %r19950, %r19948;
	// begin inline asm
	shf.r.wrap.b32 %r18363, %r18373, %r18373, %r18766;
	// end inline asm
	// begin inline asm
	shf.r.wrap.b32 %r18367, %r18373, %r18373, %r18770;
	// end inline asm
	xor.b32  	%r19951, %r18367, %r18363;
	// begin inline asm
	shf.r.wrap.b32 %r18371, %r18373, %r18373, %r18774;
	// end inline asm
	xor.b32  	%r19952, %r19951, %r18371;
	and.b32  	%r19953, %r18373, %r18333;
	not.b32 	%r19954, %r18373;
	and.b32  	%r19955, %r18293, %r19954;
	or.b32  	%r19956, %r19953, %r19955;
	add.s32 	%r19957, %r19956, %r18253;
	add.s32 	%r19958, %r19957, %r18441;
	add.s32 	%r19959, %r19958, %r19952;
	add.s32 	%r19960, %r19959, %r118;
	// begin inline asm
	shf.r.wrap.b32 %r18375, %r18385, %r18385, %r18778;
	// end inline asm
	// begin inline asm
	shf.r.wrap.b32 %r18379, %r18385, %r18385, %r18782;
	// end inline asm
	xor.b32  	%r19961, %r18379, %r18375;
	// begin inline asm
	shf.r.wrap.b32 %r18383, %r18385, %r18385, %r18786;
	// end inline asm
	xor.b32  	%r19962, %r19961, %r18383;
	xor.b32  	%r19963, %r18345, %r18305;
	and.b32  	%r19964, %r18385, %r19963;
	and.b32  	%r19965, %r18345, %r18305;
	xor.b32  	%r19966, %r19964, %r19965;
	add.s32 	%r19967, %r19962, %r19966;
	add.s32 	%r18413, %r19960, %r18265;
	add.s32 	%r18425, %r19967, %r19960;
	// begin inline asm
	shf.r.wrap.b32 %r18387, %r18393, %r18393, %r18750;
	// end inline asm
	// begin inline asm
	shf.r.wrap.b32 %r18391, %r18393, %r18393, %r18754;
	// end inline asm
	shr.u32 	%r19968, %r18393, 3;
	xor.b32  	%r19969, %r18387, %r19968;
	xor.b32  	%r19970, %r19969, %r18391;
	// begin inline asm
	shf.r.wrap.b32 %r18395, %r18401, %r18401, %r18758;
	// end inline asm
	// begin inline asm
	shf.r.wrap.b32 %r18399, %r18401, %r18401, %r18762;
	// end inline asm
	shr.u32 	%r19971, %r18401, 10;
	xor.b32  	%r19972, %r18395, %r19971;
	xor.b32  	%r19973, %r19972, %r18399;
	add.s32 	%r19974, %r18353, %r19970;
	add.s32 	%r19975, %r19974, %r18713;
	add.s32 	%r18481, %r19975, %r19973;
	// begin inline asm
	shf.r.wrap.b32 %r18403, %r18413, %r18413, %r18766;
	// end inline asm
	// begin inline asm
	shf.r.wrap.b32 %r18407, %r18413, %r18413, %r18770;
	// end inline asm
	xor.b32  	%r19976, %r18407, %r18403;
	// begin inline asm
	shf.r.wrap.b32 %r18411, %r18413, %r18413, %r18774;
	// end inline asm
	xor.b32  	%r19977, %r19976, %r18411;
	and.b32  	%r19978, %r18413, %r18373;
	not.b32 	%r19979, %r18413;
	and.b32  	%r19980, %r18333, %r19979;
	or.b32  	%r19981, %r19978, %r19980;
	add.s32 	%r19982, %r19981, %r18293;
	add.s32 	%r19983, %r19982, %r18481;
	add.s32 	%r19984, %r19983, %r19977;
	add.s32 	%r19985, %r19984, %r119;
	// begin inline asm
	shf.r.wrap.b32 %r18415, %r18425, %r18425, %r18778;
	// end inline asm
	// begin inline asm
	shf.r.wrap.b32 %r18419, %r18425, %r18425, %r18782;
	// end inline asm
	xor.b32  	%r19986, %r18419, %r18415;
	// begin inline asm
	shf.r.wrap.b32 %r18423, %r18425, %r18425, %r18786;
	// end inline asm
	xor.b32  	%r19987, %r19986, %r18423;
	xor.b32  	%r19988, %r18385, %r18345;
	and.b32  	%r19989, %r18425, %r19988;
	and.b32  	%r19990, %r18385, %r18345;
	xor.b32  	%r19991, %r19989, %r19990;
	add.s32 	%r19992, %r19987, %r19991;
	add.s32 	%r18453, %r19985, %r18305;
	add.s32 	%r18465, %r19992, %r19985;
	// begin inline asm
	shf.r.wrap.b32 %r18427, %r18433, %r18433, %r18750;
	// end inline asm
	// begin inline asm
	shf.r.wrap.b32 %r18431, %r18433, %r18433, %r18754;
	// end inline asm
	shr.u32 	%r19993, %r18433, 3;
	xor.b32  	%r19994, %r18427, %r19993;
	xor.b32  	%r19995, %r19994, %r18431;
	// begin inline asm
	shf.r.wrap.b32 %r18435, %r18441, %r18441, %r18758;
	// end inline asm
	// begin inline asm
	shf.r.wrap.b32 %r18439, %r18441, %r18441, %r18762;
	// end inline asm
	shr.u32 	%r19996, %r18441, 10;
	xor.b32  	%r19997, %r18435, %r19996;
	xor.b32  	%r19998, %r19997, %r18439;
	add.s32 	%r19999, %r18393, %r19995;
	add.s32 	%r20000, %r19999, %r18753;
	add.s32 	%r18521, %r20000, %r19998;
	// begin inline asm
	shf.r.wrap.b32 %r18443, %r18453, %r18453, %r18766;
	// end inline asm
	// begin inline asm
	shf.r.wrap.b32 %r18447, %r18453, %r18453, %r18770;
	// end inline asm
	xor.b32  	%r20001, %r18447, %r18443;
	// begin inline asm
	shf.r.wrap.b32 %r18451, %r18453, %r18453, %r18774;
	// end inline asm
	xor.b32  	%r20002, %r20001, %r18451;
	and.b32  	%r20003, %r18453, %r18413;
	not.b32 	%r20004, %r18453;
	and.b32  	%r20005, %r18373, %r20004;
	or.b32  	%r20006, %r20003, %r20005;
	add.s32 	%r20007, %r20006, %r18333;
	add.s32 	%r20008, %r20007, %r18521;
	add.s32 	%r20009, %r20008, %r20002;
	add.s32 	%r20010, %r20009, %r120;
	// begin inline asm
	shf.r.wrap.b32 %r18455, %r18465, %r18465, %r18778;
	// end inline asm
	// begin inline asm
	shf.r.wrap.b32 %r18459, %r18465, %r18465, %r18782;
	// end inline asm
	xor.b32  	%r20011, %r18459, %r18455;
	// begin inline asm
	shf.r.wrap.b32 %r18463, %r18465, %r18465, %r18786;
	// end inline asm
	xor.b32  	%r20012, %r20011, %r18463;
	xor.b32  	%r20013, %r18425, %r18385;
	and.b32  	%r20014, %r18465, %r20013;
	and.b32  	%r20015, %r18425, %r18385;
	xor.b32  	%r20016, %r20014, %r20015;
	add.s32 	%r20017, %r20012, %r20016;
	add.s32 	%r18493, %r20010, %r18345;
	add.s32 	%r18505, %r20017, %r20010;
	// begin inline asm
	shf.r.wrap.b32 %r18467, %r18473, %r18473, %r18750;
	// end inline asm
	// begin inline asm
	shf.r.wrap.b32 %r18471, %r18473, %r18473, %r18754;
	// end inline asm
	shr.u32 	%r20018, %r18473, 3;
	xor.b32  	%r20019, %r18467, %r20018;
	xor.b32  	%r20020, %r20019, %r18471;
	// begin inline asm
	shf.r.wrap.b32 %r18475, %r18481, %r18481, %r18758;
	// end inline asm
	// begin inline asm
	shf.r.wrap.b32 %r18479, %r18481, %r18481, %r18762;
	// end inline asm
	shr.u32 	%r20021, %r18481, 10;
	xor.b32  	%r20022, %r18475, %r20021;
	xor.b32  	%r20023, %r20022, %r18479;
	add.s32 	%r20024, %r18433, %r20020;
	add.s32 	%r20025, %r20024, %r18281;
	add.s32 	%r18561, %r20025, %r20023;
	// begin inline asm
	shf.r.wrap.b32 %r18483, %r18493, %r18493, %r18766;
	// end inline asm
	// begin inline asm
	shf.r.wrap.b32 %r18487, %r18493, %r18493, %r18770;
	// end inline asm
	xor.b32  	%r20026, %r18487, %r18483;
	// begin inline asm
	shf.r.wrap.b32 %r18491, %r18493, %r18493, %r18774;
	// end inline asm
	xor.b32  	%r20027, %r20026, %r18491;
	and.b32  	%r20028, %r18493, %r18453;
	not.b32 	%r20029, %r18493;
	and.b32  	%r20030, %r18413, %r20029;
	or.b32  	%r20031, %r20028, %r20030;
	add.s32 	%r20032, %r20031, %r18373;
	add.s32 	%r20033, %r20032, %r18561;
	add.s32 	%r20034, %r20033, %r20027;
	add.s32 	%r20035, %r20034, %r121;
	// begin inline asm
	shf.r.wrap.b32 %r18495, %r18505, %r18505, %r18778;
	// end inline asm
	// begin inline asm
	shf.r.wrap.b32 %r18499, %r18505, %r18505, %r18782;
	// end inline asm
	xor.b32  	%r20036, %r18499, %r18495;
	// begin inline asm
	shf.r.wrap.b32 %r18503, %r18505, %r18505, %r18786;
	// end inline asm
	xor.b32  	%r20037, %r20036, %r18503;
	xor.b32  	%r20038, %r18465, %r18425;
	and.b32  	%r20039, %r18505, %r20038;
	and.b32  	%r20040, %r18465, %r18425;
	xor.b32  	%r20041, %r20039, %r20040;
	add.s32 	%r20042, %r20037, %r20041;
	add.s32 	%r18533, %r20035, %r18385;
	add.s32 	%r18545, %r20042, %r20035;
	// begin inline asm
	shf.r.wrap.b32 %r18507, %r18513, %r18513, %r18750;
	// end inline asm
	// begin inline asm
	shf.r.wrap.b32 %r18511, %r18513, %r18513, %r18754;
	// end inline asm
	shr.u32 	%r20043, %r18513, 3;
	xor.b32  	%r20044, %r18507, %r20043;
	xor.b32  	%r20045, %r20044, %r18511;
	// begin inline asm
	shf.r.wrap.b32 %r18515, %r18521, %r18521, %r18758;
	// end inline asm
	// begin inline asm
	shf.r.wrap.b32 %r18519, %r18521, %r18521, %r18762;
	// end inline asm
	shr.u32 	%r20046, %r18521, 10;
	xor.b32  	%r20047, %r18515, %r20046;
	xor.b32  	%r20048, %r20047, %r18519;
	add.s32 	%r20049, %r18473, %r20045;
	add.s32 	%r20050, %r20049, %r18321;
	add.s32 	%r18601, %r20050, %r20048;
	// begin inline asm
	shf.r.wrap.b32 %r18523, %r18533, %r18533, %r18766;
	// end inline asm
	// begin inline asm
	shf.r.wrap.b32 %r18527, %r18533, %r18533, %r18770;
	// end inline asm
	xor.b32  	%r20051, %r18527, %r18523;
	// begin inline asm
	shf.r.wrap.b32 %r18531, %r18533, %r18533, %r18774;
	// end inline asm
	xor.b32  	%r20052, %r20051, %r18531;
	and.b32  	%r20053, %r18533, %r18493;
	not.b32 	%r20054, %r18533;
	and.b32  	%r20055, %r18453, %r20054;
	or.b32  	%r20056, %r20053, %r20055;
	add.s32 	%r20057, %r20056, %r18413;
	add.s32 	%r20058, %r20057, %r18601;
	add.s32 	%r20059, %r20058, %r20052;
	add.s32 	%r20060, %r20059, %r122;
	// begin inline asm
	shf.r.wrap.b32 %r18535, %r18545, %r18545, %r18778;
	// end inline asm
	// begin inline asm
	shf.r.wrap.b32 %r18539, %r18545, %r18545, %r18782;
	// end inline asm
	xor.b32  	%r20061, %r18539, %r18535;
	// begin inline asm
	shf.r.wrap.b32 %r18543, %r18545, %r18545, %r18786;
	// end inline asm
	xor.b32  	%r20062, %r20061, %r18543;
	xor.b32  	%r20063, %r18505, %r18465;
	and.b32  	%r20064, %r18545, %r20063;
	and.b32  	%r20065, %r18505, %r18465;
	xor.b32  	%r20066, %r20064, %r20065;
	add.s32 	%r20067, %r20062, %r20066;
	add.s32 	%r18573, %r20060, %r18425;
	add.s32 	%r18585, %r20067, %r20060;
	// begin inline asm
	shf.r.wrap.b32 %r18547, %r18553, %r18553, %r18750;
	// end inline asm
	// begin inline asm
	shf.r.wrap.b32 %r18551, %r18553, %r18553, %r18754;
	// end inline asm
	shr.u32 	%r20068, %r18553, 3;
	xor.b32  	%r20069, %r18547, %r20068;
	xor.b32  	%r20070, %r20069, %r18551;
	// begin inline asm
	shf.r.wrap.b32 %r18555, %r18561, %r18561, %r18758;
	// end inline asm
	// begin inline asm
	shf.r.wrap.b32 %r18559, %r18561, %r18561, %r18762;
	// end inline asm
	shr.u32 	%r20071, %r18561, 10;
	xor.b32  	%r20072, %r18555, %r20071;
	xor.b32  	%r20073, %r20072, %r18559;
	add.s32 	%r20074, %r18513, %r20070;
	add.s32 	%r20075, %r20074, %r18361;
	add.s32 	%r18641, %r20075, %r20073;
	// begin inline asm
	shf.r.wrap.b32 %r18563, %r18573, %r18573, %r18766;
	// end inline asm
	// begin inline asm
	shf.r.wrap.b32 %r18567, %r18573, %r18573, %r18770;
	// end inline asm
	xor.b32  	%r20076, %r18567, %r18563;
	// begin inline asm
	shf.r.wrap.b32 %r18571, %r18573, %r18573, %r18774;
	// end inline asm
	xor.b32  	%r20077, %r20076, %r18571;
	and.b32  	%r20078, %r18573, %r18533;
	not.b32 	%r20079, %r18573;
	and.b32  	%r20080, %r18493, %r20079;
	or.b32  	%r20081, %r20078, %r20080;
	add.s32 	%r20082, %r20081, %r18453;
	add.s32 	%r20083, %r20082, %r18641;
	add.s32 	%r20084, %r20083, %r20077;
	add.s32 	%r20085, %r20084, %r123;
	// begin inline asm
	shf.r.wrap.b32 %r18575, %r18585, %r18585, %r18778;
	// end inline asm
	// begin inline asm
	shf.r.wrap.b32 %r18579, %r18585, %r18585, %r18782;
	// end inline asm
	xor.b32  	%r20086, %r18579, %r18575;
	// begin inline asm
	shf.r.wrap.b32 %r18583, %r18585, %r18585, %r18786;
	// end inline asm
	xor.b32  	%r20087, %r20086, %r18583;
	xor.b32  	%r20088, %r18545, %r18505;
	and.b32  	%r20089, %r18585, %r20088;
	and.b32  	%r20090, %r18545, %r18505;
	xor.b32  	%r20091, %r20089, %r20090;
	add.s32 	%r20092, %r20087, %r20091;
	add.s32 	%r18613, %r20085, %r18465;
	add.s32 	%r18625, %r20092, %r20085;
	// begin inline asm
	shf.r.wrap.b32 %r18587, %r18593, %r18593, %r18750;
	// end inline asm
	// begin inline asm
	shf.r.wrap.b32 %r18591, %r18593, %r18593, %r18754;
	// end inline asm
	shr.u32 	%r20093, %r18593, 3;
	xor.b32  	%r20094, %r18587, %r20093;
	xor.b32  	%r20095, %r20094, %r18591;
	// begin inline asm
	shf.r.wrap.b32 %r18595, %r18601, %r18601, %r18758;
	// end inline asm
	// begin inline asm
	shf.r.wrap.b32 %r18599, %r18601, %r18601, %r18762;
	// end inline asm
	shr.u32 	%r20096, %r18601, 10;
	xor.b32  	%r20097, %r18595, %r20096;
	xor.b32  	%r20098, %r20097, %r18599;
	add.s32 	%r20099, %r18553, %r20095;
	add.s32 	%r20100, %r20099, %r18401;
	add.s32 	%r18681, %r20100, %r20098;
	// begin inline asm
	shf.r.wrap.b32 %r18603, %r18613, %r18613, %r18766;
	// end inline asm
	// begin inline asm
	shf.r.wrap.b32 %r18607, %r18613, %r18613, %r18770;
	// end inline asm
	xor.b32  	%r20101, %r18607, %r18603;
	// begin inline asm
	shf.r.wrap.b32 %r18611, %r18613, %r18613, %r18774;
	// end inline asm
	xor.b32  	%r20102, %r20101, %r18611;
	and.b32  	%r20103, %r18613, %r18573;
	not.b32 	%r20104, %r18613;
	and.b32  	%r20105, %r18533, %r20104;
	or.b32  	%r20106, %r20103, %r20105;
	add.s32 	%r20107, %r20106, %r18493;
	add.s32 	%r20108, %r20107, %r18681;
	add.s32 	%r20109, %r20108, %r20102;
	add.s32 	%r20110, %r20109, %r124;
	// begin inline asm
	shf.r.wrap.b32 %r18615, %r18625, %r18625, %r18778;
	// end inline asm
	// begin inline asm
	shf.r.wrap.b32 %r18619, %r18625, %r18625, %r18782;
	// end inline asm
	xor.b32  	%r20111, %r18619, %r18615;
	// begin inline asm
	shf.r.wrap.b32 %r18623, %r18625, %r18625, %r18786;
	// end inline asm
	xor.b32  	%r20112, %r20111, %r18623;
	xor.b32  	%r20113, %r18585, %r18545;
	and.b32  	%r20114, %r18625, %r20113;
	and.b32  	%r20115, %r18585, %r18545;
	xor.b32  	%r20116, %r20114, %r20115;
	add.s32 	%r20117, %r20112, %r20116;
	add.s32 	%r18653, %r20110, %r18505;
	add.s32 	%r18665, %r20117, %r20110;
	// begin inline asm
	shf.r.wrap.b32 %r18627, %r18633, %r18633, %r18750;
	// end inline asm
	// begin inline asm
	shf.r.wrap.b32 %r18631, %r18633, %r18633, %r18754;
	// end inline asm
	shr.u32 	%r20118, %r18633, 3;
	xor.b32  	%r20119, %r18627, %r20118;
	xor.b32  	%r20120, %r20119, %r18631;
	// begin inline asm
	shf.r.wrap.b32 %r18635, %r18641, %r18641, %r18758;
	// end inline asm
	// begin inline asm
	shf.r.wrap.b32 %r18639, %r18641, %r18641, %r18762;
	// end inline asm
	shr.u32 	%r20121, %r18641, 10;
	xor.b32  	%r20122, %r18635, %r20121;
	xor.b32  	%r20123, %r20122, %r18639;
	add.s32 	%r20124, %r18593, %r20120;
	add.s32 	%r20125, %r20124, %r18441;
	add.s32 	%r18721, %r20125, %r20123;
	// begin inline asm
	shf.r.wrap.b32 %r18643, %r18653, %r18653, %r18766;
	// end inline asm
	// begin inline asm
	shf.r.wrap.b32 %r18647, %r18653, %r18653, %r18770;
	// end inline asm
	xor.b32  	%r20126, %r18647, %r18643;
	// begin inline asm
	shf.r.wrap.b32 %r18651, %r18653, %r18653, %r18774;
	// end inline asm
	xor.b32  	%r20127, %r20126, %r18651;
	and.b32  	%r20128, %r18653, %r18613;
	not.b32 	%r20129, %r18653;
	and.b32  	%r20130, %r18573, %r20129;
	or.b32  	%r20131, %r20128, %r20130;
	add.s32 	%r20132, %r20131, %r18533;
	add.s32 	%r20133, %r20132, %r18721;
	add.s32 	%r20134, %r20133, %r20127;
	add.s32 	%r20135, %r20134, %r125;
	// begin inline asm
	shf.r.wrap.b32 %r18655, %r18665, %r18665, %r18778;
	// end inline asm
	// begin inline asm
	shf.r.wrap.b32 %r18659, %r18665, %r18665, %r18782;
	// end inline asm
	xor.b32  	%r20136, %r18659, %r18655;
	// begin inline asm
	shf.r.wrap.b32 %r18663, %r18665, %r18665, %r18786;
	// end inline asm
	xor.b32  	%r20137, %r20136, %r18663;
	xor.b32  	%r20138, %r18625, %r18585;
	and.b32  	%r20139, %r18665, %r20138;
	and.b32  	%r20140, %r18625, %r18585;
	xor.b32  	%r20141, %r20139, %r20140;
	add.s32 	%r20142, %r20137, %r20141;
	add.s32 	%r18693, %r20135, %r18545;
	add.s32 	%r18705, %r20142, %r20135;
	// begin inline asm
	shf.r.wrap.b32 %r18667, %r18673, %r18673, %r18750;
	// end inline asm
	// begin inline asm
	shf.r.wrap.b32 %r18671, %r18673, %r18673, %r18754;
	// end inline asm
	shr.u32 	%r20143, %r18673, 3;
	xor.b32  	%r20144, %r18667, %r20143;
	xor.b32  	%r20145, %r20144, %r18671;
	// begin inline asm
	shf.r.wrap.b32 %r18675, %r18681, %r18681, %r18758;
	// end inline asm
	// begin inline asm
	shf.r.wrap.b32 %r18679, %r18681, %r18681, %r18762;
	// end inline asm
	shr.u32 	%r20146, %r18681, 10;
	xor.b32  	%r20147, %r18675, %r20146;
	xor.b32  	%r20148, %r20147, %r18679;
	add.s32 	%r20149, %r18633, %r20145;
	add.s32 	%r20150, %r20149, %r18481;
	add.s32 	%r18761, %r20150, %r20148;
	// begin inline asm
	shf.r.wrap.b32 %r18683, %r18693, %r18693, %r18766;
	// end inline asm
	// begin inline asm
	shf.r.wrap.b32 %r18687, %r18693, %r18693, %r18770;
	// end inline asm
	xor.b32  	%r20151, %r18687, %r18683;
	// begin inline asm
	shf.r.wrap.b32 %r18691, %r18693, %r18693, %r18774;
	// end inline asm
	xor.b32  	%r20152, %r20151, %r18691;
	and.b32  	%r20153, %r18693, %r18653;
	not.b32 	%r20154, %r18693;
	and.b32  	%r20155, %r18613, %r20154;
	or.b32  	%r20156, %r20153, %r20155;
	add.s32 	%r20157, %r20156, %r18573;
	add.s32 	%r20158, %r20157, %r18761;
	add.s32 	%r20159, %r20158, %r20152;
	add.s32 	%r20160, %r20159, %r126;
	// begin inline asm
	shf.r.wrap.b32 %r18695, %r18705, %r18705, %r18778;
	// end inline asm
	// begin inline asm
	shf.r.wrap.b32 %r18699, %r18705, %r18705, %r18782;
	// end inline asm
	xor.b32  	%r20161, %r18699, %r18695;
	// begin inline asm
	shf.r.wrap.b32 %r18703, %r18705, %r18705, %r18786;
	// end inline asm
	xor.b32  	%r20162, %r20161, %r18703;
	xor.b32  	%r20163, %r18665, %r18625;
	and.b32  	%r20164, %r18705, %r20163;
	and.b32  	%r20165, %r18665, %r18625;
	xor.b32  	%r20166, %r20164, %r20165;
	add.s32 	%r20167, %r20162, %r20166;
	add.s32 	%r18733, %r20160, %r18585;
	add.s32 	%r18745, %r20167, %r20160;
	// begin inline asm
	shf.r.wrap.b32 %r18707, %r18713, %r18713, %r18750;
	// end inline asm
	// begin inline asm
	shf.r.wrap.b32 %r18711, %r18713, %r18713, %r18754;
	// end inline asm
	shr.u32 	%r20168, %r18713, 3;
	xor.b32  	%r20169, %r18707, %r20168;
	xor.b32  	%r20170, %r20169, %r18711;
	// begin inline asm
	shf.r.wrap.b32 %r18715, %r18721, %r18721, %r18758;
	// end inline asm
	// begin inline asm
	shf.r.wrap.b32 %r18719, %r18721, %r18721, %r18762;
	// end inline asm
	shr.u32 	%r20171, %r18721, 10;
	xor.b32  	%r20172, %r18715, %r20171;
	xor.b32  	%r20173, %r20172, %r18719;
	add.s32 	%r20174, %r18673, %r20170;
	add.s32 	%r20175, %r20174, %r18521;
	add.s32 	%r20176, %r20175, %r20173;
	// begin inline asm
	shf.r.wrap.b32 %r18723, %r18733, %r18733, %r18766;
	// end inline asm
	// begin inline asm
	shf.r.wrap.b32 %r18727, %r18733, %r18733, %r18770;
	// end inline asm
	xor.b32  	%r20177, %r18727, %r18723;
	// begin inline asm
	shf.r.wrap.b32 %r18731, %r18733, %r18733, %r18774;
	// end inline asm
	xor.b32  	%r20178, %r20177, %r18731;
	and.b32  	%r20179, %r18733, %r18693;
	not.b32 	%r20180, %r18733;
	and.b32  	%r20181, %r18653, %r20180;
	or.b32  	%r20182, %r20179, %r20181;
	add.s32 	%r20183, %r20182, %r18613;
	add.s32 	%r20184, %r20183, %r20176;
	add.s32 	%r20185, %r20184, %r20178;
	add.s32 	%r20186, %r20185, %r127;
	// begin inline asm
	shf.r.wrap.b32 %r18735, %r18745, %r18745, %r18778;
	// end inline asm
	// begin inline asm
	shf.r.wrap.b32 %r18739, %r18745, %r18745, %r18782;
	// end inline asm
	xor.b32  	%r20187, %r18739, %r18735;
	// begin inline asm
	shf.r.wrap.b32 %r18743, %r18745, %r18745, %r18786;
	// end inline asm
	xor.b32  	%r20188, %r20187, %r18743;
	xor.b32  	%r20189, %r18705, %r18665;
	and.b32  	%r20190, %r18745, %r20189;
	and.b32  	%r20191, %r18705, %r18665;
	xor.b32  	%r20192, %r20190, %r20191;
	add.s32 	%r20193, %r20188, %r20192;
	add.s32 	%r18773, %r20186, %r18625;
	add.s32 	%r18785, %r20193, %r20186;
	// begin inline asm
	shf.r.wrap.b32 %r18747, %r18753, %r18753, %r18750;
	// end inline asm
	// begin inline asm
	shf.r.wrap.b32 %r18751, %r18753, %r18753, %r18754;
	// end inline asm
	shr.u32 	%r20194, %r18753, 3;
	xor.b32  	%r20195, %r18747, %r20194;
	xor.b32  	%r20196, %r20195, %r18751;
	// begin inline asm
	shf.r.wrap.b32 %r18755, %r18761, %r18761, %r18758;
	// end inline asm
	// begin inline asm
	shf.r.wrap.b32 %r18759, %r18761, %r18761, %r18762;
	// end inline asm
	shr.u32 	%r20197, %r18761, 10;
	xor.b32  	%r20198, %r18755, %r20197;
	xor.b32  	%r20199, %r20198, %r18759;
	add.s32 	%r20200, %r18713, %r20196;
	add.s32 	%r20201, %r20200, %r18561;
	add.s32 	%r20202, %r20201, %r20199;
	// begin inline asm
	shf.r.wrap.b32 %r18763, %r18773, %r18773, %r18766;
	// end inline asm
	// begin inline asm
	shf.r.wrap.b32 %r18767, %r18773, %r18773, %r18770;
	// end inline asm
	xor.b32  	%r20203, %r18767, %r18763;
	// begin inline asm
	shf.r.wrap.b32 %r18771, %r18773, %r18773, %r18774;
	// end inline asm
	xor.b32  	%r20204, %r20203, %r18771;
	and.b32  	%r20205, %r18773, %r18733;
	not.b32 	%r20206, %r18773;
	and.b32  	%r20207, %r18693, %r20206;
	or.b32  	%r20208, %r20205, %r20207;
	add.s32 	%r20209, %r20208, %r18653;
	add.s32 	%r20210, %r20209, %r20202;
	add.s32 	%r20211, %r20210, %r20204;
	add.s32 	%r20212, %r20211, %r128;
	// begin inline asm
	shf.r.wrap.b32 %r18775, %r18785, %r18785, %r18778;
	// end inline asm
	// begin inline asm
	shf.r.wrap.b32 %r18779, %r18785, %r18785, %r18782;
	// end inline asm
	xor.b32  	%r20213, %r18779, %r18775;
	// begin inline asm
	shf.r.wrap.b32 %r18783, %r18785, %r18785, %r18786;
	// end inline asm
	xor.b32  	%r20214, %r20213, %r18783;
	xor.b32  	%r20215, %r18745, %r18705;
	and.b32  	%r20216, %r18785, %r20215;
	and.b32  	%r20217, %r18745, %r18705;
	xor.b32  	%r20218, %r20216, %r20217;
	add.s32 	%r20219, %r20214, %r20218;
	add.s32 	%r20220, %r20212, %r18665;
	add.s32 	%r20221, %r20219, %r20212;
	add.s32 	%r20376, %r20221, 1779033703;
	add.s32 	%r427, %r18745, 1013904242;
	add.s32 	%r428, %r18705, -1521486534;
	add.s32 	%r429, %r20220, 1359893119;
	add.s32 	%r430, %r18773, -1694144372;
	add.s32 	%r431, %r18733, 528734635;
	add.s32 	%r432, %r18693, 1541459225;
	setp.ne.s32 	%p323, %r20376, 0;
	@%p323 bra 	$L__BB0_364;
	add.s32 	%r20376, %r18785, -1150833019;
	setp.ne.s32 	%p324, %r20376, 0;
	mov.b32 	%r20375, 32;
	@%p324 bra 	$L__BB0_364;
	setp.ne.s32 	%p325, %r427, 0;
	mov.b32 	%r20375, 64;
	mov.u32 	%r20376, %r427;
	@%p325 bra 	$L__BB0_364;
	setp.ne.s32 	%p326, %r428, 0;
	mov.b32 	%r20375, 96;
	mov.u32 	%r20376, %r428;
	@%p326 bra 	$L__BB0_364;
	setp.ne.s32 	%p327, %r429, 0;
	mov.b32 	%r20375, 128;
	mov.u32 	%r20376, %r429;
	@%p327 bra 	$L__BB0_364;
	setp.ne.s32 	%p328, %r430, 0;
	mov.b32 	%r20375, 160;
	mov.u32 	%r20376, %r430;
	@%p328 bra 	$L__BB0_364;
	setp.ne.s32 	%p329, %r431, 0;
	mov.b32 	%r20375, 192;
	mov.u32 	%r20376, %r431;
	@%p329 bra 	$L__BB0_364;
	setp.eq.s32 	%p330, %r432, 0;
	mov.b32 	%r20375, 224;
	mov.b32 	%r20377, 256;
	mov.u32 	%r20376, %r432;
	@%p330 bra 	$L__BB0_365;
$L__BB0_364:
	clz.b32 	%r20230, %r20376;
	add.s32 	%r20377, %r20230, %r20375;
$L__BB0_365:
	ld.param.u64 	%rd294, [double_sha256_max_kernel_param_3];
	setp.gt.u32 	%p331, %r20377, %r20378;
	max.u32 	%r20378, %r20377, %r20378;
	selp.b64 	%rd309, %rd17, %rd309, %p331;
	mov.u32 	%r20231, %ntid.x;
	mov.u32 	%r20232, %nctaid.x;
	mul.lo.s32 	%r20233, %r20231, %r20232;
	cvt.u64.u32 	%rd264, %r20233;
	add.s64 	%rd298, %rd298, %rd264;
	setp.lt.u64 	%p332, %rd298, %rd294;
	@%p332 bra 	$L__BB0_70;
$L__BB0_366:
	shfl.sync.down.b32	%r20254|%p333, %r20378, 16, 31, -1;
	// begin inline asm
	mov.b64 {%r20234,%r20235}, %rd309;
	// end inline asm
	shfl.sync.down.b32	%r20237|%p334, %r20235, 16, 31, -1;
	shfl.sync.down.b32	%r20236|%p335, %r20234, 16, 31, -1;
	// begin inline asm
	mov.b64 %rd266, {%r20236,%r20237};
	// end inline asm
	setp.gt.u32 	%p336, %r20254, %r20378;
	max.u32 	%r20255, %r20254, %r20378;
	selp.b64 	%rd267, %rd266, %rd309, %p336;
	shfl.sync.down.b32	%r20256|%p337, %r20255, 8, 31, -1;
	// begin inline asm
	mov.b64 {%r20238,%r20239}, %rd267;
	// end inline asm
	shfl.sync.down.b32	%r20241|%p338, %r20239, 8, 31, -1;
	shfl.sync.down.b32	%r20240|%p339, %r20238, 8, 31, -1;
	// begin inline asm
	mov.b64 %rd268, {%r20240,%r20241};
	// end inline asm
	setp.gt.u32 	%p340, %r20256, %r20255;
	max.u32 	%r20257, %r20256, %r20255;
	selp.b64 	%rd269, %rd268, %rd267, %p340;
	shfl.sync.down.b32	%r20258|%p341, %r20257, 4, 31, -1;
	// begin inline asm
	mov.b64 {%r20242,%r20243}, %rd269;
	// end inline asm
	shfl.sync.down.b32	%r20245|%p342, %r20243, 4, 31, -1;
	shfl.sync.down.b32	%r20244|%p343, %r20242, 4, 31, -1;
	// begin inline asm
	mov.b64 %rd270, {%r20244,%r20245};
	// end inline asm
	setp.gt.u32 	%p344, %r20258, %r20257;
	max.u32 	%r20259, %r20258, %r20257;
	selp.b64 	%rd271, %rd270, %rd269, %p344;
	shfl.sync.down.b32	%r20260|%p345, %r20259, 2, 31, -1;
	// begin inline asm
	mov.b64 {%r20246,%r20247}, %rd271;
	// end inline asm
	shfl.sync.down.b32	%r20249|%p346, %r20247, 2, 31, -1;
	shfl.sync.down.b32	%r20248|%p347, %r20246, 2, 31, -1;
	// begin inline asm
	mov.b64 %rd272, {%r20248,%r20249};
	// end inline asm
	setp.gt.u32 	%p348, %r20260, %r20259;
	max.u32 	%r20261, %r20260, %r20259;
	selp.b64 	%rd273, %rd272, %rd271, %p348;
	shfl.sync.down.b32	%r20262|%p349, %r20261, 1, 31, -1;
	// begin inline asm
	mov.b64 {%r20250,%r20251}, %rd273;
	// end inline asm
	shfl.sync.down.b32	%r20253|%p350, %r20251, 1, 31, -1;
	shfl.sync.down.b32	%r20252|%p351, %r20250, 1, 31, -1;
	// begin inline asm
	mov.b64 %rd274, {%r20252,%r20253};
	// end inline asm
	setp.gt.u32 	%p352, %r20262, %r20261;
	max.u32 	%r440, %r20262, %r20261;
	selp.b64 	%rd40, %rd274, %rd273, %p352;
	and.b32  	%r441, %r3, 31;
	setp.ne.s32 	%p353, %r441, 0;
	@%p353 bra 	$L__BB0_368;
	shr.u32 	%r20263, %r3, 3;
	mov.u32 	%r20264, sdata;
	add.s32 	%r20265, %r20264, %r20263;
	st.shared.u32 	[%r20265], %r440;
	shr.u32 	%r20266, %r3, 2;
	add.s32 	%r20267, %r1, %r20266;
	st.shared.u64 	[%r20267], %rd40;
$L__BB0_368:
	bar.sync 	0;
	setp.gt.u32 	%p354, %r3, 31;
	@%p354 bra 	$L__BB0_373;
	mov.u32 	%r20269, %ntid.x;
	add.s32 	%r20270, %r20269, 31;
	shr.u32 	%r20271, %r20270, 5;
	setp.ge.u32 	%p355, %r3, %r20271;
	mov.b64 	%rd310, 0;
	mov.b32 	%r20379, 0;
	@%p355 bra 	$L__BB0_371;
	shl.b32 	%r20272, %r441, 2;
	mov.u32 	%r20273, sdata;
	add.s32 	%r20274, %r20273, %r20272;
	ld.shared.u32 	%r20379, [%r20274];
	shl.b32 	%r20275, %r441, 3;
	add.s32 	%r20276, %r1, %r20275;
	ld.shared.u64 	%rd310, [%r20276];
$L__BB0_371:
	setp.ne.s32 	%p356, %r441, 0;
	shfl.sync.down.b32	%r20297|%p357, %r20379, 16, 31, -1;
	// begin inline asm
	mov.b64 {%r20277,%r20278}, %rd310;
	// end inline asm
	shfl.sync.down.b32	%r20280|%p358, %r20278, 16, 31, -1;
	shfl.sync.down.b32	%r20279|%p359, %r20277, 16, 31, -1;
	// begin inline asm
	mov.b64 %rd277, {%r20279,%r20280};
	// end inline asm
	setp.gt.u32 	%p360, %r20297, %r20379;
	max.u32 	%r20298, %r20297, %r20379;
	selp.b64 	%rd278, %rd277, %rd310, %p360;
	shfl.sync.down.b32	%r20299|%p361, %r20298, 8, 31, -1;
	// begin inline asm
	mov.b64 {%r20281,%r20282}, %rd278;
	// end inline asm
	shfl.sync.down.b32	%r20284|%p362, %r20282, 8, 31, -1;
	shfl.sync.down.b32	%r20283|%p363, %r20281, 8, 31, -1;
	// begin inline asm
	mov.b64 %rd279, {%r20283,%r20284};
	// end inline asm
	setp.gt.u32 	%p364, %r20299, %r20298;
	max.u32 	%r20300, %r20299, %r20298;
	selp.b64 	%rd280, %rd279, %rd278, %p364;
	shfl.sync.down.b32	%r20301|%p365, %r20300, 4, 31, -1;
	// begin inline asm
	mov.b64 {%r20285,%r20286}, %rd280;
	// end inline asm
	shfl.sync.down.b32	%r20288|%p366, %r20286, 4, 31, -1;
	shfl.sync.down.b32	%r20287|%p367, %r20285, 4, 31, -1;
	// begin inline asm
	mov.b64 %rd281, {%r20287,%r20288};
	// end inline asm
	setp.gt.u32 	%p368, %r20301, %r20300;
	max.u32 	%r20302, %r20301, %r20300;
	selp.b64 	%rd282, %rd281, %rd280, %p368;
	shfl.sync.down.b32	%r20303|%p369, %r20302, 2, 31, -1;
	// begin inline asm
	mov.b64 {%r20289,%r20290}, %rd282;
	// end inline asm
	shfl.sync.down.b32	%r20292|%p370, %r20290, 2, 31, -1;
	shfl.sync.down.b32	%r20291|%p371, %r20289, 2, 31, -1;
	// begin inline asm
	mov.b64 %rd283, {%r20291,%r20292};
	// end inline asm
	setp.gt.u32 	%p372, %r20303, %r20302;
	max.u32 	%r20304, %r20303, %r20302;
	selp.b64 	%rd284, %rd283, %rd282, %p372;
	shfl.sync.down.b32	%r20305|%p373, %r20304, 1, 31, -1;
	// begin inline asm
	mov.b64 {%r20293,%r20294}, %rd284;
	// end inline asm
	shfl.sync.down.b32	%r20296|%p374, %r20294, 1, 31, -1;
	shfl.sync.down.b32	%r20295|%p375, %r20293, 1, 31, -1;
	// begin inline asm
	mov.b64 %rd285, {%r20295,%r20296};
	// end inline asm
	setp.gt.u32 	%p376, %r20305, %r20304;
	max.u32 	%r444, %r20305, %r20304;
	selp.b64 	%rd43, %rd285, %rd284, %p376;
	@%p356 bra 	$L__BB0_373;
	ld.param.u64 	%rd296, [double_sha256_max_kernel_param_6];
	ld.param.u64 	%rd295, [double_sha256_max_kernel_param_5];
	mov.u32 	%r20306, %ctaid.x;
	cvta.to.global.u64 	%rd286, %rd296;
	mul.wide.u32 	%rd287, %r20306, 4;
	add.s64 	%rd288, %rd286, %rd287;
	st.global.u32 	[%rd288], %r444;
	cvta.to.global.u64 	%rd289, %rd295;
	mul.wide.u32 	%rd290, %r20306, 8;
	add.s64 	%rd291, %rd289, %rd290;
	st.global.u64 	[%rd291], %rd43;
$L__BB0_373:
	ret;

}
	// .globl	double_sha256_persistent_kernel
.visible .entry double_sha256_persistent_kernel(
	.param .u64 .ptr .align 1 double_sha256_persistent_kernel_param_0,
	.param .u64 double_sha256_persistent_kernel_param_1,
	.param .u64 double_sha256_persistent_kernel_param_2,
	.param .u64 double_sha256_persistent_kernel_param_3,
	.param .u32 double_sha256_persistent_kernel_param_4,
	.param .u64 .ptr .align 1 double_sha256_persistent_kernel_param_5,
	.param .u32 double_sha256_persistent_kernel_param_6,
	.param .u32 double_sha256_persistent_kernel_param_7,
	.param .u32 double_sha256_persistent_kernel_param_8,
	.param .u32 double_sha256_persistent_kernel_param_9,
	.param .u64 .ptr .align 1 double_sha256_persistent_kernel_param_10,
	.param .u64 .ptr .align 1 double_sha256_persistent_kernel_param_11,
	.param .u64 .ptr .align 1 double_sha256_persistent_kernel_param_12,
	.param .u64 .ptr .align 1 double_sha256_persistent_kernel_param_13,
	.param .u64 .ptr .align 1 double_sha256_persistent_kernel_param_14
)
{
	.local .align 16 .b8 	__local_depot1[256];
	.reg .b64 	%SP;
	.reg .b64 	%SPL;
	.reg .pred 	%p<393>;
	.reg .b16 	%rs<323>;
	.reg .b32 	%r<21142>;
	.reg .b64 	%rd<339>;
	// demoted variable
	.shared .align 8 .u64 _ZZ31double_sha256_persistent_kernelE11block_start;
	// demoted variable
	.shared .align 4 .u32 _ZZ31double_sha256_persistent_kernelE8s_g_best;
	mov.u64 	%SPL, __local_depot1;
	ld.param.u64 	%rd55, [double_sha256_persistent_kernel_param_0];
	ld.param.u64 	%rd46, [double_sha256_persistent_kernel_param_1];
	cvta.to.global.u64 	%rd1, %rd55;
	add.u64 	%rd2, %SPL, 0;
	add.u64 	%rd3, %SPL, 0;
	add.u64 	%rd4, %SPL, 20;
	add.u64 	%rd5, %SPL, 44;
	add.u64 	%rd6, %SPL, 64;
	add.u64 	%rd7, %SPL, 128;
	add.u64 	%rd8, %SPL, 192;
	mov.u32 	%r886, %ntid.x;
	add.s32 	%r887, %r886, 31;
	shr.u32 	%r888, %r887, 5;
	shl.b32 	%r889, %r888, 2;
	mov.u32 	%r890, sdata;
	add.s32 	%r891, %r890, %r889;
	shl.b32 	%r892, %r888, 3;
	add.s32 	%r1, %r891, %r892;
	cvt.u32.u64 	%r893, %rd46;
	and.b32  	%r2, %r893, 63;
	mov.u32 	%r894, %tid.x;
	setp.ne.s32 	%p2, %r894, 0;
	@%p2 bra 	$L__BB1_68;
	ld.param.u64 	%rd307, [double_sha256_persistent_kernel_param_1];
	setp.lt.u64 	%p3, %rd307, 64;
	mov.b32 	%r20791, 1779033703;
	mov.b32 	%r20790, -1150833019;
	mov.b32 	%r20789, 1013904242;
	mov.b32 	%r20788, -1521486534;
	mov.b32 	%r20787, 1359893119;
	mov.b32 	%r20786, -1694144372;
	mov.b32 	%r20785, 528734635;
	mov.b32 	%r20784, 1541459225;
	@%p3 bra 	$L__BB1_4;
	ld.const.u32 	%r3, [Kc+8];
	ld.const.u32 	%r4, [Kc+12];
	ld.const.u32 	%r5, [Kc+16];
	ld.const.u32 	%r6, [Kc+20];
	ld.const.u32 	%r7, [Kc+24];
	ld.const.u32 	%r8, [Kc+28];
	ld.const.u32 	%r9, [Kc+32];
	ld.const.u32 	%r10, [Kc+36];
	ld.const.u32 	%r11, [Kc+40];
	ld.const.u32 	%r12, [Kc+44];
	ld.const.u32 	%r13, [Kc+72];
	ld.const.u32 	%r14, [Kc+76];
	ld.const.u32 	%r15, [Kc+80];
	ld.const.u32 	%r16, [Kc+84];
	ld.const.u32 	%r17, [Kc+88];
	ld.const.u32 	%r18, [Kc+92];
	ld.const.u32 	%r19, [Kc+96];
	ld.const.u32 	%r20, [Kc+100];
	ld.const.u32 	%r21, [Kc+104];
	ld.const.u32 	%r22, [Kc+108];
	ld.const.u32 	%r23, [Kc+112];
	ld.const.u32 	%r24, [Kc+116];
	ld.const.u32 	%r25, [Kc+120];
	ld.const.u32 	%r26, [Kc+124];
	ld.const.u32 	%r27, [Kc+128];
	ld.const.u32 	%r28, [Kc+132];
	ld.const.u32 	%r29, [Kc+136];
	ld.const.u32 	%r30, [Kc+140];
	ld.const.u32 	%r31, [Kc+144];
	ld.const.u32 	%r32, [Kc+148];
	ld.const.u32 	%r33, [Kc+152];
	ld.const.u32 	%r34, [Kc+156];
	ld.const.u32 	%r35, [Kc+160];
	ld.const.u32 	%r36, [Kc+164];
	ld.const.u32 	%r37, [Kc+200];
	ld.const.u32 	%r38, [Kc+204];
	ld.const.u32 	%r39, [Kc+208];
	ld.const.u32 	%r40, [Kc+212];
	ld.const.u32 	%r41, [Kc+216];
	ld.const.u32 	%r42, [Kc+220];
	ld.const.u32 	%r43, [Kc+224];
	ld.const.u32 	%r44, [Kc+228];
	ld.const.u32 	%r45, [Kc+232];
	ld.const.u32 	%r46, [Kc+236];
	ld.const.u32 	%r47, [Kc+240];
	ld.const.u32 	%r48, [Kc+244];
	ld.const.u32 	%r49, [Kc+248];
	mov.b64 	%rd325, 0;
	mov.b32 	%r20791, 1779033703;
	mov.b32 	%r20790, -1150833019;
	mov.b32 	%r20789, 1013904242;
	mov.b32 	%r20788, -1521486534;
	mov.b32 	%r20787, 1359893119;
	mov.b32 	%r20786, -1694144372;
	mov.b32 	%r20785, 528734635;
	mov.b32 	%r20784, 1541459225;
	ld.const.u32 	%r50, [Kc+252];
	ld.const.u32 	%r3353, [Kc];
	ld.const.u32 	%r3371, [Kc+4];
	ld.const.u32 	%r3559, [Kc+48];
	ld.const.u32 	%r3577, [Kc+52];
	ld.const.u32 	%r3595, [Kc+56];
	ld.const.u32 	%r3613, [Kc+60];
	ld.const.u32 	%r3639, [Kc+64];
	ld.const.u32 	%r3665, [Kc+68];
	ld.const.u32 	%r4291, [Kc+168];
	ld.const.u32 	%r4317, [Kc+172];
	ld.const.u32 	%r4343, [Kc+176];
	ld.const.u32 	%r4369, [Kc+180];
	ld.const.u32 	%r4395, [Kc+184];
	ld.const.u32 	%r4421, [Kc+188];
	ld.const.u32 	%r4447, [Kc+192];
	ld.const.u32 	%r4473, [Kc+196];
$L__BB1_3:
	ld.param.u64 	%rd308, [double_sha256_persistent_kernel_param_1];
	shl.b64 	%rd64, %rd325, 6;
	add.s64 	%rd65, %rd1, %rd64;
	ld.global.nc.u8 	%rs2, [%rd65];
	cvt.u32.u8 	%r3215, %rs2;
	shl.b32 	%r3216, %r3215, 24;
	ld.global.nc.u8 	%rs3, [%rd65+1];
	cvt.u32.u8 	%r3217, %rs3;
	shl.b32 	%r3218, %r3217, 16;
	or.b32  	%r3219, %r3218, %r3216;
	ld.global.nc.u8 	%rs4, [%rd65+2];
	cvt.u16.u8 	%rs5, %rs4;
	mul.wide.u16 	%r3220, %rs5, 256;
	or.b32  	%r3221, %r3219, %r3220;
	ld.global.nc.u8 	%rs6, [%rd65+3];
	cvt.u32.u8 	%r3222, %rs6;
	or.b32  	%r3223, %r3221, %r3222;
	ld.global.nc.u8 	%rs7, [%rd65+4];
	cvt.u32.u8 	%r3224, %rs7;
	shl.b32 	%r3225, %r3224, 24;
	ld.global.nc.u8 	%rs8, [%rd65+5];
	cvt.u32.u8 	%r3226, %rs8;
	shl.b32 	%r3227, %r3226, 16;
	or.b32  	%r3228, %r3227, %r3225;
	ld.global.nc.u8 	%rs9, [%rd65+6];
	cvt.u16.u8 	%rs10, %rs9;
	mul.wide.u16 	%r3229, %rs10, 256;
	or.b32  	%r3230, %r3228, %r3229;
	ld.global.nc.u8 	%rs11, [%rd65+7];
	cvt.u32.u8 	%r3231, %rs11;
	or.b32  	%r1301, %r3230, %r3231;
	ld.global.nc.u8 	%rs12, [%rd65+8];
	cvt.u32.u8 	%r3232, %rs12;
	shl.b32 	%r3233, %r3232, 24;
	ld.global.nc.u8 	%rs13, [%rd65+9];
	cvt.u32.u8 	%r3234, %rs13;
	shl.b32 	%r3235, %r3234, 16;
	or.b32  	%r3236, %r3235, %r3233;
	ld.global.nc.u8 	%rs14, [%rd65+10];
	cvt.u16.u8 	%rs15, %rs14;
	mul.wide.u16 	%r3237, %rs15, 256;
	or.b32  	%r3238, %r3236, %r3237;
	ld.global.nc.u8 	%rs16, [%rd65+11];
	cvt.u32.u8 	%r3239, %rs16;
	or.b32  	%r1341, %r3238, %r3239;
	ld.global.nc.u8 	%rs17, [%rd65+12];
	cvt.u32.u8 	%r3240, %rs17;
	shl.b32 	%r3241, %r3240, 24;
	ld.global.nc.u8 	%rs18, [%rd65+13];
	cvt.u32.u8 	%r3242, %rs18;
	shl.b32 	%r3243, %r3242, 16;
	or.b32  	%r3244, %r3243, %r3241;
	ld.global.nc.u8 	%rs19, [%rd65+14];
	cvt.u16.u8 	%rs20, %rs19;
	mul.wide.u16 	%r3245, %rs20, 256;
	or.b32  	%r3246, %r3244, %r3245;
	ld.global.nc.u8 	%rs21, [%rd65+15];
	cvt.u32.u8 	%r3247, %rs21;
	or.b32  	%r1381, %r3246, %r3247;
	ld.global.nc.u8 	%rs22, [%rd65+16];
	cvt.u32.u8 	%r3248, %rs22;
	shl.b32 	%r3249, %r3248, 24;
	ld.global.nc.u8 	%rs23, [%rd65+17];
	cvt.u32.u8 	%r3250, %rs23;
	shl.b32 	%r3251, %r3250, 16;
	or.b32  	%r3252, %r3251, %r3249;
	ld.global.nc.u8 	%rs24, [%rd65+18];
	cvt.u16.u8 	%rs25, %rs24;
	mul.wide.u16 	%r3253, %rs25, 256;
	or.b32  	%r3254, %r3252, %r3253;
	ld.global.nc.u8 	%rs26, [%rd65+19];
	cvt.u32.u8 	%r3255, %rs26;
	or.b32  	%r1421, %r3254, %r3255;
	ld.global.nc.u8 	%rs27, [%rd65+20];
	cvt.u32.u8 	%r3256, %rs27;
	shl.b32 	%r3257, %r3256, 24;
	ld.global.nc.u8 	%rs28, [%rd65+21];
	cvt.u32.u8 	%r3258, %rs28;
	shl.b32 	%r3259, %r3258, 16;
	or.b32  	%r3260, %r3259, %r3257;
	ld.global.nc.u8 	%rs29, [%rd65+22];
	cvt.u16.u8 	%rs30, %rs29;
	mul.wide.u16 	%r3261, %rs30, 256;
	or.b32  	%r3262, %r3260, %r3261;
	ld.global.nc.u8 	%rs31, [%rd65+23];
	cvt.u32.u8 	%r3263, %rs31;
	or.b32  	%r1461, %r3262, %r3263;
	ld.global.nc.u8 	%rs32, [%rd65+24];
	cvt.u32.u8 	%r3264, %rs32;
	shl.b32 	%r3265, %r3264, 24;
	ld.global.nc.u8 	%rs33, [%rd65+25];
	cvt.u32.u8 	%r3266, %rs33;
	shl.b32 	%r3267, %r3266, 16;
	or.b32  	%r3268, %r3267, %r3265;
	ld.global.nc.u8 	%rs34, [%rd65+26];
	cvt.u16.u8 	%rs35, %rs34;
	mul.wide.u16 	%r3269, %rs35, 256;
	or.b32  	%r3270, %r3268, %r3269;
	ld.global.nc.u8 	%rs36, [%rd65+27];
	cvt.u32.u8 	%r3271, %rs36;
	or.b32  	%r1501, %r3270, %r3271;
	ld.global.nc.u8 	%rs37, [%rd65+28];
	cvt.u32.u8 	%r3272, %rs37;
	shl.b32 	%r3273, %r3272, 24;
	ld.global.nc.u8 	%rs38, [%rd65+29];
	cvt.u32.u8 	%r3274, %rs38;
	shl.b32 	%r3275, %r3274, 16;
	or.b32  	%r3276, %r3275, %r3273;
	ld.global.nc.u8 	%rs39, [%rd65+30];
	cvt.u16.u8 	%rs40, %rs39;
	mul.wide.u16 	%r3277, %rs40, 256;
	or.b32  	%r3278, %r3276, %r3277;
	ld.global.nc.u8 	%rs41, [%rd65+31];
	cvt.u32.u8 	%r3279, %rs41;
	or.b32  	%r1541, %r3278, %r3279;
	ld.global.nc.u8 	%rs42, [%rd65+32];
	cvt.u32.u8 	%r3280, %rs42;
	shl.b32 	%r3281, %r3280, 24;
	ld.global.nc.u8 	%rs43, [%rd65+33];
	cvt.u32.u8 	%r3282, %rs43;
	shl.b32 	%r3283, %r3282, 16;
	or.b32  	%r3284, %r3283, %r3281;
	ld.global.nc.u8 	%rs44, [%rd65+34];
	cvt.u16.u8 	%rs45, %rs44;
	mul.wide.u16 	%r3285, %rs45, 256;
	or.b32  	%r3286, %r3284, %r3285;
	ld.global.nc.u8 	%rs46, [%rd65+35];
	cvt.u32.u8 	%r3287, %rs46;
	or.b32  	%r1581, %r3286, %r3287;
	ld.global.nc.u8 	%rs47, [%rd65+36];
	cvt.u32.u8 	%r3288, %rs47;
	shl.b32 	%r3289, %r3288, 24;
	ld.global.nc.u8 	%rs48, [%rd65+37];
	cvt.u32.u8 	%r3290, %rs48;
	shl.b32 	%r3291, %r3290, 16;
	or.b32  	%r3292, %r3291, %r3289;
	ld.global.nc.u8 	%rs49, [%rd65+38];
	cvt.u16.u8 	%rs50, %rs49;
	mul.wide.u16 	%r3293, %rs50, 256;
	or.b32  	%r3294, %r3292, %r3293;
	ld.global.nc.u8 	%rs51, [%rd65+39];
	cvt.u32.u8 	%r3295, %rs51;
	or.b32  	%r1621, %r3294, %r3295;
	ld.global.nc.u8 	%rs52, [%rd65+40];
	cvt.u32.u8 	%r3296, %rs52;
	shl.b32 	%r3297, %r3296, 24;
	ld.global.nc.u8 	%rs53, [%rd65+41];
	cvt.u32.u8 	%r3298, %rs53;
	shl.b32 	%r3299, %r3298, 16;
	or.b32  	%r3300, %r3299, %r3297;
	ld.global.nc.u8 	%rs54, [%rd65+42];
	cvt.u16.u8 	%rs55, %rs54;
	mul.wide.u16 	%r3301, %rs55, 256;
	or.b32  	%r3302, %r3300, %r3301;
	ld.global.nc.u8 	%rs56, [%rd65+43];
	cvt.u32.u8 	%r3303, %rs56;
	or.b32  	%r1661, %r3302, %r3303;
	ld.global.nc.u8 	%rs57, [%rd65+44];
	cvt.u32.u8 	%r3304, %rs57;
	shl.b32 	%r3305, %r3304, 24;
	ld.global.nc.u8 	%rs58, [%rd65+45];
	cvt.u32.u8 	%r3306, %rs58;
	shl.b32 	%r3307, %r3306, 16;
	or.b32  	%r3308, %r3307, %r3305;
	ld.global.nc.u8 	%rs59, [%rd65+46];
	cvt.u16.u8 	%rs60, %rs59;
	mul.wide.u16 	%r3309, %rs60, 256;
	or.b32  	%r3310, %r3308, %r3309;
	ld.global.nc.u8 	%rs61, [%rd65+47];
	cvt.u32.u8 	%r3311, %rs61;
	or.b32  	%r1701, %r3310, %r3311;
	ld.global.nc.u8 	%rs62, [%rd65+48];
	cvt.u32.u8 	%r3312, %rs62;
	shl.b32 	%r3313, %r3312, 24;
	ld.global.nc.u8 	%rs63, [%rd65+49];
	cvt.u32.u8 	%r3314, %rs63;
	shl.b32 	%r3315, %r3314, 16;
	or.b32  	%r3316, %r3315, %r3313;
	ld.global.nc.u8 	%rs64, [%rd65+50];
	cvt.u16.u8 	%rs65, %rs64;
	mul.wide.u16 	%r3317, %rs65, 256;
	or.b32  	%r3318, %r3316, %r3317;
	ld.global.nc.u8 	%rs66, [%rd65+51];
	cvt.u32.u8 	%r3319, %rs66;
	or.b32  	%r1741, %r3318, %r3319;
	ld.global.nc.u8 	%rs67, [%rd65+52];
	cvt.u32.u8 	%r3320, %rs67;
	shl.b32 	%r3321, %r3320, 24;
	ld.global.nc.u8 	%rs68, [%rd65+53];
	cvt.u32.u8 	%r3322, %rs68;
	shl.b32 	%r3323, %r3322, 16;
	or.b32  	%r3324, %r3323, %r3321;
	ld.global.nc.u8 	%rs69, [%rd65+54];
	cvt.u16.u8 	%rs70, %rs69;
	mul.wide.u16 	%r3325, %rs70, 256;
	or.b32  	%r3326, %r3324, %r3325;
	ld.global.nc.u8 	%rs71, [%rd65+55];
	cvt.u32.u8 	%r3327, %rs71;
	or.b32  	%r1781, %r3326, %r3327;
	ld.global.nc.u8 	%rs72, [%rd65+56];
	cvt.u32.u8 	%r3328, %rs72;
	shl.b32 	%r3329, %r3328, 24;
	ld.global.nc.u8 	%rs73, [%rd65+57];
	cvt.u32.u8 	%r3330, %rs73;
	shl.b32 	%r3331, %r3330, 16;
	or.b32  	%r3332, %r3331, %r3329;
	ld.global.nc.u8 	%rs74, [%rd65+58];
	cvt.u16.u8 	%rs75, %rs74;
	mul.wide.u16 	%r3333, %rs75, 256;
	or.b32  	%r3334, %r3332, %r3333;
	ld.global.nc.u8 	%rs76, [%rd65+59];
	cvt.u32.u8 	%r3335, %rs76;
	or.b32  	%r1821, %r3334, %r3335;
	ld.global.nc.u8 	%rs77, [%rd65+60];
	cvt.u32.u8 	%r3336, %rs77;
	shl.b32 	%r3337, %r3336, 24;
	ld.global.nc.u8 	%rs78, [%rd65+61];
	cvt.u32.u8 	%r3338, %rs78;
	shl.b32 	%r3339, %r3338, 16;
	or.b32  	%r3340, %r3339, %r3337;
	ld.global.nc.u8 	%rs79, [%rd65+62];
	cvt.u16.u8 	%rs80, %rs79;
	mul.wide.u16 	%r3341, %rs80, 256;
	or.b32  	%r3342, %r3340, %r3341;
	ld.global.nc.u8 	%rs81, [%rd65+63];
	cvt.u32.u8 	%r3343, %rs81;
	or.b32  	%r1861, %r3342, %r3343;
	mov.b32 	%r3194, 6;
	// begin inline asm
	shf.r.wrap.b32 %r911, %r20787, %r20787, %r3194;
	// end inline asm
	mov.b32 	%r3198, 11;
	// begin inline asm
	shf.r.wrap.b32 %r915, %r20787, %r20787, %r3198;
	// end inline asm
	xor.b32  	%r3344, %r915, %r911;
	mov.b32 	%r3202, 25;
	// begin inline asm
	shf.r.wrap.b32 %r919, %r20787, %r20787, %r3202;
	// end inline asm
	xor.b32  	%r3345, %r3344, %r919;
	and.b32  	%r3346, %r20787, %r20786;
	not.b32 	%r3347, %r20787;
	and.b32  	%r3348, %r20785, %r3347;
	or.b32  	%r3349, %r3346, %r3348;
	add.s32 	%r3350, %r3349, %r20784;
	add.s32 	%r3351, %r3350, %r3223;
	add.s32 	%r3352, %r3351, %r3345;
	add.s32 	%r3354, %r3352, %r3353;
	mov.b32 	%r3206, 2;
	// begin inline asm
	shf.r.wrap.b32 %r923, %r20791, %r20791, %r3206;
	// end inline asm
	mov.b32 	%r3210, 13;
	// begin inline asm
	shf.r.wrap.b32 %r927, %r20791, %r20791, %r3210;
	// end inline asm
	xor.b32  	%r3355, %r927, %r923;
	mov.b32 	%r3214, 22;
	// begin inline asm
	shf.r.wrap.b32 %r931, %r20791, %r20791, %r3214;
	// end inline asm
	xor.b32  	%r3356, %r3355, %r931;
	xor.b32  	%r3357, %r20790, %r20789;
	and.b32  	%r3358, %r20791, %r3357;
	and.b32  	%r3359, %r20790, %r20789;
	xor.b32  	%r3360, %r3358, %r3359;
	add.s32 	%r3361, %r3356, %r3360;
	add.s32 	%r945, %r3354, %r20788;
	add.s32 	%r957, %r3361, %r3354;
	// begin inline asm
	shf.r.wrap.b32 %r935, %r945, %r945, %r3194;
	// end inline asm
	// begin inline asm
	shf.r.wrap.b32 %r939, %r945, %r945, %r3198;
	// end inline asm
	xor.b32  	%r3362, %r939, %r935;
	// begin inline asm
	shf.r.wrap.b32 %r943, %r945, %r945, %r3202;
	// end inline asm
	xor.b32  	%r3363, %r3362, %r943;
	and.b32  	%r3364, %r945, %r20787;
	not.b32 	%r3365, %r945;
	and.b32  	%r3366, %r20786, %r3365;
	or.b32  	%r3367, %r3364, %r3366;
	add.s32 	%r3368, %r3367, %r20785;
	add.s32 	%r3369, %r3368, %r1301;
	add.s32 	%r3370, %r3369, %r3363;
	add.s32 	%r3372, %r3370, %r3371;
	// begin inline asm
	shf.r.wrap.b32 %r947, %r957, %r957, %r3206;
	// end inline asm
	// begin inline asm
	shf.r.wrap.b32 %r951, %r957, %r957, %r3210;
	// end inline asm
	xor.b32  	%r3373, %r951, %r947;
	// begin inline asm
	shf.r.wrap.b32 %r955, %r957, %r957, %r3214;
	// end inline asm
	xor.b32  	%r3374, %r3373, %r955;
	xor.b32  	%r3375, %r20791, %r20790;
	and.b32  	%r3376, %r957, %r3375;
	and.b32  	%r3377, %r20791, %r20790;
	xor.b32  	%r3378, %r3376, %r3377;
	add.s32 	%r3379, %r3374, %r3378;
	add.s32 	%r969, %r3372, %r20789;
	add.s32 	%r981, %r3379, %r3372;
	// begin inline asm
	shf.r.wrap.b32 %r959, %r969, %r969, %r3194;
	// end inline asm
	// begin inline asm
	shf.r.wrap.b32 %r963, %r969, %r969, %r3198;
	// end inline asm
	xor.b32  	%r3380, %r963, %r959;
	// begin inline asm
	shf.r.wrap.b32 %r967, %r969, %r969, %r3202;
	// end inline asm
	xor.b32  	%r3381, %r3380, %r967;
	and.b32  	%r3382, %r969, %r945;
	not.b32 	%r3383, %r969;
	and.b32  	%r3384, %r20787, %r3383;
	or.b32  	%r3385, %r3382, %r3384;
	add.s32 	%r3386, %r3385, %r20786;
	add.s32 	%r3387, %r3386, %r1341;
	add.s32 	%r3388, %r3387, %r3381;
	add.s32 	%r3389, %r3388, %r3;
	// begin inline asm
	shf.r.wrap.b32 %r971, %r981, %r981, %r3206;
	// end inline asm
	// begin inline asm
	shf.r.wrap.b32 %r975, %r981, %r981, %r3210;
	// end inline asm
	xor.b32  	%r3390, %r975, %r971;
	// begin inline asm
	shf.r.wrap.b32 %r979, %r981, %r981, %r3214;
	// end inline asm
	xor.b32  	%r3391, %r3390, %r979;
	xor.b32  	%r3392, %r957, %r20791;
	and.b32  	%r3393, %r981, %r3392;
	and.b32  	%r3394, %r957, %r20791;
	xor.b32  	%r3395, %r3393, %r3394;
	add.s32 	%r3396, %r3391, %r3395;
	add.s32 	%r993, %r3389, %r20790;
	add.s32 	%r1005, %r3396, %r3389;
	// begin inline asm
	shf.r.wrap.b32 %r983, %r993, %r993, %r3194;
	// end inline asm
	// begin inline asm
	shf.r.wrap.b32 %r987, %r993, %r993, %r3198;
	// end inline asm
	xor.b32  	%r3397, %r987, %r983;
	// begin inline asm
	shf.r.wrap.b32 %r991, %r993, %r993, %r3202;
	// end inline asm
	xor.b32  	%r3398, %r3397, %r991;
	and.b32  	%r3399, %r993, %r969;
	not.b32 	%r3400, %r993;
	and.b32  	%r3401, %r945, %r3400;
	or.b32  	%r3402, %r3399, %r3401;
	add.s32 	%r3403, %r3402, %r20787;
	add.s32 	%r3404, %r3403, %r1381;
	add.s32 	%r3405, %r3404, %r3398;
	add.s32 	%r3406, %r3405, %r4;
	// begin inline asm
	shf.r.wrap.b32 %r995, %r1005, %r1005, %r3206;
	// end inline asm
	// begin inline asm
	shf.r.wrap.b32 %r999, %r1005, %r1005, %r3210;
	// end inline asm
	xor.b32  	%r3407, %r999, %r995;
	// begin inline asm
	shf.r.wrap.b32 %r1003, %r1005, %r1005, %r3214;
	// end inline asm
	xor.b32  	%r3408, %r3407, %r1003;
	xor.b32  	%r3409, %r981, %r957;
	and.b32  	%r3410, %r1005, %r3409;
	and.b32  	%r3411, %r981, %r957;
	xor.b32  	%r3412, %r3410, %r3411;
	add.s32 	%r3413, %r3408, %r3412;
	add.s32 	%r1017, %r3406, %r20791;
	add.s32 	%r1029, %r3413, %r3406;
	// begin inline asm
	shf.r.wrap.b32 %r1007, %r1017, %r1017, %r3194;
	// end inline asm
	// begin inline asm
	shf.r.wrap.b32 %r1011, %r1017, %r1017, %r3198;
	// end inline asm
	xor.b32  	%r3414, %r1011, %r1007;
	// begin inline asm
	shf.r.wrap.b32 %r1015, %r1017, %r1017, %r3202;
	// end inline asm
	xor.b32  	%r3415, %r3414, %r1015;
	and.b32  	%r3416, %r1017, %r993;
	not.b32 	%r3417, %r1017;
	and.b32  	%r3418, %r969, %r3417;
	or.b32  	%r3419, %r3416, %r3418;
	add.s32 	%r3420, %r3419, %r945;
	add.s32 	%r3421, %r3420, %r1421;
	add.s32 	%r3422, %r3421, %r3415;
	add.s32 	%r3423, %r3422, %r5;
	// begin inline asm
	shf.r.wrap.b32 %r1019, %r1029, %r1029, %r3206;
	// end inline asm
	// begin inline asm
	shf.r.wrap.b32 %r1023, %r1029, %r1029, %r3210;
	// end inline asm
	xor.b32  	%r3424, %r1023, %r1019;
	// begin inline asm
	shf.r.wrap.b32 %r1027, %r1029, %r1029, %r3214;
	// end inline asm
	xor.b32  	%r3425, %r3424, %r1027;
	xor.b32  	%r3426, %r1005, %r981;
	and.b32  	%r3427, %r1029, %r3426;
	and.b32  	%r3428, %r1005, %r981;
	xor.b32  	%r3429, %r3427, %r3428;
	add.s32 	%r3430, %r3425, %r3429;
	add.s32 	%r1041, %r3423, %r957;
	add.s32 	%r1053, %r3430, %r3423;
	// begin inline asm
	shf.r.wrap.b32 %r1031, %r1041, %r1041, %r3194;
	// end inline asm
	// begin inline asm
	shf.r.wrap.b32 %r1035, %r1041, %r1041, %r3198;
	// end inline asm
	xor.b32  	%r3431, %r1035, %r1031;
	// begin inline asm
	shf.r.wrap.b32 %r1039, %r1041, %r1041, %r3202;
	// end inline asm
	xor.b32  	%r3432, %r3431, %r1039;
	and.b32  	%r3433, %r1041, %r1017;
	not.b32 	%r3434, %r1041;
	and.b32  	%r3435, %r993, %r3434;
	or.b32  	%r3436, %r3433, %r3435;
	add.s32 	%r3437, %r3436, %r969;
	add.s32 	%r3438, %r3437, %r1461;
	add.s32 	%r3439, %r3438, %r3432;
	add.s32 	%r3440, %r3439, %r6;
	// begin inline asm
	shf.r.wrap.b32 %r1043, %r1053, %r1053, %r3206;
	// end inline asm
	// begin inline asm
	shf.r.wrap.b32 %r1047, %r1053, %r1053, %r3210;
	// end inline asm
	xor.b32  	%r3441, %r1047, %r1043;
	// begin inline asm
	shf.r.wrap.b32 %r1051, %r1053, %r1053, %r3214;
	// end inline asm
	xor.b32  	%r3442, %r3441, %r1051;
	xor.b32  	%r3443, %r1029, %r1005;
	and.b32  	%r3444, %r1053, %r3443;
	and.b32  	%r3445, %r1029, %r1005;
	xor.b32  	%r3446, %r3444, %r3445;
	add.s32 	%r3447, %r3442, %r3446;
	add.s32 	%r1065, %r3440, %r981;
	add.s32 	%r1077, %r3447, %r3440;
	// begin inline asm
	shf.r.wrap.b32 %r1055, %r1065, %r1065, %r3194;
	// end inline asm
	// begin inline asm
	shf.r.wrap.b32 %r1059, %r1065, %r1065, %r3198;
	// end inline asm
	xor.b32  	%r3448, %r1059, %r1055;
	// begin inline asm
	shf.r.wrap.b32 %r1063, %r1065, %r1065, %r3202;
	// end inline asm
	xor.b32  	%r3449, %r3448, %r1063;
	and.b32  	%r3450, %r1065, %r1041;
	not.b32 	%r3451, %r1065;
	and.b32  	%r3452, %r1017, %r3451;
	or.b32  	%r3453, %r3450, %r3452;
	add.s32 	%r3454, %r3453, %r993;
	add.s32 	%r3455, %r3454, %r1501;
	add.s32 	%r3456, %r3455, %r3449;
	add.s32 	%r3457, %r3456, %r7;
	// begin inline asm
	shf.r.wrap.b32 %r1067, %r1077, %r1077, %r3206;
	// end inline asm
	// begin inline asm
	shf.r.wrap.b32 %r1071, %r1077, %r1077, %r3210;
	// end inline asm
	xor.b32  	%r3458, %r1071, %r1067;
	// begin inline asm
	shf.r.wrap.b32 %r1075, %r1077, %r1077, %r3214;
	// end inline asm
	xor.b32  	%r3459, %r3458, %r1075;
	xor.b32  	%r3460, %r1053, %r1029;
	and.b32  	%r3461, %r1077, %r3460;
	and.b32  	%r3462, %r1053, %r1029;
	xor.b32  	%r3463, %r3461, %r3462;
	add.s32 	%r3464, %r3459, %r3463;
	add.s32 	%r1089, %r3457, %r1005;
	add.s32 	%r1101, %r3464, %r3457;
	// begin inline asm
	shf.r.wrap.b32 %r1079, %r1089, %r1089, %r3194;
	// end inline asm
	// begin inline asm
	shf.r.wrap.b32 %r1083, %r1089, %r1089, %r3198;
	// end inline asm
	xor.b32  	%r3465, %r1083, %r1079;
	// begin inline asm
	shf.r.wrap.b32 %r1087, %r1089, %r1089, %r3202;
	// end inline asm
	xor.b32  	%r3466, %r3465, %r1087;
	and.b32  	%r3467, %r1089, %r1065;
	not.b32 	%r3468, %r1089;
	and.b32  	%r3469, %r1041, %r3468;
	or.b32  	%r3470, %r3467, %r3469;
	add.s32 	%r3471, %r3470, %r1017;
	add.s32 	%r3472, %r3471, %r1541;
	add.s32 	%r3473, %r3472, %r3466;
	add.s32 	%r3474, %r3473, %r8;
	// begin inline asm
	shf.r.wrap.b32 %r1091, %r1101, %r1101, %r3206;
	// end inline asm
	// begin inline asm
	shf.r.wrap.b32 %r1095, %r1101, %r1101, %r3210;
	// end inline asm
	xor.b32  	%r3475, %r1095, %r1091;
	// begin inline asm
	shf.r.wrap.b32 %r1099, %r1101, %r1101, %r3214;
	// end inline asm
	xor.b32  	%r3476, %r3475, %r1099;
	xor.b32  	%r3477, %r1077, %r1053;
	and.b32  	%r3478, %r1101, %r3477;
	and.b32  	%r3479, %r1077, %r1053;
	xor.b32  	%r3480, %r3478, %r3479;
	add.s32 	%r3481, %r3476, %r3480;
	add.s32 	%r1113, %r3474, %r1029;
	add.s32 	%r1125, %r3481, %r3474;
	// begin inline asm
	shf.r.wrap.b32 %r1103, %r1113, %r1113, %r3194;
	// end inline asm
	// begin inline asm
	shf.r.wrap.b32 %r1107, %r1113, %r1113, %r3198;
	// end inline asm
	xor.b32  	%r3482, %r1107, %r1103;
	// begin inline asm
	shf.r.wrap.b32 %r1111, %r1113, %r1113, %r3202;
	// end inline asm
	xor.b32  	%r3483, %r3482, %r1111;
	and.b32  	%r3484, %r1113, %r1089;
	not.b32 	%r3485, %r1113;
	and.b32  	%r3486, %r1065, %r3485;
	or.b32  	%r3487, %r3484, %r3486;
	add.s32 	%r3488, %r3487, %r1041;
	add.s32 	%r3489, %r3488, %r1581;
	add.s32 	%r3490, %r3489, %r3483;
	add.s32 	%r3491, %r3490, %r9;
	// begin inline asm
	shf.r.wrap.b32 %r1115, %r1125, %r1125, %r3206;
	// end inline asm
	// begin inline asm
	shf.r.wrap.b32 %r1119, %r1125, %r1125, %r3210;
	// end inline asm
	xor.b32  	%r3492, %r1119, %r1115;
	// begin inline asm
	shf.r.wrap.b32 %r1123, %r1125, %r1125, %r3214;
	// end inline asm
	xor.b32  	%r3493, %r3492, %r1123;
	xor.b32  	%r3494, %r1101, %r1077;
	and.b32  	%r3495, %r1125, %r3494;
	and.b32  	%r3496, %r1101, %r1077;
	xor.b32  	%r3497, %r3495, %r3496;
	add.s32 	%r3498, %r3493, %r3497;
	add.s32 	%r1137, %r3491, %r1053;
	add.s32 	%r1149, %r3498, %r3491;
	// begin inline asm
	shf.r.wrap.b32 %r1127, %r1137, %r1137, %r3194;
	// end inline asm
	// begin inline asm
	shf.r.wrap.b32 %r1131, %r1137, %r1137, %r3198;
	// end inline asm
	xor.b32  	%r3499, %r1131, %r1127;
	// begin inline asm
	shf.r.wrap.b32 %r1135, %r1137, %r1137, %r3202;
	// end inline asm
	xor.b32  	%r3500, %r3499, %r1135;
	and.b32  	%r3501, %r1137, %r1113;
	not.b32 	%r3502, %r1137;
	and.b32  	%r3503, %r1089, %r3502;
	or.b32  	%r3504, %r3501, %r3503;
	add.s32 	%r3505, %r3504, %r1065;
	add.s32 	%r3506, %r3505, %r1621;
	add.s32 	%r3507, %r3506, %r3500;
	add.s32 	%r3508, %r3507, %r10;
	// begin inline asm
	shf.r.wrap.b32 %r1139, %r1149, %r1149, %r3206;
	// end inline asm
	// begin inline asm
	shf.r.wrap.b32 %r1143, %r1149, %r1149, %r3210;
	// end inline asm
	xor.b32  	%r3509, %r1143, %r1139;
	// begin inline asm
	shf.r.wrap.b32 %r1147, %r1149, %r1149, %r3214;
	// end inline asm
	xor.b32  	%r3510, %r3509, %r1147;
	xor.b32  	%r3511, %r1125, %r1101;
	and.b32  	%r3512, %r1149, %r3511;
	and.b32  	%r3513, %r1125, %r1101;
	xor.b32  	%r3514, %r3512, %r3513;
	add.s32 	%r3515, %r3510, %r3514;
	add.s32 	%r1161, %r3508, %r1077;
	add.s32 	%r1173, %r3515, %r3508;
	// begin inline asm
	shf.r.wrap.b32 %r1151, %r1161, %r1161, %r3194;
	// end inline asm
	// begin inline asm
	shf.r.wrap.b32 %r1155, %r1161, %r1161, %r3198;
	// end inline asm
	xor.b32  	%r3516, %r1155, %r1151;
	// begin inline asm
	shf.r.wrap.b32 %r1159, %r1161, %r1161, %r3202;
	// end inline asm
	xor.b32  	%r3517, %r3516, %r1159;
	and.b32  	%r3518, %r1161, %r1137;
	not.b32 	%r3519, %r1161;
	and.b32  	%r3520, %r1113, %r3519;
	or.b32  	%r3521, %r3518, %r3520;
	add.s32 	%r3522, %r3521, %r1089;
	add.s32 	%r3523, %r3522, %r1661;
	add.s32 	%r3524, %r3523, %r3517;
	add.s32 	%r3525, %r3524, %r11;
	// begin inline asm
	shf.r.wrap.b32 %r1163, %r1173, %r1173, %r3206;
	// end inline asm
	// begin inline asm
	shf.r.wrap.b32 %r1167, %r1173, %r1173, %r3210;
	// end inline asm
	xor.b32  	%r3526, %r1167, %r1163;
	// begin inline asm
	shf.r.wrap.b32 %r1171, %r1173, %r1173, %r3214;
	// end inline asm
	xor.b32  	%r3527, %r3526, %r1171;
	xor.b32  	%r3528, %r1149, %r1125;
	and.b32  	%r3529, %r1173, %r3528;
	and.b32  	%r3530, %r1149, %r1125;
	xor.b32  	%r3531, %r3529, %r3530;
	add.s32 	%r3532, %r3527, %r3531;
	add.s32 	%r1185, %r3525, %r1101;
	add.s32 	%r1197, %r3532, %r3525;
	// begin inline asm
	shf.r.wrap.b32 %r1175, %r1185, %r1185, %r3194;
	// end inline asm
	// begin inline asm
	shf.r.wrap.b32 %r1179, %r1185, %r1185, %r3198;
	// end inline asm
	xor.b32  	%r3533, %r1179, %r1175;
	// begin inline asm
	shf.r.wrap.b32 %r1183, %r1185, %r1185, %r3202;
	// end inline asm
	xor.b32  	%r3534, %r3533, %r1183;
	and.b32  	%r3535, %r1185, %r1161;
	not.b32 	%r3536, %r1185;
	and.b32  	%r3537, %r1137, %r3536;
	or.b32  	%r3538, %r3535, %r3537;
	add.s32 	%r3539, %r3538, %r1113;
	add.s32 	%r3540, %r3539, %r1701;
	add.s32 	%r3541, %r3540, %r3534;
	add.s32 	%r3542, %r3541, %r12;
	// begin inline asm
	shf.r.wrap.b32 %r1187, %r1197, %r1197, %r3206;
	// end inline asm
	// begin inline asm
	shf.r.wrap.b32 %r1191, %r1197, %r1197, %r3210;
	// end inline asm
	xor.b32  	%r3543, %r1191, %r1187;
	// begin inline asm
	shf.r.wrap.b32 %r1195, %r1197, %r1197, %r3214;
	// end inline asm
	xor.b32  	%r3544, %r3543, %r1195;
	xor.b32  	%r3545, %r1173, %r1149;
	and.b32  	%r3546, %r1197, %r3545;
	and.b32  	%r3547, %r1173, %r1149;
	xor.b32  	%r3548, %r3546, %r3547;
	add.s32 	%r3549, %r3544, %r3548;
	add.s32 	%r1209, %r3542, %r1125;
	add.s32 	%r1221, %r3549, %r3542;
	// begin inline asm
	shf.r.wrap.b32 %r1199, %r1209, %r1209, %r3194;
	// end inline asm
	// begin inline asm
	shf.r.wrap.b32 %r1203, %r1209, %r1209, %r3198;
	// end inline asm
	xor.b32  	%r3550, %r1203, %r1199;
	// begin inline asm
	shf.r.wrap.b32 %r1207, %r1209, %r1209, %r3202;
	// end inline asm
	xor.b32  	%r3551, %r3550, %r1207;
	and.b32  	%r3552, %r1209, %r1185;
	not.b32 	%r3553, %r1209;
	and.b32  	%r3554, %r1161, %r3553;
	or.b32  	%r3555, %r3552, %r3554;
	add.s32 	%r3556, %r3555, %r1137;
	add.s32 	%r3557, %r3556, %r1741;
	add.s32 	%r3558, %r3557, %r3551;
	add.s32 	%r3560, %r3558, %r3559;
	// begin inline asm
	shf.r.wrap.b32 %r1211, %r1221, %r1221, %r3206;
	// end inline asm
	// begin inline asm
	shf.r.wrap.b32 %r1215, %r1221, %r1221, %r3210;
	// end inline asm
	xor.b32  	%r3561, %r1215, %r1211;
	// begin inline asm
	shf.r.wrap.b32 %r1219, %r1221, %r1221, %r3214;
	// end inline asm
	xor.b32  	%r3562, %r3561, %r1219;
	xor.b32  	%r3563, %r1197, %r1173;
	and.b32  	%r3564, %r1221, %r3563;
	and.b32  	%r3565, %r1197, %r1173;
	xor.b32  	%r3566, %r3564, %r3565;
	add.s32 	%r3567, %r3562, %r3566;
	add.s32 	%r1233, %r3560, %r1149;
	add.s32 	%r1245, %r3567, %r3560;
	// begin inline asm
	shf.r.wrap.b32 %r1223, %r1233, %r1233, %r3194;
	// end inline asm
	// begin inline asm
	shf.r.wrap.b32 %r1227, %r1233, %r1233, %r3198;
	// end inline asm
	xor.b32  	%r3568, %r1227, %r1223;
	// begin inline asm
	shf.r.wrap.b32 %r1231, %r1233, %r1233, %r3202;
	// end inline asm
	xor.b32  	%r3569, %r3568, %r1231;
	and.b32  	%r3570, %r1233, %r1209;
	not.b32 	%r3571, %r1233;
	and.b32  	%r3572, %r1185, %r3571;
	or.b32  	%r3573, %r3570, %r3572;
	add.s32 	%r3574, %r3573, %r1161;
	add.s32 	%r3575, %r3574, %r1781;
	add.s32 	%r3576, %r3575, %r3569;
	add.s32 	%r3578, %r3576, %r3577;
	// begin inline asm
	shf.r.wrap.b32 %r1235, %r1245, %r1245, %r3206;
	// end inline asm
	// begin inline asm
	shf.r.wrap.b32 %r1239, %r1245, %r1245, %r3210;
	// end inline asm
	xor.b32  	%r3579, %r1239, %r1235;
	// begin inline asm
	shf.r.wrap.b32 %r1243, %r1245, %r1245, %r3214;
	// end inline asm
	xor.b32  	%r3580, %r3579, %r1243;
	xor.b32  	%r3581, %r1221, %r1197;
	and.b32  	%r3582, %r1245, %r3581;
	and.b32  	%r3583, %r1221, %r1197;
	xor.b32  	%r3584, %r3582, %r3583;
	add.s32 	%r3585, %r3580, %r3584;
	add.s32 	%r1257, %r3578, %r1173;
	add.s32 	%r1269, %r3585, %r3578;
	// begin inline asm
	shf.r.wrap.b32 %r1247, %r1257, %r1257, %r3194;
	// end inline asm
	// begin inline asm
	shf.r.wrap.b32 %r1251, %r1257, %r1257, %r3198;
	// end inline asm
	xor.b32  	%r3586, %r1251, %r1247;
	// begin inline asm
	shf.r.wrap.b32 %r1255, %r1257, %r1257, %r3202;
	// end inline asm
	xor.b32  	%r3587, %r3586, %r1255;
	and.b32  	%r3588, %r1257, %r1233;
	not.b32 	%r3589, %r1257;
	and.b32  	%r3590, %r1209, %r3589;
	or.b32  	%r3591, %r3588, %r3590;
	add.s32 	%r3592, %r3591, %r1185;
	add.s32 	%r3593, %r3592, %r1821;
	add.s32 	%r3594, %r3593, %r3587;
	add.s32 	%r3596, %r3594, %r3595;
	// begin inline asm
	shf.r.wrap.b32 %r1259, %r1269, %r1269, %r3206;
	// end inline asm
	// begin inline asm
	shf.r.wrap.b32 %r1263, %r1269, %r1269, %r3210;
	// end inline asm
	xor.b32  	%r3597, %r1263, %r1259;
	// begin inline asm
	shf.r.wrap.b32 %r1267, %r1269, %r1269, %r3214;
	// end inline asm
	xor.b32  	%r3598, %r3597, %r1267;
	xor.b32  	%r3599, %r1245, %r1221;
	and.b32  	%r3600, %r1269, %r3599;
	and.b32  	%r3601, %r1245, %r1221;
	xor.b32  	%r3602, %r3600, %r3601;
	add.s32 	%r3603, %r3598, %r3602;
	add.s32 	%r1281, %r3596, %r1197;
	add.s32 	%r1293, %r3603, %r3596;
	// begin inline asm
	shf.r.wrap.b32 %r1271, %r1281, %r1281, %r3194;
	// end inline asm
	// begin inline asm
	shf.r.wrap.b32 %r1275, %r1281, %r1281, %r3198;
	// end inline asm
	xor.b32  	%r3604, %r1275, %r1271;
	// begin inline asm
	shf.r.wrap.b32 %r1279, %r1281, %r1281, %r3202;
	// end inline asm
	xor.b32  	%r3605, %r3604, %r1279;
	and.b32  	%r3606, %r1281, %r1257;
	not.b32 	%r3607, %r1281;
	and.b32  	%r3608, %r1233, %r3607;
	or.b32  	%r3609, %r3606, %r3608;
	add.s32 	%r3610, %r3609, %r1209;
	add.s32 	%r3611, %r3610, %r1861;
	add.s32 	%r3612, %r3611, %r3605;
	add.s32 	%r3614, %r3612, %r3613;
	// begin inline asm
	shf.r.wrap.b32 %r1283, %r1293, %r1293, %r3206;
	// end inline asm
	// begin inline asm
	shf.r.wrap.b32 %r1287, %r1293, %r1293, %r3210;
	// end inline asm
	xor.b32  	%r3615, %r1287, %r1283;
	// begin inline asm
	shf.r.wrap.b32 %r1291, %r1293, %r1293, %r3214;
	// end inline asm
	xor.b32  	%r3616, %r3615, %r1291;
	xor.b32  	%r3617, %r1269, %r1245;
	and.b32  	%r3618, %r1293, %r3617;
	and.b32  	%r3619, %r1269, %r1245;
	xor.b32  	%r3620, %r3618, %r3619;
	add.s32 	%r3621, %r3616, %r3620;
	add.s32 	%r1321, %r3614, %r1221;
	add.s32 	%r1333, %r3621, %r3614;
	mov.b32 	%r3178, 7;
	// begin inline asm
	shf.r.wrap.b32 %r1295, %r1301, %r1301, %r3178;
	// end inline asm
	mov.b32 	%r3182, 18;
	// begin inline asm
	shf.r.wrap.b32 %r1299, %r1301, %r1301, %r3182;
	// end inline asm
	shr.u32 	%r3622, %r1301, 3;
	xor.b32  	%r3623, %r1295, %r3622;
	xor.b32  	%r3624, %r3623, %r1299;
	mov.b32 	%r3186, 17;
	// begin inline asm
	shf.r.wrap.b32 %r1303, %r1821, %r1821, %r3186;
	// end inline asm
	mov.b32 	%r3190, 19;
	// begin inline asm
	shf.r.wrap.b32 %r1307, %r1821, %r1821, %r3190;
	// end inline asm
	shr.u32 	%r3625, %r3334, 10;
	xor.b32  	%r3626, %r1303, %r3625;
	xor.b32  	%r3627, %r3626, %r1307;
	add.s32 	%r3628, %r3223, %r3624;
	add.s32 	%r3629, %r3628, %r1621;
	add.s32 	%r1901, %r3629, %r3627;
	// begin inline asm
	shf.r.wrap.b32 %r1311, %r1321, %r1321, %r3194;
	// end inline asm
	// begin inline asm
	shf.r.wrap.b32 %r1315, %r1321, %r1321, %r3198;
	// end inline asm
	xor.b32  	%r3630, %r1315, %r1311;
	// begin inline asm
	shf.r.wrap.b32 %r1319, %r1321, %r1321, %r3202;
	// end inline asm
	xor.b32  	%r3631, %r3630, %r1319;
	and.b32  	%r3632, %r1321, %r1281;
	not.b32 	%r3633, %r1321;
	and.b32  	%r3634, %r1257, %r3633;
	or.b32  	%r3635, %r3632, %r3634;
	add.s32 	%r3636, %r3635, %r1233;
	add.s32 	%r3637, %r3636, %r1901;
	add.s32 	%r3638, %r3637, %r3631;
	add.s32 	%r3640, %r3638, %r3639;
	// begin inline asm
	shf.r.wrap.b32 %r1323, %r1333, %r1333, %r3206;
	// end inline asm
	// begin inline asm
	shf.r.wrap.b32 %r1327, %r1333, %r1333, %r3210;
	// end inline asm
	xor.b32  	%r3641, %r1327, %r1323;
	// begin inline asm
	shf.r.wrap.b32 %r1331, %r1333, %r1333, %r3214;
	// end inline asm
	xor.b32  	%r3642, %r3641, %r1331;
	xor.b32  	%r3643, %r1293, %r1269;
	and.b32  	%r3644, %r1333, %r3643;
	and.b32  	%r3645, %r1293, %r1269;
	xor.b32  	%r3646, %r3644, %r3645;
	add.s32 	%r3647, %r3642, %r3646;
	add.s32 	%r1361, %r3640, %r1245;
	add.s32 	%r1373, %r3647, %r3640;
	// begin inline asm
	shf.r.wrap.b32 %r1335, %r1341, %r1341, %r3178;
	// end inline asm
	// begin inline asm
	shf.r.wrap.b32 %r1339, %r1341, %r1341, %r3182;
	// end inline asm
	shr.u32 	%r3648, %r1341, 3;
	xor.b32  	%r3649, %r1335, %r3648;
	xor.b32  	%r3650, %r3649, %r1339;
	// begin inline asm
	shf.r.wrap.b32 %r1343, %r1861, %r1861, %r3186;
	// end inline asm
	// begin inline asm
	shf.r.wrap.b32 %r1347, %r1861, %r1861, %r3190;
	// end inline asm
	shr.u32 	%r3651, %r3342, 10;
	xor.b32  	%r3652, %r1343, %r3651;
	xor.b32  	%r3653, %r3652, %r1347;
	add.s32 	%r3654, %r1301, %r3650;
	add.s32 	%r3655, %r3654, %r1661;
	add.s32 	%r1941, %r3655, %r3653;
	// begin inline asm
	shf.r.wrap.b32 %r1351, %r1361, %r1361, %r3194;
	// end inline asm
	// begin inline asm
	shf.r.wrap.b32 %r1355, %r1361, %r1361, %r3198;
	// end inline asm
	xor.b32  	%r3656, %r1355, %r1351;
	// begin inline asm
	shf.r.wrap.b32 %r1359, %r1361, %r1361, %r3202;
	// end inline asm
	xor.b32  	%r3657, %r3656, %r1359;
	and.b32  	%r3658, %r1361, %r1321;
	not.b32 	%r3659, %r1361;
	and.b32  	%r3660, %r1281, %r3659;
	or.b32  	%r3661, %r3658, %r3660;
	add.s32 	%r3662, %r3661, %r1257;
	add.s32 	%r3663, %r3662, %r1941;
	add.s32 	%r3664, %r3663, %r3657;
	add.s32 	%r3666, %r3664, %r3665;
	// begin inline asm
	shf.r.wrap.b32 %r1363, %r1373, %r1373, %r3206;
	// end inline asm
	// begin inline asm
	shf.r.wrap.b32 %r1367, %r1373, %r1373, %r3210;
	// end inline asm
	xor.b32  	%r3667, %r1367, %r1363;
	// begin inline asm
	shf.r.wrap.b32 %r1371, %r1373, %r1373, %r3214;
	// end inline asm
	xor.b32  	%r3668, %r3667, %r1371;
	xor.b32  	%r3669, %r1333, %r1293;
	and.b32  	%r3670, %r1373, %r3669;
	and.b32  	%r3671, %r1333, %r1293;
	xor.b32  	%r3672, %r3670, %r3671;
	add.s32 	%r3673, %r3668, %r3672;
	add.s32 	%r1401, %r3666, %r1269;
	add.s32 	%r1413, %r3673, %r3666;
	// begin inline asm
	shf.r.wrap.b32 %r1375, %r1381, %r1381, %r3178;
	// end inline asm
	// begin inline asm
	shf.r.wrap.b32 %r1379, %r1381, %r1381, %r3182;
	// end inline asm
	shr.u32 	%r3674, %r1381, 3;
	xor.b32  	%r3675, %r1375, %r3674;
	xor.b32  	%r3676, %r3675, %r1379;
	// begin inline asm
	shf.r.wrap.b32 %r1383, %r1901, %r1901, %r3186;
	// end inline asm
	// begin inline asm
	shf.r.wrap.b32 %r1387, %r1901, %r1901, %r3190;
	// end inline asm
	shr.u32 	%r3677, %r1901, 10;
	xor.b32  	%r3678, %r1383, %r3677;
	xor.b32  	%r3679, %r3678, %r1387;
	add.s32 	%r3680, %r1341, %r3676;
	add.s32 	%r3681, %r3680, %r1701;
	add.s32 	%r1981, %r3681, %r3679;
	// begin inline asm
	shf.r.wrap.b32 %r1391, %r1401, %r1401, %r3194;
	// end inline asm
	// begin inline asm
	shf.r.wrap.b32 %r1395, %r1401, %r1401, %r3198;
	// end inline asm
	xor.b32  	%r3682, %r1395, %r1391;
	// begin inline asm
	shf.r.wrap.b32 %r1399, %r1401, %r1401, %r3202;
	// end inline asm
	xor.b32  	%r3683, %r3682, %r1399;
	and.b32  	%r3684, %r1401, %r1361;
	not.b32 	%r3685, %r1401;
	and.b32  	%r3686, %r1321, %r3685;
	or.b32  	%r3687, %r3684, %r3686;
	add.s32 	%r3688, %r3687, %r1281;
	add.s32 	%r3689, %r3688, %r1981;
	add.s32 	%r3690, %r3689, %r3683;
	add.s32 	%r3691, %r3690, %r13;
	// begin inline asm
	shf.r.wrap.b32 %r1403, %r1413, %r1413, %r3206;
	// end inline asm
	// begin inline asm
	shf.r.wrap.b32 %r1407, %r1413, %r1413, %r3210;
	// end inline asm
	xor.b32  	%r3692, %r1407, %r1403;
	// begin inline asm
	shf.r.wrap.b32 %r1411, %r1413, %r1413, %r3214;
	// end inline asm
	xor.b32  	%r3693, %r3692, %r1411;
	xor.b32  	%r3694, %r1373, %r1333;
	and.b32  	%r3695, %r1413, %r3694;
	and.b32  	%r3696, %r1373, %r1333;
	xor.b32  	%r3697, %r3695, %r3696;
	add.s32 	%r3698, %r3693, %r3697;
	add.s32 	%r1441, %r3691, %r1293;
	add.s32 	%r1453, %r3698, %r3691;
	// begin inline asm
	shf.r.wrap.b32 %r1415, %r1421, %r1421, %r3178;
	// end inline asm
	// begin inline asm
	shf.r.wrap.b32 %r1419, %r1421, %r1421, %r3182;
	// end inline asm
	shr.u32 	%r3699, %r1421, 3;
	xor.b32  	%r3700, %r1415, %r3699;
	xor.b32  	%r3701, %r3700, %r1419;
	// begin inline asm
	shf.r.wrap.b32 %r1423, %r1941, %r1941, %r3186;
	// end inline asm
	// begin inline asm
	shf.r.wrap.b32 %r1427, %r1941, %r1941, %r3190;
	// end inline asm
	shr.u32 	%r3702, %r1941, 10;
	xor.b32  	%r3703, %r1423, %r3702;
	xor.b32  	%r3704, %r3703, %r1427;
	add.s32 	%r3705, %r1381, %r3701;
	add.s32 	%r3706, %r3705, %r1741;
	add.s32 	%r2021, %r3706, %r3704;
	// begin inline asm
	shf.r.wrap.b32 %r1431, %r1441, %r1441, %r3194;
	// end inline asm
	// begin inline asm
	shf.r.wrap.b32 %r1435, %r1441, %r1441, %r3198;
	// end inline asm
	xor.b32  	%r3707, %r1435, %r1431;
	// begin inline asm
	shf.r.wrap.b32 %r1439, %r1441, %r1441, %r3202;
	// end inline asm
	xor.b32  	%r3708, %r3707, %r1439;
	and.b32  	%r3709, %r1441, %r1401;
	not.b32 	%r3710, %r1441;
	and.b32  	%r3711, %r1361, %r3710;
	or.b32  	%r3712, %r3709, %r3711;
	add.s32 	%r3713, %r3712, %r1321;
	add.s32 	%r3714, %r3713, %r2021;
	add.s32 	%r3715, %r3714, %r3708;
	add.s32 	%r3716, %r3715, %r14;
	// begin inline asm
	shf.r.wrap.b32 %r1443, %r1453, %r1453, %r3206;
	// end inline asm
	// begin inline asm
	shf.r.wrap.b32 %r1447, %r1453, %r1453, %r3210;
	// end inline asm
	xor.b32  	%r3717, %r1447, %r1443;
	// begin inline asm
	shf.r.wrap.b32 %r1451, %r1453, %r1453, %r3214;
	// end inline asm
	xor.b32  	%r3718, %r3717, %r1451;
	xor.b32  	%r3719, %r1413, %r1373;
	and.b32  	%r3720, %r1453, %r3719;
	and.b32  	%r3721, %r1413, %r1373;
	xor.b32  	%r3722, %r3720, %r3721;
	add.s32 	%r3723, %r3718, %r3722;
	add.s32 	%r1481, %r3716, %r1333;
	add.s32 	%r1493, %r3723, %r3716;
	// begin inline asm
	shf.r.wrap.b32 %r1455, %r1461, %r1461, %r3178;
	// end inline asm
	// begin inline asm
	shf.r.wrap.b32 %r1459, %r1461, %r1461, %r3182;
	// end inline asm
	shr.u32 	%r3724, %r1461, 3;
	xor.b32  	%r3725, %r1455, %r3724;
	xor.b32  	%r3726, %r3725, %r1459;
	// begin inline asm
	shf.r.wrap.b32 %r1463, %r1981, %r1981, %r3186;
	// end inline asm
	// begin inline asm
	shf.r.wrap.b32 %r1467, %r1981, %r1981, %r3190;
	// end inline asm
	shr.u32 	%r3727, %r1981, 10;
	xor.b32  	%r3728, %r1463, %r3727;
	xor.b32  	%r3729, %r3728, %r1467;
	add.s32 	%r3730, %r1421, %r3726;
	add.s32 	%r3731, %r3730, %r1781;
	add.s32 	%r2061, %r3731, %r3729;
	// begin inline asm
	shf.r.wrap.b32 %r1471, %r1481, %r1481, %r3194;
	// end inline asm
	// begin inline asm
	shf.r.wrap.b32 %r1475, %r1481, %r1481, %r3198;
	// end inline asm
	xor.b32  	%r3732, %r1475, %r1471;
	// begin inline asm
	shf.r.wrap.b32 %r1479, %r1481, %r1481, %r3202;
	// end inline asm
	xor.b32  	%r3733, %r3732, %r1479;
	and.b32  	%r3734, %r1481, %r1441;
	not.b32 	%r3735, %r1481;
	and.b32  	%r3736, %r1401, %r3735;
	or.b32  	%r3737, %r3734, %r3736;
	add.s32 	%r3738, %r3737, %r1361;
	add.s32 	%r3739, %r3738, %r2061;
	add.s32 	%r3740, %r3739, %r3733;
	add.s32 	%r3741, %r3740, %r15;
	// begin inline asm
	shf.r.wrap.b32 %r1483, %r1493, %r1493, %r3206;
	// end inline asm
	// begin inline asm
	shf.r.wrap.b32 %r1487, %r1493, %r1493, %r3210;
	// end inline asm
	xor.b32  	%r3742, %r1487, %r1483;
	// begin inline asm
	shf.r.wrap.b32 %r1491, %r1493, %r1493, %r3214;
	// end inline asm
	xor.b32  	%r3743, %r3742, %r1491;
	xor.b32  	%r3744, %r1453, %r1413;
	and.b32  	%r3745, %r1493, %r3744;
	and.b32  	%r3746, %r1453, %r1413;
	xor.b32  	%r3747, %r3745, %r3746;
	add.s32 	%r3748, %r3743, %r3747;
	add.s32 	%r1521, %r3741, %r1373;
	add.s32 	%r1533, %r3748, %r3741;
	// begin inline asm
	shf.r.wrap.b32 %r1495, %r1501, %r1501, %r3178;
	// end inline asm
	// begin inline asm
	shf.r.wrap.b32 %r1499, %r1501, %r1501, %r3182;
	// end inline asm
	shr.u32 	%r3749, %r1501, 3;
	xor.b32  	%r3750, %r1495, %r3749;
	xor.b32  	%r3751, %r3750, %r1499;
	// begin inline asm
	shf.r.wrap.b32 %r1503, %r2021, %r2021, %r3186;
	// end inline asm
	// begin inline asm
	shf.r.wrap.b32 %r1507, %r2021, %r2021, %r3190;
	// end inline asm
	shr.u32 	%r3752, %r2021, 10;
	xor.b32  	%r3753, %r1503, %r3752;
	xor.b32  	%r3754, %r3753, %r1507;
	add.s32 	%r3755, %r1461, %r3751;
	add.s32 	%r3756, %r3755, %r1821;
	add.s32 	%r2101, %r3756, %r3754;
	// begin inline asm
	shf.r.wrap.b32 %r1511, %r1521, %r1521, %r3194;
	// end inline asm
	// begin inline asm
	shf.r.wrap.b32 %r1515, %r1521, %r1521, %r3198;
	// end inline asm
	xor.b32  	%r3757, %r1515, %r1511;
	// begin inline asm
	shf.r.wrap.b32 %r1519, %r1521, %r1521, %r3202;
	// end inline asm
	xor.b32  	%r3758, %r3757, %r1519;
	and.b32  	%r3759, %r1521, %r1481;
	not.b32 	%r3760, %r1521;
	and.b32  	%r3761, %r1441, %r3760;
	or.b32  	%r3762, %r3759, %r3761;
	add.s32 	%r3763, %r3762, %r1401;
	add.s32 	%r3764, %r3763, %r2101;
	add.s32 	%r3765, %r3764, %r3758;
	add.s32 	%r3766, %r3765, %r16;
	// begin inline asm
	shf.r.wrap.b32 %r1523, %r1533, %r1533, %r3206;
	// end inline asm
	// begin inline asm
	shf.r.wrap.b32 %r1527, %r1533, %r1533, %r3210;
	// end inline asm
	xor.b32  	%r3767, %r1527, %r1523;
	// begin inline asm
	shf.r.wrap.b32 %r1531, %r1533, %r1533, %r3214;
	// end inline asm
	xor.b32  	%r3768, %r3767, %r1531;
	xor.b32  	%r3769, %r1493, %r1453;
	and.b32  	%r3770, %r1533, %r3769;
	and.b32  	%r3771, %r1493, %r1453;
	xor.b32  	%r3772, %r3770, %r3771;
	add.s32 	%r3773, %r3768, %r3772;
	add.s32 	%r1561, %r3766, %r1413;
	add.s32 	%r1573, %r3773, %r3766;
	// begin inline asm
	shf.r.wrap.b32 %r1535, %r1541, %r1541, %r3178;
	// end inline asm
	// begin inline asm
	shf.r.wrap.b32 %r1539, %r1541, %r1541, %r3182;
	// end inline asm
	shr.u32 	%r3774, %r1541, 3;
	xor.b32  	%r3775, %r1535, %r3774;
	xor.b32  	%r3776, %r3775, %r1539;
	// begin inline asm
	shf.r.wrap.b32 %r1543, %r2061, %r2061, %r3186;
	// end inline asm
	// begin inline asm
	shf.r.wrap.b32 %r1547, %r2061, %r2061, %r3190;
	// end inline asm
	shr.u32 	%r3777, %r2061, 10;
	xor.b32  	%r3778, %r1543, %r3777;
	xor.b32  	%r3779, %r3778, %r1547;
	add.s32 	%r3780, %r1501, %r3776;
	add.s32 	%r3781, %r3780, %r1861;
	add.s32 	%r2141, %r3781, %r3779;
	// begin inline asm
	shf.r.wrap.b32 %r1551, %r1561, %r1561, %r3194;
	// end inline asm
	// begin inline asm
	shf.r.wrap.b32 %r1555, %r1561, %r1561, %r3198;
	// end inline asm
	xor.b32  	%r3782, %r1555, %r1551;
	// begin inline asm
	shf.r.wrap.b32 %r1559, %r1561, %r1561, %r3202;
	// end inline asm
	xor.b32  	%r3783, %r3782, %r1559;
	and.b32  	%r3784, %r1561, %r1521;
	not.b32 	%r3785, %r1561;
	and.b32  	%r3786, %r1481, %r3785;
	or.b32  	%r3787, %r3784, %r3786;
	add.s32 	%r3788, %r3787, %r1441;
	add.s32 	%r3789, %r3788, %r2141;
	add.s32 	%r3790, %r3789, %r3783;
	add.s32 	%r3791, %r3790, %r17;
	// begin inline asm
	shf.r.wrap.b32 %r1563, %r1573, %r1573, %r3206;
	// end inline asm
	// begin inline asm
	shf.r.wrap.b32 %r1567, %r1573, %r1573, %r3210;
	// end inline asm
	xor.b32  	%r3792, %r1567, %r1563;
	// begin inline asm
	shf.r.wrap.b32 %r1571, %r1573, %r1573, %r3214;
	// end inline asm
	xor.b32  	%r3793, %r3792, %r1571;
	xor.b32  	%r3794, %r1533, %r1493;
	and.b32  	%r3795, %r1573, %r3794;
	and.b32  	%r3796, %r1533, %r1493;
	xor.b32  	%r3797, %r3795, %r3796;
	add.s32 	%r3798, %r3793, %r3797;
	add.s32 	%r1601, %r3791, %r1453;
	add.s32 	%r1613, %r3798, %r3791;
	// begin inline asm
	shf.r.wrap.b32 %r1575, %r1581, %r1581, %r3178;
	// end inline asm
	// begin inline asm
	shf.r.wrap.b32 %r1579, %r1581, %r1581, %r3182;
	// end inline asm
	shr.u32 	%r3799, %r1581, 3;
	xor.b32  	%r3800, %r1575, %r3799;
	xor.b32  	%r3801, %r3800, %r1579;
	// begin inline asm
	shf.r.wrap.b32 %r1583, %r2101, %r2101, %r3186;
	// end inline asm
	// begin inline asm
	shf.r.wrap.b32 %r1587, %r2101, %r2101, %r3190;
	// end inline asm
	shr.u32 	%r3802, %r2101, 10;
	xor.b32  	%r3803, %r1583, %r3802;
	xor.b32  	%r3804, %r3803, %r1587;
	add.s32 	%r3805, %r1541, %r3801;
	add.s32 	%r3806, %r3805, %r1901;
	add.s32 	%r2181, %r3806, %r3804;
	// begin inline asm
	shf.r.wrap.b32 %r1591, %r1601, %r1601, %r3194;
	// end inline asm
	// begin inline asm
	shf.r.wrap.b32 %r1595, %r1601, %r1601, %r3198;
	// end inline asm
	xor.b32  	%r3807, %r1595, %r1591;
	// begin inline asm
	shf.r.wrap.b32 %r1599, %r1601, %r1601, %r3202;
	// end inline asm
	xor.b32  	%r3808, %r3807, %r1599;
	and.b32  	%r3809, %r1601, %r1561;
	not.b32 	%r3810, %r1601;
	and.b32  	%r3811, %r1521, %r3810;
	or.b32  	%r3812, %r3809, %r3811;
	add.s32 	%r3813, %r3812, %r1481;
	add.s32 	%r3814, %r3813, %r2181;
	add.s32 	%r3815, %r3814, %r3808;
	add.s32 	%r3816, %r3815, %r18;
	// begin inline asm
	shf.r.wrap.b32 %r1603, %r1613, %r1613, %r3206;
	// end inline asm
	// begin inline asm
	shf.r.wrap.b32 %r1607, %r1613, %r1613, %r3210;
	// end inline asm
	xor.b32  	%r3817, %r1607, %r1603;
	// begin inline asm
	shf.r.wrap.b32 %r1611, %r1613, %r1613, %r3214;
	// end inline asm
	xor.b32  	%r3818, %r3817, %r1611;
	xor.b32  	%r3819, %r1573, %r1533;
	and.b32  	%r3820, %r1613, %r3819;
	and.b32  	%r3821, %r1573, %r1533;
	xor.b32  	%r3822, %r3820, %r3821;
	add.s32 	%r3823, %r3818, %r3822;
	add.s32 	%r1641, %r3816, %r1493;
	add.s32 	%r1653, %r3823, %r3816;
	// begin inline asm
	shf.r.wrap.b32 %r1615, %r1621, %r1621, %r3178;
	// end inline asm
	// begin inline asm
	shf.r.wrap.b32 %r1619, %r1621, %r1621, %r3182;
	// end inline asm
	shr.u32 	%r3824, %r1621, 3;
	xor.b32  	%r3825, %r1615, %r3824;
	xor.b32  	%r3826, %r3825, %r1619;
	// begin inline asm
	shf.r.wrap.b32 %r1623, %r2141, %r2141, %r3186;
	// end inline asm
	// begin inline asm
	shf.r.wrap.b32 %r1627, %r2141, %r2141, %r3190;
	// end inline asm
	shr.u32 	%r3827, %r2141, 10;
	xor.b32  	%r3828, %r1623, %r3827;
	xor.b32  	%r3829, %r3828, %r1627;
	add.s32 	%r3830, %r1581, %r3826;
	add.s32 	%r3831, %r3830, %r1941;
	add.s32 	%r2221, %r3831, %r3829;
	// begin inline asm
	shf.r.wrap.b32 %r1631, %r1641, %r1641, %r3194;
	// end inline asm
	// begin inline asm
	shf.r.wrap.b32 %r1635, %r1641, %r1641, %r3198;
	// end inline asm
	xor.b32  	%r3832, %r1635, %r1631;
	// begin inline asm
	shf.r.wrap.b32 %r1639, %r1641, %r1641, %r3202;
	// end inline asm
	xor.b32  	%r3833, %r3832, %r1639;
	and.b32  	%r3834, %r1641, %r1601;
	not.b32 	%r3835, %r1641;
	and.b32  	%r3836, %r1561, %r3835;
	or.b32  	%r3837, %r3834, %r3836;
	add.s32 	%r3838, %r3837, %r1521;
	add.s32 	%r3839, %r3838, %r2221;
	add.s32 	%r3840, %r3839, %r3833;
	add.s32 	%r3841, %r3840, %r19;
	// begin inline asm
	shf.r.wrap.b32 %r1643, %r1653, %r1653, %r3206;
	// end inline asm
	// begin inline asm
	shf.r.wrap.b32 %r1647, %r1653, %r1653, %r3210;
	// end inline asm
	xor.b32  	%r3842, %r1647, %r1643;
	// begin inline asm
	shf.r.wrap.b32 %r1651, %r1653, %r1653, %r3214;
	// end inline asm
	xor.b32  	%r3843, %r3842, %r1651;
	xor.b32  	%r3844, %r1613, %r1573;
	and.b32  	%r3845, %r1653, %r3844;
	and.b32  	%r3846, %r1613, %r1573;
	xor.b32  	%r3847, %r3845, %r3846;
	add.s32 	%r3848, %r3843, %r3847;
	add.s32 	%r1681, %r3841, %r1533;
	add.s32 	%r1693, %r3848, %r3841;
	// begin inline asm
	shf.r.wrap.b32 %r1655, %r1661, %r1661, %r3178;
	// end inline asm
	// begin inline asm
	shf.r.wrap.b32 %r1659, %r1661, %r1661, %r3182;
	// end inline asm
	shr.u32 	%r3849, %r1661, 3;
	xor.b32  	%r3850, %r1655, %r3849;
	xor.b32  	%r3851, %r3850, %r1659;
	// begin inline asm
	shf.r.wrap.b32 %r1663, %r2181, %r2181, %r3186;
	// end inline asm
	// begin inline asm
	shf.r.wrap.b32 %r1667, %r2181, %r2181, %r3190;
	// end inline asm
	shr.u32 	%r3852, %r2181, 10;
	xor.b32  	%r3853, %r1663, %r3852;
	xor.b32  	%r3854, %r3853, %r1667;
	add.s32 	%r3855, %r1621, %r3851;
	add.s32 	%r3856, %r3855, %r1981;
	add.s32 	%r2261, %r3856, %r3854;
	// begin inline asm
	shf.r.wrap.b32 %r1671, %r1681, %r1681, %r3194;
	// end inline asm
	// begin inline asm
	shf.r.wrap.b32 %r1675, %r1681, %r1681, %r3198;
	// end inline asm
	xor.b32  	%r3857, %r1675, %r1671;
	// begin inline asm
	shf.r.wrap.b32 %r1679, %r1681, %r1681, %r3202;
	// end inline asm
	xor.b32  	%r3858, %r3857, %r1679;
	and.b32  	%r3859, %r1681, %r1641;
	not.b32 	%r3860, %r1681;
	and.b32  	%r3861, %r1601, %r3860;
	or.b32  	%r3862, %r3859, %r3861;
	add.s32 	%r3863, %r3862, %r1561;
	add.s32 	%r3864, %r3863, %r2261;
	add.s32 	%r3865, %r3864, %r3858;
	add.s32 	%r3866, %r3865, %r20;
	// begin inline asm
	shf.r.wrap.b32 %r1683, %r1693, %r1693, %r3206;
	// end inline asm
	// begin inline asm
	shf.r.wrap.b32 %r1687, %r1693, %r1693, %r3210;
	// end inline asm
	xor.b32  	%r3867, %r1687, %r1683;
	// begin inline asm
	shf.r.wrap.b32 %r1691, %r1693, %r1693, %r3214;
	// end inline asm
	xor.b32  	%r3868, %r3867, %r1691;
	xor.b32  	%r3869, %r1653, %r1613;
	and.b32  	%r3870, %r1693, %r3869;
	and.b32  	%r3871, %r1653, %r1613;
	xor.b32  	%r3872, %r3870, %r3871;
	add.s32 	%r3873, %r3868, %r3872;
	add.s32 	%r1721, %r3866, %r1573;
	add.s32 	%r1733, %r3873, %r3866;
	// begin inline asm
	shf.r.wrap.b32 %r1695, %r1701, %r1701, %r3178;
	// end inline asm
	// begin inline asm
	shf.r.wrap.b32 %r1699, %r1701, %r1701, %r3182;
	// end inline asm
	shr.u32 	%r3874, %r1701, 3;
	xor.b32  	%r3875, %r1695, %r3874;
	xor.b32  	%r3876, %r3875, %r1699;
	// begin inline asm
	shf.r.wrap.b32 %r1703, %r2221, %r2221, %r3186;
	// end inline asm
	// begin inline asm
	shf.r.wrap.b32 %r1707, %r2221, %r2221, %r3190;
	// end inline asm
	shr.u32 	%r3877, %r2221, 10;
	xor.b32  	%r3878, %r1703, %r3877;
	xor.b32  	%r3879, %r3878, %r1707;
	add.s32 	%r3880, %r1661, %r3876;
	add.s32 	%r3881, %r3880, %r2021;
	add.s32 	%r2301, %r3881, %r3879;
	// begin inline asm
	shf.r.wrap.b32 %r1711, %r1721, %r1721, %r3194;
	// end inline asm
	// begin inline asm
	shf.r.wrap.b32 %r1715, %r1721, %r1721, %r3198;
	// end inline asm
	xor.b32  	%r3882, %r1715, %r1711;
	// begin inline asm
	shf.r.wrap.b32 %r1719, %r1721, %r1721, %r3202;
	// end inline asm
	xor.b32  	%r3883, %r3882, %r1719;
	and.b32  	%r3884, %r1721, %r1681;
	not.b32 	%r3885, %r1721;
	and.b32  	%r3886, %r1641, %r3885;
	or.b32  	%r3887, %r3884, %r3886;
	add.s32 	%r3888, %r3887, %r1601;
	add.s32 	%r3889, %r3888, %r2301;
	add.s32 	%r3890, %r3889, %r3883;
	add.s32 	%r3891, %r3890, %r21;
	// begin inline asm
	shf.r.wrap.b32 %r1723, %r1733, %r1733, %r3206;
	// end inline asm
	// begin inline asm
	shf.r.wrap.b32 %r1727, %r1733, %r1733, %r3210;
	// end inline asm
	xor.b32  	%r3892, %r1727, %r1723;
	// begin inline asm
	shf.r.wrap.b32 %r1731, %r1733, %r1733, %r3214;
	// end inline asm
	xor.b32  	%r3893, %r3892, %r1731;
	xor.b32  	%r3894, %r1693, %r1653;
	and.b32  	%r3895, %r1733, %r3894;
	and.b32  	%r3896, %r1693, %r1653;
	xor.b32  	%r3897, %r3895, %r3896;
	add.s32 	%r3898, %r3893, %r3897;
	add.s32 	%r1761, %r3891, %r1613;
	add.s32 	%r1773, %r3898, %r3891;
	// begin inline asm
	shf.r.wrap.b32 %r1735, %r1741, %r1741, %r3178;
	// end inline asm
	// begin inline asm
	shf.r.wrap.b32 %r1739, %r1741, %r1741, %r3182;
	// end inline asm
	shr.u32 	%r3899, %r1741, 3;
	xor.b32  	%r3900, %r1735, %r3899;
	xor.b32  	%r3901, %r3900, %r1739;
	// begin inline asm
	shf.r.wrap.b32 %r1743, %r2261, %r2261, %r3186;
	// end inline asm
	// begin inline asm
	shf.r.wrap.b32 %r1747, %r2261, %r2261, %r3190;
	// end inline asm
	shr.u32 	%r3902, %r2261, 10;
	xor.b32  	%r3903, %r1743, %r3902;
	xor.b32  	%r3904, %r3903, %r1747;
	add.s32 	%r3905, %r1701, %r3901;
	add.s32 	%r3906, %r3905, %r2061;
	add.s32 	%r2341, %r3906, %r3904;
	// begin inline asm
	shf.r.wrap.b32 %r1751, %r1761, %r1761, %r3194;
	// end inline asm
	// begin inline asm
	shf.r.wrap.b32 %r1755, %r1761, %r1761, %r3198;
	// end inline asm
	xor.b32  	%r3907, %r1755, %r1751;
	// begin inline asm
	shf.r.wrap.b32 %r1759, %r1761, %r1761, %r3202;
	// end inline asm
	xor.b32  	%r3908, %r3907, %r1759;
	and.b32  	%r3909, %r1761, %r1721;
	not.b32 	%r3910, %r1761;
	and.b32  	%r3911, %r1681, %r3910;
	or.b32  	%r3912, %r3909, %r3911;
	add.s32 	%r3913, %r3912, %r1641;
	add.s32 	%r3914, %r3913, %r2341;
	add.s32 	%r3915, %r3914, %r3908;
	add.s32 	%r3916, %r3915, %r22;
	// begin inline asm
	shf.r.wrap.b32 %r1763, %r1773, %r1773, %r3206;
	// end inline asm
	// begin inline asm
	shf.r.wrap.b32 %r1767, %r1773, %r1773, %r3210;
	// end inline asm
	xor.b32  	%r3917, %r1767, %r1763;
	// begin inline asm
	shf.r.wrap.b32 %r1771, %r1773, %r1773, %r3214;
	// end inline asm
	xor.b32  	%r3918, %r3917, %r1771;
	xor.b32  	%r3919, %r1733, %r1693;
	and.b32  	%r3920, %r1773, %r3919;
	and.b32  	%r3921, %r1733, %r1693;
	xor.b32  	%r3922, %r3920, %r3921;
	add.s32 	%r3923, %r3918, %r3922;
	add.s32 	%r1801, %r3916, %r1653;
	add.s32 	%r1813, %r3923, %r3916;
	// begin inline asm
	shf.r.wrap.b32 %r1775, %r1781, %r1781, %r3178;
	// end inline asm
	// begin inline asm
	shf.r.wrap.b32 %r1779, %r1781, %r1781, %r3182;
	// end inline asm
	shr.u32 	%r3924, %r1781, 3;
	xor.b32  	%r3925, %r1775, %r3924;
	xor.b32  	%r3926, %r3925, %r1779;
	// begin inline asm
	shf.r.wrap.b32 %r1783, %r2301, %r2301, %r3186;
	// end inline asm
	// begin inline asm
	shf.r.wrap.b32 %r1787, %r2301, %r2301, %r3190;
	// end inline asm
	shr.u32 	%r3927, %r2301, 10;
	xor.b32  	%r3928, %r1783, %r3927;
	xor.b32  	%r3929, %r3928, %r1787;
	add.s32 	%r3930, %r1741, %r3926;
	add.s32 	%r3931, %r3930, %r2101;
	add.s32 	%r2381, %r3931, %r3929;
	// begin inline asm
	shf.r.wrap.b32 %r1791, %r1801, %r1801, %r3194;
	// end inline asm
	// begin inline asm
	shf.r.wrap.b32 %r1795, %r1801, %r1801, %r3198;
	// end inline asm
	xor.b32  	%r3932, %r1795, %r1791;
	// begin inline asm
	shf.r.wrap.b32 %r1799, %r1801, %r1801, %r3202;
	// end inline asm
	xor.b32  	%r3933, %r3932, %r1799;
	and.b32  	%r3934, %r1801, %r1761;
	not.b32 	%r3935, %r1801;
	and.b32  	%r3936, %r1721, %r3935;
	or.b32  	%r3937, %r3934, %r3936;
	add.s32 	%r3938, %r3937, %r1681;
	add.s32 	%r3939, %r3938, %r2381;
	add.s32 	%r3940, %r3939, %r3933;
	add.s32 	%r3941, %r3940, %r23;
	// begin inline asm
	shf.r.wrap.b32 %r1803, %r1813, %r1813, %r3206;
	// end inline asm
	// begin inline asm
	shf.r.wrap.b32 %r1807, %r1813, %r1813, %r3210;
	// end inline asm
	xor.b32  	%r3942, %r1807, %r1803;
	// begin inline asm
	shf.r.wrap.b32 %r1811, %r1813, %r1813, %r3214;
	// end inline asm
	xor.b32  	%r3943, %r3942, %r1811;
	xor.b32  	%r3944, %r1773, %r1733;
	and.b32  	%r3945, %r1813, %r3944;
	and.b32  	%r3946, %r1773, %r1733;
	xor.b32  	%r3947, %r3945, %r3946;
	add.s32 	%r3948, %r3943, %r3947;
	add.s32 	%r1841, %r3941, %r1693;
	add.s32 	%r1853, %r3948, %r3941;
	// begin inline asm
	shf.r.wrap.b32 %r1815, %r1821, %r1821, %r3178;
	// end inline asm
	// begin inline asm
	shf.r.wrap.b32 %r1819, %r1821, %r1821, %r3182;
	// end inline asm
	shr.u32 	%r3949, %r1821, 3;
	xor.b32  	%r3950, %r1815, %r3949;
	xor.b32  	%r3951, %r3950, %r1819;
	// begin inline asm
	shf.r.wrap.b32 %r1823, %r2341, %r2341, %r3186;
	// end inline asm
	// begin inline asm
	shf.r.wrap.b32 %r1827, %r2341, %r2341, %r3190;
	// end inline asm
	shr.u32 	%r3952, %r2341, 10;
	xor.b32  	%r3953, %r1823, %r3952;
	xor.b32  	%r3954, %r3953, %r1827;
	add.s32 	%r3955, %r1781, %r3951;
	add.s32 	%r3956, %r3955, %r2141;
	add.s32 	%r2421, %r3956, %r3954;
	// begin inline asm
	shf.r.wrap.b32 %r1831, %r1841, %r1841, %r3194;
	// end inline asm
	// begin inline asm
	shf.r.wrap.b32 %r1835, %r1841, %r1841, %r3198;
	// end inline asm
	xor.b32  	%r3957, %r1835, %r1831;
	// begin inline asm
	shf.r.wrap.b32 %r1839, %r1841, %r1841, %r3202;
	// end inline asm
	xor.b32  	%r3958, %r3957, %r1839;
	and.b32  	%r3959, %r1841, %r1801;
	not.b32 	%r3960, %r1841;
	and.b32  	%r3961, %r1761, %r3960;
	or.b32  	%r3962, %r3959, %r3961;
	add.s32 	%r3963, %r3962, %r1721;
	add.s32 	%r3964, %r3963, %r2421;
	add.s32 	%r3965, %r3964, %r3958;
	add.s32 	%r3966, %r3965, %r24;
	// begin inline asm
	shf.r.wrap.b32 %r1843, %r1853, %r1853, %r3206;
	// end inline asm
	// begin inline asm
	shf.r.wrap.b32 %r1847, %r1853, %r1853, %r3210;
	// end inline asm
	xor.b32  	%r3967, %r1847, %r1843;
	// begin inline asm
	shf.r.wrap.b32 %r1851, %r1853, %r1853, %r3214;
	// end inline asm
	xor.b32  	%r3968, %r3967, %r1851;
	xor.b32  	%r3969, %r1813, %r1773;
	and.b32  	%r3970, %r1853, %r3969;
	and.b32  	%r3971, %r1813, %r1773;
	xor.b32  	%r3972, %r3970, %r3971;
	add.s32 	%r3973, %r3968, %r3972;
	add.s32 	%r1881, %r3966, %r1733;
	add.s32 	%r1893, %r3973, %r3966;
	// begin inline asm
	shf.r.wrap.b32 %r1855, %r1861, %r1861, %r3178;
	// end inline asm
	// begin inline asm
	shf.r.wrap.b32 %r1859, %r1861, %r1861, %r3182;
	// end inline asm
	shr.u32 	%r3974, %r1861, 3;
	xor.b32  	%r3975, %r1855, %r3974;
	xor.b32  	%r3976, %r3975, %r1859;
	// begin inline asm
	shf.r.wrap.b32 %r1863, %r2381, %r2381, %r3186;
	// end inline asm
	// begin inline asm
	shf.r.wrap.b32 %r1867, %r2381, %r2381, %r3190;
	// end inline asm
	shr.u32 	%r3977, %r2381, 10;
	xor.b32  	%r3978, %r1863, %r3977;
	xor.b32  	%r3979, %r3978, %r1867;
	add.s32 	%r3980, %r1821, %r3976;
	add.s32 	%r3981, %r3980, %r2181;
	add.s32 	%r2461, %r3981, %r3979;
	// begin inline asm
	shf.r.wrap.b32 %r1871, %r1881, %r1881, %r3194;
	// end inline asm
	// begin inline asm
	shf.r.wrap.b32 %r1875, %r1881, %r1881, %r3198;
	// end inline asm
	xor.b32  	%r3982, %r1875, %r1871;
	// begin inline asm
	shf.r.wrap.b32 %r1879, %r1881, %r1881, %r3202;
	// end inline asm
	xor.b32  	%r3983, %r3982, %r1879;
	and.b32  	%r3984, %r1881, %r1841;
	not.b32 	%r3985, %r1881;
	and.b32  	%r3986, %r1801, %r3985;
	or.b32  	%r3987, %r3984, %r3986;
	add.s32 	%r3988, %r3987, %r1761;
	add.s32 	%r3989, %r3988, %r2461;
	add.s32 	%r3990, %r3989, %r3983;
	add.s32 	%r3991, %r3990, %r25;
	// begin inline asm
	shf.r.wrap.b32 %r1883, %r1893, %r1893, %r3206;
	// end inline asm
	// begin inline asm
	shf.r.wrap.b32 %r1887, %r1893, %r1893, %r3210;
	// end inline asm
	xor.b32  	%r3992, %r1887, %r1883;
	// begin inline asm
	shf.r.wrap.b32 %r1891, %r1893, %r1893, %r3214;
	// end inline asm
	xor.b32  	%r3993, %r3992, %r1891;
	xor.b32  	%r3994, %r1853, %r1813;
	and.b32  	%r3995, %r1893, %r3994;
	and.b32  	%r3996, %r1853, %r1813;
	xor.b32  	%r3997, %r3995, %r3996;
	add.s32 	%r3998, %r3993, %r3997;
	add.s32 	%r1921, %r3991, %r1773;
	add.s32 	%r1933, %r3998, %r3991;
	// begin inline asm
	shf.r.wrap.b32 %r1895, %r1901, %r1901, %r3178;
	// end inline asm
	// begin inline asm
	shf.r.wrap.b32 %r1899, %r1901, %r1901, %r3182;
	// end inline asm
	shr.u32 	%r3999, %r1901, 3;
	xor.b32  	%r4000, %r1895, %r3999;
	xor.b32  	%r4001, %r4000, %r1899;
	// begin inline asm
	shf.r.wrap.b32 %r1903, %r2421, %r2421, %r3186;
	// end inline asm
	// begin inline asm
	shf.r.wrap.b32 %r1907, %r2421, %r2421, %r3190;
	// end inline asm
	shr.u32 	%r4002, %r2421, 10;
	xor.b32  	%r4003, %r1903, %r4002;
	xor.b32  	%r4004, %r4003, %r1907;
	add.s32 	%r4005, %r1861, %r4001;
	add.s32 	%r4006, %r4005, %r2221;
	add.s32 	%r2501, %r4006, %r4004;
	// begin inline asm
	shf.r.wrap.b32 %r1911, %r1921, %r1921, %r3194;
	// end inline asm
	// begin inline asm
	shf.r.wrap.b32 %r1915, %r1921, %r1921, %r3198;
	// end inline asm
	xor.b32  	%r4007, %r1915, %r1911;
	// begin inline asm
	shf.r.wrap.b32 %r1919, %r1921, %r1921, %r3202;
	// end inline asm
	xor.b32  	%r4008, %r4007, %r1919;
	and.b32  	%r4009, %r1921, %r1881;
	not.b32 	%r4010, %r1921;
	and.b32  	%r4011, %r1841, %r4010;
	or.b32  	%r4012, %r4009, %r4011;
	add.s32 	%r4013, %r4012, %r1801;
	add.s32 	%r4014, %r4013, %r2501;
	add.s32 	%r4015, %r4014, %r4008;
	add.s32 	%r4016, %r4015, %r26;
	// begin inline asm
	shf.r.wrap.b32 %r1923, %r1933, %r1933, %r3206;
	// end inline asm
	// begin inline asm
	shf.r.wrap.b32 %r1927, %r1933, %r1933, %r3210;
	// end inline asm
	xor.b32  	%r4017, %r1927, %r1923;
	// begin inline asm
	shf.r.wrap.b32 %r1931, %r1933, %r1933, %r3214;
	// end inline asm
	xor.b32  	%r4018, %r4017, %r1931;
	xor.b32  	%r4019, %r1893, %r1853;
	and.b32  	%r4020, %r1933, %r4019;
	and.b32  	%r4021, %r1893, %r1853;
	xor.b32  	%r4022, %r4020, %r4021;
	add.s32 	%r4023, %r4018, %r4022;
	add.s32 	%r1961, %r4016, %r1813;
	add.s32 	%r1973, %r4023, %r4016;
	// begin inline asm
	shf.r.wrap.b32 %r1935, %r1941, %r1941, %r3178;
	// end inline asm
	// begin inline asm
	shf.r.wrap.b32 %r1939, %r1941, %r1941, %r3182;
	// end inline asm
	shr.u32 	%r4024, %r1941, 3;
	xor.b32  	%r4025, %r1935, %r4024;
	xor.b32  	%r4026, %r4025, %r1939;
	// begin inline asm
	shf.r.wrap.b32 %r1943, %r2461, %r2461, %r3186;
	// end inline asm
	// begin inline asm
	shf.r.wrap.b32 %r1947, %r2461, %r2461, %r3190;
	// end inline asm
	shr.u32 	%r4027, %r2461, 10;
	xor.b32  	%r4028, %r1943, %r4027;
	xor.b32  	%r4029, %r4028, %r1947;
	add.s32 	%r4030, %r1901, %r4026;
	add.s32 	%r4031, %r4030, %r2261;
	add.s32 	%r2541, %r4031, %r4029;
	// begin inline asm
	shf.r.wrap.b32 %r1951, %r1961, %r1961, %r3194;
	// end inline asm
	// begin inline asm
	shf.r.wrap.b32 %r1955, %r1961, %r1961, %r3198;
	// end inline asm
	xor.b32  	%r4032, %r1955, %r1951;
	// begin inline asm
	shf.r.wrap.b32 %r1959, %r1961, %r1961, %r3202;
	// end inline asm
	xor.b32  	%r4033, %r4032, %r1959;
	and.b32  	%r4034, %r1961, %r1921;
	not.b32 	%r4035, %r1961;
	and.b32  	%r4036, %r1881, %r4035;
	or.b32  	%r4037, %r4034, %r4036;
	add.s32 	%r4038, %r4037, %r1841;
	add.s32 	%r4039, %r4038, %r2541;
	add.s32 	%r4040, %r4039, %r4033;
	add.s32 	%r4041, %r4040, %r27;
	// begin inline asm
	shf.r.wrap.b32 %r1963, %r1973, %r1973, %r3206;
	// end inline asm
	// begin inline asm
	shf.r.wrap.b32 %r1967, %r1973, %r1973, %r3210;
	// end inline asm
	xor.b32  	%r4042, %r1967, %r1963;
	// begin inline asm
	shf.r.wrap.b32 %r1971, %r1973, %r1973, %r3214;
	// end inline asm
	xor.b32  	%r4043, %r4042, %r1971;
	xor.b32  	%r4044, %r1933, %r1893;
	and.b32  	%r4045, %r1973, %r4044;
	and.b32  	%r4046, %r1933, %r1893;
	xor.b32  	%r4047, %r4045, %r4046;
	add.s32 	%r4048, %r4043, %r4047;
	add.s32 	%r2001, %r4041, %r1853;
	add.s32 	%r2013, %r4048, %r4041;
	// begin inline asm
	shf.r.wrap.b32 %r1975, %r1981, %r1981, %r3178;
	// end inline asm
	// begin inline asm
	shf.r.wrap.b32 %r1979, %r1981, %r1981, %r3182;
	// end inline asm
	shr.u32 	%r4049, %r1981, 3;
	xor.b32  	%r4050, %r1975, %r4049;
	xor.b32  	%r4051, %r4050, %r1979;
	// begin inline asm
	shf.r.wrap.b32 %r1983, %r2501, %r2501, %r3186;
	// end inline asm
	// begin inline asm
	shf.r.wrap.b32 %r1987, %r2501, %r2501, %r3190;
	// end inline asm
	shr.u32 	%r4052, %r2501, 10;
	xor.b32  	%r4053, %r1983, %r4052;
	xor.b32  	%r4054, %r4053, %r1987;
	add.s32 	%r4055, %r1941, %r4051;
	add.s32 	%r4056, %r4055, %r2301;
	add.s32 	%r2581, %r4056, %r4054;
	// begin inline asm
	shf.r.wrap.b32 %r1991, %r2001, %r2001, %r3194;
	// end inline asm
	// begin inline asm
	shf.r.wrap.b32 %r1995, %r2001, %r2001, %r3198;
	// end inline asm
	xor.b32  	%r4057, %r1995, %r1991;
	// begin inline asm
	shf.r.wrap.b32 %r1999, %r2001, %r2001, %r3202;
	// end inline asm
	xor.b32  	%r4058, %r4057, %r1999;
	and.b32  	%r4059, %r2001, %r1961;
	not.b32 	%r4060, %r2001;
	and.b32  	%r4061, %r1921, %r4060;
	or.b32  	%r4062, %r4059, %r4061;
	add.s32 	%r4063, %r4062, %r1881;
	add.s32 	%r4064, %r4063, %r2581;
	add.s32 	%r4065, %r4064, %r4058;
	add.s32 	%r4066, %r4065, %r28;
	// begin inline asm
	shf.r.wrap.b32 %r2003, %r2013, %r2013, %r3206;
	// end inline asm
	// begin inline asm
	shf.r.wrap.b32 %r2007, %r2013, %r2013, %r3210;
	// end inline asm
	xor.b32  	%r4067, %r2007, %r2003;
	// begin inline asm
	shf.r.wrap.b32 %r2011, %r2013, %r2013, %r3214;
	// end inline asm
	xor.b32  	%r4068, %r4067, %r2011;
	xor.b32  	%r4069, %r1973, %r1933;
	and.b32  	%r4070, %r2013, %r4069;
	and.b32  	%r4071, %r1973, %r1933;
	xor.b32  	%r4072, %r4070, %r4071;
	add.s32 	%r4073, %r4068, %r4072;
	add.s32 	%r2041, %r4066, %r1893;
	add.s32 	%r2053, %r4073, %r4066;
	// begin inline asm
	shf.r.wrap.b32 %r2015, %r2021, %r2021, %r3178;
	// end inline asm
	// begin inline asm
	shf.r.wrap.b32 %r2019, %r2021, %r2021, %r3182;
	// end inline asm
	shr.u32 	%r4074, %r2021, 3;
	xor.b32  	%r4075, %r2015, %r4074;
	xor.b32  	%r4076, %r4075, %r2019;
	// begin inline asm
	shf.r.wrap.b32 %r2023, %r2541, %r2541, %r3186;
	// end inline asm
	// begin inline asm
	shf.r.wrap.b32 %r2027, %r2541, %r2541, %r3190;
	// end inline asm
	shr.u32 	%r4077, %r2541, 10;
	xor.b32  	%r4078, %r2023, %r4077;
	xor.b32  	%r4079, %r4078, %r2027;
	add.s32 	%r4080, %r1981, %r4076;
	add.s32 	%r4081, %r4080, %r2341;
	add.s32 	%r2621, %r4081, %r4079;
	// begin inline asm
	shf.r.wrap.b32 %r2031, %r2041, %r2041, %r3194;
	// end inline asm
	// begin inline asm
	shf.r.wrap.b32 %r2035, %r2041, %r2041, %r3198;
	// end inline asm
	xor.b32  	%r4082, %r2035, %r2031;
	// begin inline asm
	shf.r.wrap.b32 %r2039, %r2041, %r2041, %r3202;
	// end inline asm
	xor.b32  	%r4083, %r4082, %r2039;
	and.b32  	%r4084, %r2041, %r2001;
	not.b32 	%r4085, %r2041;
	and.b32  	%r4086, %r1961, %r4085;
	or.b32  	%r4087, %r4084, %r4086;
	add.s32 	%r4088, %r4087, %r1921;
	add.s32 	%r4089, %r4088, %r2621;
	add.s32 	%r4090, %r4089, %r4083;
	add.s32 	%r4091, %r4090, %r29;
	// begin inline asm
	shf.r.wrap.b32 %r2043, %r2053, %r2053, %r3206;
	// end inline asm
	// begin inline asm
	shf.r.wrap.b32 %r2047, %r2053, %r2053, %r3210;
	// end inline asm
	xor.b32  	%r4092, %r2047, %r2043;
	// begin inline asm
	shf.r.wrap.b32 %r2051, %r2053, %r2053, %r3214;
	// end inline asm
	xor.b32  	%r4093, %r4092, %r2051;
	xor.b32  	%r4094, %r2013, %r1973;
	and.b32  	%r4095, %r2053, %r4094;
	and.b32  	%r4096, %r2013, %r1973;
	xor.b32  	%r4097, %r4095, %r4096;
	add.s32 	%r4098, %r4093, %r4097;
	add.s32 	%r2081, %r4091, %r1933;
	add.s32 	%r2093, %r4098, %r4091;
	// begin inline asm
	shf.r.wrap.b32 %r2055, %r2061, %r2061, %r3178;
	// end inline asm
	// begin inline asm
	shf.r.wrap.b32 %r2059, %r2061, %r2061, %r3182;
	// end inline asm
	shr.u32 	%r4099, %r2061, 3;
	xor.b32  	%r4100, %r2055, %r4099;
	xor.b32  	%r4101, %r4100, %r2059;
	// begin inline asm
	shf.r.wrap.b32 %r2063, %r2581, %r2581, %r3186;
	// end inline asm
	// begin inline asm
	shf.r.wrap.b32 %r2067, %r2581, %r2581, %r3190;
	// end inline asm
	shr.u32 	%r4102, %r2581, 10;
	xor.b32  	%r4103, %r2063, %r4102;
	xor.b32  	%r4104, %r4103, %r2067;
	add.s32 	%r4105, %r2021, %r4101;
	add.s32 	%r4106, %r4105, %r2381;
	add.s32 	%r2661, %r4106, %r4104;
	// begin inline asm
	shf.r.wrap.b32 %r2071, %r2081, %r2081, %r3194;
	// end inline asm
	// begin inline asm
	shf.r.wrap.b32 %r2075, %r2081, %r2081, %r3198;
	// end inline asm
	xor.b32  	%r4107, %r2075, %r2071;
	// begin inline asm
	shf.r.wrap.b32 %r2079, %r2081, %r2081, %r3202;
	// end inline asm
	xor.b32  	%r4108, %r4107, %r2079;
	and.b32  	%r4109, %r2081, %r2041;
	not.b32 	%r4110, %r2081;
	and.b32  	%r4111, %r2001, %r4110;
	or.b32  	%r4112, %r4109, %r4111;
	add.s32 	%r4113, %r4112, %r1961;
	add.s32 	%r4114, %r4113, %r2661;
	add.s32 	%r4115, %r4114, %r4108;
	add.s32 	%r4116, %r4115, %r30;
	// begin inline asm
	shf.r.wrap.b32 %r2083, %r2093, %r2093, %r3206;
	// end inline asm
	// begin inline asm
	shf.r.wrap.b32 %r2087, %r2093, %r2093, %r3210;
	// end inline asm
	xor.b32  	%r4117, %r2087, %r2083;
	// begin inline asm
	shf.r.wrap.b32 %r2091, %r2093, %r2093, %r3214;
	// end inline asm
	xor.b32  	%r4118, %r4117, %r2091;
	xor.b32  	%r4119, %r2053, %r2013;
	and.b32  	%r4120, %r2093, %r4119;
	and.b32  	%r4121, %r2053, %r2013;
	xor.b32  	%r4122, %r4120, %r4121;
	add.s32 	%r4123, %r4118, %r4122;
	add.s32 	%r2121, %r4116, %r1973;
	add.s32 	%r2133, %r4123, %r4116;
	// begin inline asm
	shf.r.wrap.b32 %r2095, %r2101, %r2101, %r3178;
	// end inline asm
	// begin inline asm
	shf.r.wrap.b32 %r2099, %r2101, %r2101, %r3182;
	// end inline asm
	shr.u32 	%r4124, %r2101, 3;
	xor.b32  	%r4125, %r2095, %r4124;
	xor.b32  	%r4126, %r4125, %r2099;
	// begin inline asm
	shf.r.wrap.b32 %r2103, %r2621, %r2621, %r3186;
	// end inline asm
	// begin inline asm
	shf.r.wrap.b32 %r2107, %r2621, %r2621, %r3190;
	// end inline asm
	shr.u32 	%r4127, %r2621, 10;
	xor.b32  	%r4128, %r2103, %r4127;
	xor.b32  	%r4129, %r4128, %r2107;
	add.s32 	%r4130, %r2061, %r4126;
	add.s32 	%r4131, %r4130, %r2421;
	add.s32 	%r2701, %r4131, %r4129;
	// begin inline asm
	shf.r.wrap.b32 %r2111, %r2121, %r2121, %r3194;
	// end inline asm
	// begin inline asm
	shf.r.wrap.b32 %r2115, %r2121, %r2121, %r3198;
	// end inline asm
	xor.b32  	%r4132, %r2115, %r2111;
	// begin inline asm
	shf.r.wrap.b32 %r2119, %r2121, %r2121, %r3202;
	// end inline asm
	xor.b32  	%r4133, %r4132, %r2119;
	and.b32  	%r4134, %r2121, %r2081;
	not.b32 	%r4135, %r2121;
	and.b32  	%r4136, %r2041, %r4135;
	or.b32  	%r4137, %r4134, %r4136;
	add.s32 	%r4138, %r4137, %r2001;
	add.s32 	%r4139, %r4138, %r2701;
	add.s32 	%r4140, %r4139, %r4133;
	add.s32 	%r4141, %r4140, %r31;
	// begin inline asm
	shf.r.wrap.b32 %r2123, %r2133, %r2133, %r3206;
	// end inline asm
	// begin inline asm
	shf.r.wrap.b32 %r2127, %r2133, %r2133, %r3210;
	// end inline asm
	xor.b32  	%r4142, %r2127, %r2123;
	// begin inline asm
	shf.r.wrap.b32 %r2131, %r2133, %r2133, %r3214;
	// end inline asm
	xor.b32  	%r4143, %r4142, %r2131;
	xor.b32  	%r4144, %r2093, %r2053;
	and.b32  	%r4145, %r2133, %r4144;
	and.b32  	%r4146, %r2093, %r2053;
	xor.b32  	%r4147, %r4145, %r4146;
	add.s32 	%r4148, %r4143, %r4147;
	add.s32 	%r2161, %r4141, %r2013;
	add.s32 	%r2173, %r4148, %r4141;
	// begin inline asm
	shf.r.wrap.b32 %r2135, %r2141, %r2141, %r3178;
	// end inline asm
	// begin inline asm
	shf.r.wrap.b32 %r2139, %r2141, %r2141, %r3182;
	// end inline asm
	shr.u32 	%r4149, %r2141, 3;
	xor.b32  	%r4150, %r2135, %r4149;
	xor.b32  	%r4151, %r4150, %r2139;
	// begin inline asm
	shf.r.wrap.b32 %r2143, %r2661, %r2661, %r3186;
	// end inline asm
	// begin inline asm
	shf.r.wrap.b32 %r2147, %r2661, %r2661, %r3190;
	// end inline asm
	shr.u32 	%r4152, %r2661, 10;
	xor.b32  	%r4153, %r2143, %r4152;
	xor.b32  	%r4154, %r4153, %r2147;
	add.s32 	%r4155, %r2101, %r4151;
	add.s32 	%r4156, %r4155, %r2461;
	add.s32 	%r2741, %r4156, %r4154;
	// begin inline asm
	shf.r.wrap.b32 %r2151, %r2161, %r2161, %r3194;
	// end inline asm
	// begin inline asm
	shf.r.wrap.b32 %r2155, %r2161, %r2161, %r3198;
	// end inline asm
	xor.b32  	%r4157, %r2155, %r2151;
	// begin inline asm
	shf.r.wrap.b32 %r2159, %r2161, %r2161, %r3202;
	// end inline asm
	xor.b32  	%r4158, %r4157, %r2159;
	and.b32  	%r4159, %r2161, %r2121;
	not.b32 	%r4160, %r2161;
	and.b32  	%r4161, %r2081, %r4160;
	or.b32  	%r4162, %r4159, %r4161;
	add.s32 	%r4163, %r4162, %r2041;
	add.s32 	%r4164, %r4163, %r2741;
	add.s32 	%r4165, %r4164, %r4158;
	add.s32 	%r4166, %r4165, %r32;
	// begin inline asm
	shf.r.wrap.b32 %r2163, %r2173, %r2173, %r3206;
	// end inline asm
	// begin inline asm
	shf.r.wrap.b32 %r2167, %r2173, %r2173, %r3210;
	// end inline asm
	xor.b32  	%r4167, %r2167, %r2163;
	// begin inline asm
	shf.r.wrap.b32 %r2171, %r2173, %r2173, %r3214;
	// end inline asm
	xor.b32  	%r4168, %r4167, %r2171;
	xor.b32  	%r4169, %r2133, %r2093;
	and.b32  	%r4170, %r2173, %r4169;
	and.b32  	%r4171, %r2133, %r2093;
	xor.b32  	%r4172, %r4170, %r4171;
	add.s32 	%r4173, %r4168, %r4172;
	add.s32 	%r2201, %r4166, %r2053;
	add.s32 	%r2213, %r4173, %r4166;
	// begin inline asm
	shf.r.wrap.b32 %r2175, %r2181, %r2181, %r3178;
	// end inline asm
	// begin inline asm
	shf.r.wrap.b32 %r2179, %r2181, %r2181, %r3182;
	// end inline asm
	shr.u32 	%r4174, %r2181, 3;
	xor.b32  	%r4175, %r2175, %r4174;
	xor.b32  	%r4176, %r4175, %r2179;
	// begin inline asm
	shf.r.wrap.b32 %r2183, %r2701, %r2701, %r3186;
	// end inline asm
	// begin inline asm
	shf.r.wrap.b32 %r2187, %r2701, %r2701, %r3190;
	// end inline asm
	shr.u32 	%r4177, %r2701, 10;
	xor.b32  	%r4178, %r2183, %r4177;
	xor.b32  	%r4179, %r4178, %r2187;
	add.s32 	%r4180, %r2141, %r4176;
	add.s32 	%r4181, %r4180, %r2501;
	add.s32 	%r2781, %r4181, %r4179;
	// begin inline asm
	shf.r.wrap.b32 %r2191, %r2201, %r2201, %r3194;
	// end inline asm
	// begin inline asm
	shf.r.wrap.b32 %r2195, %r2201, %r2201, %r3198;
	// end inline asm
	xor.b32  	%r4182, %r2195, %r2191;
	// begin inline asm
	shf.r.wrap.b32 %r2199, %r2201, %r2201, %r3202;
	// end inline asm
	xor.b32  	%r4183, %r4182, %r2199;
	and.b32  	%r4184, %r2201, %r2161;
	not.b32 	%r4185, %r2201;
	and.b32  	%r4186, %r2121, %r4185;
	or.b32  	%r4187, %r4184, %r4186;
	add.s32 	%r4188, %r4187, %r2081;
	add.s32 	%r4189, %r4188, %r2781;
	add.s32 	%r4190, %r4189, %r4183;
	add.s32 	%r4191, %r4190, %r33;
	// begin inline asm
	shf.r.wrap.b32 %r2203, %r2213, %r2213, %r3206;
	// end inline asm
	// begin inline asm
	shf.r.wrap.b32 %r2207, %r2213, %r2213, %r3210;
	// end inline asm
	xor.b32  	%r4192, %r2207, %r2203;
	// begin inline asm
	shf.r.wrap.b32 %r2211, %r2213, %r2213, %r3214;
	// end inline asm
	xor.b32  	%r4193, %r4192, %r2211;
	xor.b32  	%r4194, %r2173, %r2133;
	and.b32  	%r4195, %r2213, %r4194;
	and.b32  	%r4196, %r2173, %r2133;
	xor.b32  	%r4197, %r4195, %r4196;
	add.s32 	%r4198, %r4193, %r4197;
	add.s32 	%r2241, %r4191, %r2093;
	add.s32 	%r2253, %r4198, %r4191;
	// begin inline asm
	shf.r.wrap.b32 %r2215, %r2221, %r2221, %r3178;
	// end inline asm
	// begin inline asm
	shf.r.wrap.b32 %r2219, %r2221, %r2221, %r3182;
	// end inline asm
	shr.u32 	%r4199, %r2221, 3;
	xor.b32  	%r4200, %r2215, %r4199;
	xor.b32  	%r4201, %r4200, %r2219;
	// begin inline asm
	shf.r.wrap.b32 %r2223, %r2741, %r2741, %r3186;
	// end inline asm
	// begin inline asm
	shf.r.wrap.b32 %r2227, %r2741, %r2741, %r3190;
	// end inline asm
	shr.u32 	%r4202, %r2741, 10;
	xor.b32  	%r4203, %r2223, %r4202;
	xor.b32  	%r4204, %r4203, %r2227;
	add.s32 	%r4205, %r2181, %r4201;
	add.s32 	%r4206, %r4205, %r2541;
	add.s32 	%r2821, %r4206, %r4204;
	// begin inline asm
	shf.r.wrap.b32 %r2231, %r2241, %r2241, %r3194;
	// end inline asm
	// begin inline asm
	shf.r.wrap.b32 %r2235, %r2241, %r2241, %r3198;
	// end inline asm
	xor.b32  	%r4207, %r2235, %r2231;
	// begin inline asm
	shf.r.wrap.b32 %r2239, %r2241, %r2241, %r3202;
	// end inline asm
	xor.b32  	%r4208, %r4207, %r2239;
	and.b32  	%r4209, %r2241, %r2201;
	not.b32 	%r4210, %r2241;
	and.b32  	%r4211, %r2161, %r4210;
	or.b32  	%r4212, %r4209, %r4211;
	add.s32 	%r4213, %r4212, %r2121;
	add.s32 	%r4214, %r4213, %r2821;
	add.s32 	%r4215, %r4214, %r4208;
	add.s32 	%r4216, %r4215, %r34;
	// begin inline asm
	shf.r.wrap.b32 %r2243, %r2253, %r2253, %r3206;
	// end inline asm
	// begin inline asm
	shf.r.wrap.b32 %r2247, %r2253, %r2253, %r3210;
	// end inline asm
	xor.b32  	%r4217, %r2247, %r2243;
	// begin inline asm
	shf.r.wrap.b32 %r2251, %r2253, %r2253, %r3214;
	// end inline asm
	xor.b32  	%r4218, %r4217, %r2251;
	xor.b32  	%r4219, %r2213, %r2173;
	and.b32  	%r4220, %r2253, %r4219;
	and.b32  	%r4221, %r2213, %r2173;
	xor.b32  	%r4222, %r4220, %r4221;
	add.s32 	%r4223, %r4218, %r4222;
	add.s32 	%r2281, %r4216, %r2133;
	add.s32 	%r2293, %r4223, %r4216;
	// begin inline asm
	shf.r.wrap.b32 %r2255, %r2261, %r2261, %r3178;
	// end inline asm
	// begin inline asm
	shf.r.wrap.b32 %r2259, %r2261, %r2261, %r3182;
	// end inline asm
	shr.u32 	%r4224, %r2261, 3;
	xor.b32  	%r4225, %r2255, %r4224;
	xor.b32  	%r4226, %r4225, %r2259;
	// begin inline asm
	shf.r.wrap.b32 %r2263, %r2781, %r2781, %r3186;
	// end inline asm
	// begin inline asm
	shf.r.wrap.b32 %r2267, %r2781, %r2781, %r3190;
	// end inline asm
	shr.u32 	%r4227, %r2781, 10;
	xor.b32  	%r4228, %r2263, %r4227;
	xor.b32  	%r4229, %r4228, %r2267;
	add.s32 	%r4230, %r2221, %r4226;
	add.s32 	%r4231, %r4230, %r2581;
	add.s32 	%r2861, %r4231, %r4229;
	// begin inline asm
	shf.r.wrap.b32 %r2271, %r2281, %r2281, %r3194;
	// end inline asm
	// begin inline asm
	shf.r.wrap.b32 %r2275, %r2281, %r2281, %r3198;
	// end inline asm
	xor.b32  	%r4232, %r2275, %r2271;
	// begin inline asm
	shf.r.wrap.b32 %r2279, %r2281, %r2281, %r3202;
	// end inline asm
	xor.b32  	%r4233, %r4232, %r2279;
	and.b32  	%r4234, %r2281, %r2241;
	not.b32 	%r4235, %r2281;
	and.b32  	%r4236, %r2201, %r4235;
	or.b32  	%r4237, %r4234, %r4236;
	add.s32 	%r4238, %r4237, %r2161;
	add.s32 	%r4239, %r4238, %r2861;
	add.s32 	%r4240, %r4239, %r4233;
	add.s32 	%r4241, %r4240, %r35;
	// begin inline asm
	shf.r.wrap.b32 %r2283, %r2293, %r2293, %r3206;
	// end inline asm
	// begin inline asm
	shf.r.wrap.b32 %r2287, %r2293, %r2293, %r3210;
	// end inline asm
	xor.b32  	%r4242, %r2287, %r2283;
	// begin inline asm
	shf.r.wrap.b32 %r2291, %r2293, %r2293, %r3214;
	// end inline asm
	xor.b32  	%r4243, %r4242, %r2291;
	xor.b32  	%r4244, %r2253, %r2213;
	and.b32  	%r4245, %r2293, %r4244;
	and.b32  	%r4246, %r2253, %r2213;
	xor.b32  	%r4247, %r4245, %r4246;
	add.s32 	%r4248, %r4243, %r4247;
	add.s32 	%r2321, %r4241, %r2173;
	add.s32 	%r2333, %r4248, %r4241;
	// begin inline asm
	shf.r.wrap.b32 %r2295, %r2301, %r2301, %r3178;
	// end inline asm
	// begin inline asm
	shf.r.wrap.b32 %r2299, %r2301, %r2301, %r3182;
	// end inline asm
	shr.u32 	%r4249, %r2301, 3;
	xor.b32  	%r4250, %r2295, %r4249;
	xor.b32  	%r4251, %r4250, %r2299;
	// begin inline asm
	shf.r.wrap.b32 %r2303, %r2821, %r2821, %r3186;
	// end inline asm
	// begin inline asm
	shf.r.wrap.b32 %r2307, %r2821, %r2821, %r3190;
	// end inline asm
	shr.u32 	%r4252, %r2821, 10;
	xor.b32  	%r4253, %r2303, %r4252;
	xor.b32  	%r4254, %r4253, %r2307;
	add.s32 	%r4255, %r2261, %r4251;
	add.s32 	%r4256, %r4255, %r2621;
	add.s32 	%r2901, %r4256, %r4254;
	// begin inline asm
	shf.r.wrap.b32 %r2311, %r2321, %r2321, %r3194;
	// end inline asm
	// begin inline asm
	shf.r.wrap.b32 %r2315, %r2321, %r2321, %r3198;
	// end inline asm
	xor.b32  	%r4257, %r2315, %r2311;
	// begin inline asm
	shf.r.wrap.b32 %r2319, %r2321, %r2321, %r3202;
	// end inline asm
	xor.b32  	%r4258, %r4257, %r2319;
	and.b32  	%r4259, %r2321, %r2281;
	not.b32 	%r4260, %r2321;
	and.b32  	%r4261, %r2241, %r4260;
	or.b32  	%r4262, %r4259, %r4261;
	add.s32 	%r4263, %r4262, %r2201;
	add.s32 	%r4264, %r4263, %r2901;
	add.s32 	%r4265, %r4264, %r4258;
	add.s32 	%r4266, %r4265, %r36;
	// begin inline asm
	shf.r.wrap.b32 %r2323, %r2333, %r2333, %r3206;
	// end inline asm
	// begin inline asm
	shf.r.wrap.b32 %r2327, %r2333, %r2333, %r3210;
	// end inline asm
	xor.b32  	%r4267, %r2327, %r2323;
	// begin inline asm
	shf.r.wrap.b32 %r2331, %r2333, %r2333, %r3214;
	// end inline asm
	xor.b32  	%r4268, %r4267, %r2331;
	xor.b32  	%r4269, %r2293, %r2253;
	and.b32  	%r4270, %r2333, %r4269;
	and.b32  	%r4271, %r2293, %r2253;
	xor.b32  	%r4272, %r4270, %r4271;
	add.s32 	%r4273, %r4268, %r4272;
	add.s32 	%r2361, %r4266, %r2213;
	add.s32 	%r2373, %r4273, %r4266;
	// begin inline asm
	shf.r.wrap.b32 %r2335, %r2341, %r2341, %r3178;
	// end inline asm
	// begin inline asm
	shf.r.wrap.b32 %r2339, %r2341, %r2341, %r3182;
	// end inline asm
	shr.u32 	%r4274, %r2341, 3;
	xor.b32  	%r4275, %r2335, %r4274;
	xor.b32  	%r4276, %r4275, %r2339;
	// begin inline asm
	shf.r.wrap.b32 %r2343, %r2861, %r2861, %r3186;
	// end inline asm
	// begin inline asm
	shf.r.wrap.b32 %r2347, %r2861, %r2861, %r3190;
	// end inline asm
	shr.u32 	%r4277, %r2861, 10;
	xor.b32  	%r4278, %r2343, %r4277;
	xor.b32  	%r4279, %r4278, %r2347;
	add.s32 	%r4280, %r2301, %r4276;
	add.s32 	%r4281, %r4280, %r2661;
	add.s32 	%r2941, %r4281, %r4279;
	// begin inline asm
	shf.r.wrap.b32 %r2351, %r2361, %r2361, %r3194;
	// end inline asm
	// begin inline asm
	shf.r.wrap.b32 %r2355, %r2361, %r2361, %r3198;
	// end inline asm
	xor.b32  	%r4282, %r2355, %r2351;
	// begin inline asm
	shf.r.wrap.b32 %r2359, %r2361, %r2361, %r3202;
	// end inline asm
	xor.b32  	%r4283, %r4282, %r2359;
	and.b32  	%r4284, %r2361, %r2321;
	not.b32 	%r4285, %r2361;
	and.b32  	%r4286, %r2281, %r4285;
	or.b32  	%r4287, %r4284, %r4286;
	add.s32 	%r4288, %r4287, %r2241;
	add.s32 	%r4289, %r4288, %r2941;
	add.s32 	%r4290, %r4289, %r4283;
	add.s32 	%r4292, %r4290, %r4291;
	// begin inline asm
	shf.r.wrap.b32 %r2363, %r2373, %r2373, %r3206;
	// end inline asm
	// begin inline asm
	shf.r.wrap.b32 %r2367, %r2373, %r2373, %r3210;
	// end inline asm
	xor.b32  	%r4293, %r2367, %r2363;
	// begin inline asm
	shf.r.wrap.b32 %r2371, %r2373, %r2373, %r3214;
	// end inline asm
	xor.b32  	%r4294, %r4293, %r2371;
	xor.b32  	%r4295, %r2333, %r2293;
	and.b32  	%r4296, %r2373, %r4295;
	and.b32  	%r4297, %r2333, %r2293;
	xor.b32  	%r4298, %r4296, %r4297;
	add.s32 	%r4299, %r4294, %r4298;
	add.s32 	%r2401, %r4292, %r2253;
	add.s32 	%r2413, %r4299, %r4292;
	// begin inline asm
	shf.r.wrap.b32 %r2375, %r2381, %r2381, %r3178;
	// end inline asm
	// begin inline asm
	shf.r.wrap.b32 %r2379, %r2381, %r2381, %r3182;
	// end inline asm
	shr.u32 	%r4300, %r2381, 3;
	xor.b32  	%r4301, %r2375, %r4300;
	xor.b32  	%r4302, %r4301, %r2379;
	// begin inline asm
	shf.r.wrap.b32 %r2383, %r2901, %r2901, %r3186;
	// end inline asm
	// begin inline asm
	shf.r.wrap.b32 %r2387, %r2901, %r2901, %r3190;
	// end inline asm
	shr.u32 	%r4303, %r2901, 10;
	xor.b32  	%r4304, %r2383, %r4303;
	xor.b32  	%r4305, %r4304, %r2387;
	add.s32 	%r4306, %r2341, %r4302;
	add.s32 	%r4307, %r4306, %r2701;
	add.s32 	%r2981, %r4307, %r4305;
	// begin inline asm
	shf.r.wrap.b32 %r2391, %r2401, %r2401, %r3194;
	// end inline asm
	// begin inline asm
	shf.r.wrap.b32 %r2395, %r2401, %r2401, %r3198;
	// end inline asm
	xor.b32  	%r4308, %r2395, %r2391;
	// begin inline asm
	shf.r.wrap.b32 %r2399, %r2401, %r2401, %r3202;
	// end inline asm
	xor.b32  	%r4309, %r4308, %r2399;
	and.b32  	%r4310, %r2401, %r2361;
	not.b32 	%r4311, %r2401;
	and.b32  	%r4312, %r2321, %r4311;
	or.b32  	%r4313, %r4310, %r4312;
	add.s32 	%r4314, %r4313, %r2281;
	add.s32 	%r4315, %r4314, %r2981;
	add.s32 	%r4316, %r4315, %r4309;
	add.s32 	%r4318, %r4316, %r4317;
	// begin inline asm
	shf.r.wrap.b32 %r2403, %r2413, %r2413, %r3206;
	// end inline asm
	// begin inline asm
	shf.r.wrap.b32 %r2407, %r2413, %r2413, %r3210;
	// end inline asm
	xor.b32  	%r4319, %r2407, %r2403;
	// begin inline asm
	shf.r.wrap.b32 %r2411, %r2413, %r2413, %r3214;
	// end inline asm
	xor.b32  	%r4320, %r4319, %r2411;
	xor.b32  	%r4321, %r2373, %r2333;
	and.b32  	%r4322, %r2413, %r4321;
	and.b32  	%r4323, %r2373, %r2333;
	xor.b32  	%r4324, %r4322, %r4323;
	add.s32 	%r4325, %r4320, %r4324;
	add.s32 	%r2441, %r4318, %r2293;
	add.s32 	%r2453, %r4325, %r4318;
	// begin inline asm
	shf.r.wrap.b32 %r2415, %r2421, %r2421, %r3178;
	// end inline asm
	// begin inline asm
	shf.r.wrap.b32 %r2419, %r2421, %r2421, %r3182;
	// end inline asm
	shr.u32 	%r4326, %r2421, 3;
	xor.b32  	%r4327, %r2415, %r4326;
	xor.b32  	%r4328, %r4327, %r2419;
	// begin inline asm
	shf.r.wrap.b32 %r2423, %r2941, %r2941, %r3186;
	// end inline asm
	// begin inline asm
	shf.r.wrap.b32 %r2427, %r2941, %r2941, %r3190;
	// end inline asm
	shr.u32 	%r4329, %r2941, 10;
	xor.b32  	%r4330, %r2423, %r4329;
	xor.b32  	%r4331, %r4330, %r2427;
	add.s32 	%r4332, %r2381, %r4328;
	add.s32 	%r4333, %r4332, %r2741;
	add.s32 	%r3021, %r4333, %r4331;
	// begin inline asm
	shf.r.wrap.b32 %r2431, %r2441, %r2441, %r3194;
	// end inline asm
	// begin inline asm
	shf.r.wrap.b32 %r2435, %r2441, %r2441, %r3198;
	// end inline asm
	xor.b32  	%r4334, %r2435, %r2431;
	// begin inline asm
	shf.r.wrap.b32 %r2439, %r2441, %r2441, %r3202;
	// end inline asm
	xor.b32  	%r4335, %r4334, %r2439;
	and.b32  	%r4336, %r2441, %r2401;
	not.b32 	%r4337, %r2441;
	and.b32  	%r4338, %r2361, %r4337;
	or.b32  	%r4339, %r4336, %r4338;
	add.s32 	%r4340, %r4339, %r2321;
	add.s32 	%r4341, %r4340, %r3021;
	add.s32 	%r4342, %r4341, %r4335;
	add.s32 	%r4344, %r4342, %r4343;
	// begin inline asm
	shf.r.wrap.b32 %r2443, %r2453, %r2453, %r3206;
	// end inline asm
	// begin inline asm
	shf.r.wrap.b32 %r2447, %r2453, %r2453, %r3210;
	// end inline asm
	xor.b32  	%r4345, %r2447, %r2443;
	// begin inline asm
	shf.r.wrap.b32 %r2451, %r2453, %r2453, %r3214;
	// end inline asm
	xor.b32  	%r4346, %r4345, %r2451;
	xor.b32  	%r4347, %r2413, %r2373;
	and.b32  	%r4348, %r2453, %r4347;
	and.b32  	%r4349, %r2413, %r2373;
	xor.b32  	%r4350, %r4348, %r4349;
	add.s32 	%r4351, %r4346, %r4350;
	add.s32 	%r2481, %r4344, %r2333;
	add.s32 	%r2493, %r4351, %r4344;
	// begin inline asm
	shf.r.wrap.b32 %r2455, %r2461, %r2461, %r3178;
	// end inline asm
	// begin inline asm
	shf.r.wrap.b32 %r2459, %r2461, %r2461, %r3182;
	// end inline asm
	shr.u32 	%r4352, %r2461, 3;
	xor.b32  	%r4353, %r2455, %r4352;
	xor.b32  	%r4354, %r4353, %r2459;
	// begin inline asm
	shf.r.wrap.b32 %r2463, %r2981, %r2981, %r3186;
	// end inline asm
	// begin inline asm
	shf.r.wrap.b32 %r2467, %r2981, %r2981, %r3190;
	// end inline asm
	shr.u32 	%r4355, %r2981, 10;
	xor.b32  	%r4356, %r2463, %r4355;
	xor.b32  	%r4357, %r4356, %r2467;
	add.s32 	%r4358, %r2421, %r4354;
	add.s32 	%r4359, %r4358, %r2781;
	add.s32 	%r3061, %r4359, %r4357;
	// begin inline asm
	shf.r.wrap.b32 %r2471, %r2481, %r2481, %r3194;
	// end inline asm
	// begin inline asm
	shf.r.wrap.b32 %r2475, %r2481, %r2481, %r3198;
	// end inline asm
	xor.b32  	%r4360, %r2475, %r2471;
	// begin inline asm
	shf.r.wrap.b32 %r2479, %r2481, %r2481, %r3202;
	// end inline asm
	xor.b32  	%r4361, %r4360, %r2479;
	and.b32  	%r4362, %r2481, %r2441;
	not.b32 	%r4363, %r2481;
	and.b32  	%r4364, %r2401, %r4363;
	or.b32  	%r4365, %r4362, %r4364;
	add.s32 	%r4366, %r4365, %r2361;
	add.s32 	%r4367, %r4366, %r3061;
	add.s32 	%r4368, %r4367, %r4361;
	add.s32 	%r4370, %r4368, %r4369;
	// begin inline asm
	shf.r.wrap.b32 %r2483, %r2493, %r2493, %r3206;
	// end inline asm
	// begin inline asm
	shf.r.wrap.b32 %r2487, %r2493, %r2493, %r3210;
	// end inline asm
	xor.b32  	%r4371, %r2487, %r2483;
	// begin inline asm
	shf.r.wrap.b32 %r2491, %r2493, %r2493, %r3214;
	// end inline asm
	xor.b32  	%r4372, %r4371, %r2491;
	xor.b32  	%r4373, %r2453, %r2413;
	and.b32  	%r4374, %r2493, %r4373;
	and.b32  	%r4375, %r2453, %r2413;
	xor.b32  	%r4376, %r4374, %r4375;
	add.s32 	%r4377, %r4372, %r4376;
	add.s32 	%r2521, %r4370, %r2373;
	add.s32 	%r2533, %r4377, %r4370;
	// begin inline asm
	shf.r.wrap.b32 %r2495, %r2501, %r2501, %r3178;
	// end inline asm
	// begin inline asm
	shf.r.wrap.b32 %r2499, %r2501, %r2501, %r3182;
	// end inline asm
	shr.u32 	%r4378, %r2501, 3;
	xor.b32  	%r4379, %r2495, %r4378;
	xor.b32  	%r4380, %r4379, %r2499;
	// begin inline asm
	shf.r.wrap.b32 %r2503, %r3021, %r3021, %r3186;
	// end inline asm
	// begin inline asm
	shf.r.wrap.b32 %r2507, %r3021, %r3021, %r3190;
	// end inline asm
	shr.u32 	%r4381, %r3021, 10;
	xor.b32  	%r4382, %r2503, %r4381;
	xor.b32  	%r4383, %r4382, %r2507;
	add.s32 	%r4384, %r2461, %r4380;
	add.s32 	%r4385, %r4384, %r2821;
	add.s32 	%r3101, %r4385, %r4383;
	// begin inline asm
	shf.r.wrap.b32 %r2511, %r2521, %r2521, %r3194;
	// end inline asm
	// begin inline asm
	shf.r.wrap.b32 %r2515, %r2521, %r2521, %r3198;
	// end inline asm
	xor.b32  	%r4386, %r2515, %r2511;
	// begin inline asm
	shf.r.wrap.b32 %r2519, %r2521, %r2521, %r3202;
	// end inline asm
	xor.b32  	%r4387, %r4386, %r2519;
	and.b32  	%r4388, %r2521, %r2481;
	not.b32 	%r4389, %r2521;
	and.b32  	%r4390, %r2441, %r4389;
	or.b32  	%r4391, %r4388, %r4390;
	add.s32 	%r4392, %r4391, %r2401;
	add.s32 	%r4393, %r4392, %r3101;
	add.s32 	%r4394, %r4393, %r4387;
	add.s32 	%r4396, %r4394, %r4395;
	// begin inline asm
	shf.r.wrap.b32 %r2523, %r2533, %r2533, %r3206;
	// end inline asm
	// begin inline asm
	shf.r.wrap.b32 %r2527, %r2533, %r2533, %r3210;
	// end inline asm
	xor.b32  	%r4397, %r2527, %r2523;
	// begin inline asm
	shf.r.wrap.b32 %r2531, %r2533, %r2533, %r3214;
	// end inline asm
	xor.b32  	%r4398, %r4397, %r2531;
	xor.b32  	%r4399, %r2493, %r2453;
	and.b32  	%r4400, %r2533, %r4399;
	and.b32  	%r4401, %r2493, %r2453;
	xor.b32  	%r4402, %r4400, %r4401;
	add.s32 	%r4403, %r4398, %r4402;
	add.s32 	%r2561, %r4396, %r2413;
	add.s32 	%r2573, %r4403, %r4396;
	// begin inline asm
	shf.r.wrap.b32 %r2535, %r2541, %r2541, %r3178;
	// end inline asm
	// begin inline asm
	shf.r.wrap.b32 %r2539, %r2541, %r2541, %r3182;
	// end inline asm
	shr.u32 	%r4404, %r2541, 3;
	xor.b32  	%r4405, %r2535, %r4404;
	xor.b32  	%r4406, %r4405, %r2539;
	// begin inline asm
	shf.r.wrap.b32 %r2543, %r3061, %r3061, %r3186;
	// end inline asm
	// begin inline asm
	shf.r.wrap.b32 %r2547, %r3061, %r3061, %r3190;
	// end inline asm
	shr.u32 	%r4407, %r3061, 10;
	xor.b32  	%r4408, %r2543, %r4407;
	xor.b32  	%r4409, %r4408, %r2547;
	add.s32 	%r4410, %r2501, %r4406;
	add.s32 	%r4411, %r4410, %r2861;
	add.s32 	%r3141, %r4411, %r4409;
	// begin inline asm
	shf.r.wrap.b32 %r2551, %r2561, %r2561, %r3194;
	// end inline asm
	// begin inline asm
	shf.r.wrap.b32 %r2555, %r2561, %r2561, %r3198;
	// end inline asm
	xor.b32  	%r4412, %r2555, %r2551;
	// begin inline asm
	shf.r.wrap.b32 %r2559, %r2561, %r2561, %r3202;
	// end inline asm
	xor.b32  	%r4413, %r4412, %r2559;
	and.b32  	%r4414, %r2561, %r2521;
	not.b32 	%r4415, %r2561;
	and.b32  	%r4416, %r2481, %r4415;
	or.b32  	%r4417, %r4414, %r4416;
	add.s32 	%r4418, %r4417, %r2441;
	add.s32 	%r4419, %r4418, %r3141;
	add.s32 	%r4420, %r4419, %r4413;
	add.s32 	%r4422, %r4420, %r4421;
	// begin inline asm
	shf.r.wrap.b32 %r2563, %r2573, %r2573, %r3206;
	// end inline asm
	// begin inline asm
	shf.r.wrap.b32 %r2567, %r2573, %r2573, %r3210;
	// end inline asm
	xor.b32  	%r4423, %r2567, %r2563;
	// begin inline asm
	shf.r.wrap.b32 %r2571, %r2573, %r2573, %r3214;
	// end inline asm
	xor.b32  	%r4424, %r4423, %r2571;
	xor.b32  	%r4425, %r2533, %r2493;
	and.b32  	%r4426, %r2573, %r4425;
	and.b32  	%r4427, %r2533, %r2493;
	xor.b32  	%r4428, %r4426, %r4427;
	add.s32 	%r4429, %r4424, %r4428;
	add.s32 	%r2601, %r4422, %r2453;
	add.s32 	%r2613, %r4429, %r4422;
	// begin inline asm
	shf.r.wrap.b32 %r2575, %r2581, %r2581, %r3178;
	// end inline asm
	// begin inline asm
	shf.r.wrap.b32 %r2579, %r2581, %r2581, %r3182;
	// end inline asm
	shr.u32 	%r4430, %r2581, 3;
	xor.b32  	%r4431, %r2575, %r4430;
	xor.b32  	%r4432, %r4431, %r2579;
	// begin inline asm
	shf.r.wrap.b32 %r2583, %r3101, %r3101, %r3186;
	// end inline asm
	// begin inline asm
	shf.r.wrap.b32 %r2587, %r3101, %r3101, %r3190;
	// end inline asm
	shr.u32 	%r4433, %r3101, 10;
	xor.b32  	%r4434, %r2583, %r4433;
	xor.b32  	%r4435, %r4434, %r2587;
	add.s32 	%r4436, %r2541, %r4432;
	add.s32 	%r4437, %r4436, %r2901;
	add.s32 	%r3181, %r4437, %r4435;
	// begin inline asm
	shf.r.wrap.b32 %r2591, %r2601, %r2601, %r3194;
	// end inline asm
	// begin inline asm
	shf.r.wrap.b32 %r2595, %r2601, %r2601, %r3198;
	// end inline asm
	xor.b32  	%r4438, %r2595, %r2591;
	// begin inline asm
	shf.r.wrap.b32 %r2599, %r2601, %r2601, %r3202;
	// end inline asm
	xor.b32  	%r4439, %r4438, %r2599;
	and.b32  	%r4440, %r2601, %r2561;
	not.b32 	%r4441, %r2601;
	and.b32  	%r4442, %r2521, %r4441;
	or.b32  	%r4443, %r4440, %r4442;
	add.s32 	%r4444, %r4443, %r2481;
	add.s32 	%r4445, %r4444, %r3181;
	add.s32 	%r4446, %r4445, %r4439;
	add.s32 	%r4448, %r4446, %r4447;
	// begin inline asm
	shf.r.wrap.b32 %r2603, %r2613, %r2613, %r3206;
	// end inline asm
	// begin inline asm
	shf.r.wrap.b32 %r2607, %r2613, %r2613, %r3210;
	// end inline asm
	xor.b32  	%r4449, %r2607, %r2603;
	// begin inline asm
	shf.r.wrap.b32 %r2611, %r2613, %r2613, %r3214;
	// end inline asm
	xor.b32  	%r4450, %r4449, %r2611;
	xor.b32  	%r4451, %r2573, %r2533;
	and.b32  	%r4452, %r2613, %r4451;
	and.b32  	%r4453, %r2573, %r2533;
	xor.b32  	%r4454, %r4452, %r4453;
	add.s32 	%r4455, %r4450, %r4454;
	add.s32 	%r2641, %r4448, %r2493;
	add.s32 	%r2653, %r4455, %r4448;
	// begin inline asm
	shf.r.wrap.b32 %r2615, %r2621, %r2621, %r3178;
	// end inline asm
	// begin inline asm
	shf.r.wrap.b32 %r2619, %r2621, %r2621, %r3182;
	// end inline asm
	shr.u32 	%r4456, %r2621, 3;
	xor.b32  	%r4457, %r2615, %r4456;
	xor.b32  	%r4458, %r4457, %r2619;
	// begin inline asm
	shf.r.wrap.b32 %r2623, %r3141, %r3141, %r3186;
	// end inline asm
	// begin inline asm
	shf.r.wrap.b32 %r2627, %r3141, %r3141, %r3190;
	// end inline asm
	shr.u32 	%r4459, %r3141, 10;
	xor.b32  	%r4460, %r2623, %r4459;
	xor.b32  	%r4461, %r4460, %r2627;
	add.s32 	%r4462, %r2581, %r4458;
	add.s32 	%r4463, %r4462, %r2941;
	add.s32 	%r2709, %r4463, %r4461;
	// begin inline asm
	shf.r.wrap.b32 %r2631, %r2641, %r2641, %r3194;
	// end inline asm
	// begin inline asm
	shf.r.wrap.b32 %r2635, %r2641, %r2641, %r3198;
	// end inline asm
	xor.b32  	%r4464, %r2635, %r2631;
	// begin inline asm
	shf.r.wrap.b32 %r2639, %r2641, %r2641, %r3202;
	// end inline asm
	xor.b32  	%r4465, %r4464, %r2639;
	and.b32  	%r4466, %r2641, %r2601;
	not.b32 	%r4467, %r2641;
	and.b32  	%r4468, %r2561, %r4467;
	or.b32  	%r4469, %r4466, %r4468;
	add.s32 	%r4470, %r4469, %r2521;
	add.s32 	%r4471, %r4470, %r2709;
	add.s32 	%r4472, %r4471, %r4465;
	add.s32 	%r4474, %r4472, %r4473;
	// begin inline asm
	shf.r.wrap.b32 %r2643, %r2653, %r2653, %r3206;
	// end inline asm
	// begin inline asm
	shf.r.wrap.b32 %r2647, %r2653, %r2653, %r3210;
	// end inline asm
	xor.b32  	%r4475, %r2647, %r2643;
	// begin inline asm
	shf.r.wrap.b32 %r2651, %r2653, %r2653, %r3214;
	// end inline asm
	xor.b32  	%r4476, %r4475, %r2651;
	xor.b32  	%r4477, %r2613, %r2573;
	and.b32  	%r4478, %r2653, %r4477;
	and.b32  	%r4479, %r2613, %r2573;
	xor.b32  	%r4480, %r4478, %r4479;
	add.s32 	%r4481, %r4476, %r4480;
	add.s32 	%r2681, %r4474, %r2533;
	add.s32 	%r2693, %r4481, %r4474;
	// begin inline asm
	shf.r.wrap.b32 %r2655, %r2661, %r2661, %r3178;
	// end inline asm
	// begin inline asm
	shf.r.wrap.b32 %r2659, %r2661, %r2661, %r3182;
	// end inline asm
	shr.u32 	%r4482, %r2661, 3;
	xor.b32  	%r4483, %r2655, %r4482;
	xor.b32  	%r4484, %r4483, %r2659;
	// begin inline asm
	shf.r.wrap.b32 %r2663, %r3181, %r3181, %r3186;
	// end inline asm
	// begin inline asm
	shf.r.wrap.b32 %r2667, %r3181, %r3181, %r3190;
	// end inline asm
	shr.u32 	%r4485, %r3181, 10;
	xor.b32  	%r4486, %r2663, %r4485;
	xor.b32  	%r4487, %r4486, %r2667;
	add.s32 	%r4488, %r2621, %r4484;
	add.s32 	%r4489, %r4488, %r2981;
	add.s32 	%r2749, %r4489, %r4487;
	// begin inline asm
	shf.r.wrap.b32 %r2671, %r2681, %r2681, %r3194;
	// end inline asm
	// begin inline asm
	shf.r.wrap.b32 %r2675, %r2681, %r2681, %r3198;
	// end inline asm
	xor.b32  	%r4490, %r2675, %r2671;
	// begin inline asm
	shf.r.wrap.b32 %r2679, %r2681, %r2681, %r3202;
	// end inline asm
	xor.b32  	%r4491, %r4490, %r2679;
	and.b32  	%r4492, %r2681, %r2641;
	not.b32 	%r4493, %r2681;
	and.b32  	%r4494, %r2601, %r4493;
	or.b32  	%r4495, %r4492, %r4494;
	add.s32 	%r4496, %r4495, %r2561;
	add.s32 	%r4497, %r4496, %r2749;
	add.s32 	%r4498, %r4497, %r4491;
	add.s32 	%r4499, %r4498, %r37;
	// begin inline asm
	shf.r.wrap.b32 %r2683, %r2693, %r2693, %r3206;
	// end inline asm
	// begin inline asm
	shf.r.wrap.b32 %r2687, %r2693, %r2693, %r3210;
	// end inline asm
	xor.b32  	%r4500, %r2687, %r2683;
	// begin inline asm
	shf.r.wrap.b32 %r2691, %r2693, %r2693, %r3214;
	// end inline asm
	xor.b32  	%r4501, %r4500, %r2691;
	xor.b32  	%r4502, %r2653, %r2613;
	and.b32  	%r4503, %r2693, %r4502;
	and.b32  	%r4504, %r2653, %r2613;
	xor.b32  	%r4505, %r4503, %r4504;
	add.s32 	%r4506, %r4501, %r4505;
	add.s32 	%r2721, %r4499, %r2573;
	add.s32 	%r2733, %r4506, %r4499;
	// begin inline asm
	shf.r.wrap.b32 %r2695, %r2701, %r2701, %r3178;
	// end inline asm
	// begin inline asm
	shf.r.wrap.b32 %r2699, %r2701, %r2701, %r3182;
	// end inline asm
	shr.u32 	%r4507, %r2701, 3;
	xor.b32  	%r4508, %r2695, %r4507;
	xor.b32  	%r4509, %r4508, %r2699;
	// begin inline asm
	shf.r.wrap.b32 %r2703, %r2709, %r2709, %r3186;
	// end inline asm
	// begin inline asm
	shf.r.wrap.b32 %r2707, %r2709, %r2709, %r3190;
	// end inline asm
	shr.u32 	%r4510, %r2709, 10;
	xor.b32  	%r4511, %r2703, %r4510;
	xor.b32  	%r4512, %r4511, %r2707;
	add.s32 	%r4513, %r2661, %r4509;
	add.s32 	%r4514, %r4513, %r3021;
	add.s32 	%r2789, %r4514, %r4512;
	// begin inline asm
	shf.r.wrap.b32 %r2711, %r2721, %r2721, %r3194;
	// end inline asm
	// begin inline asm
	shf.r.wrap.b32 %r2715, %r2721, %r2721, %r3198;
	// end inline asm
	xor.b32  	%r4515, %r2715, %r2711;
	// begin inline asm
	shf.r.wrap.b32 %r2719, %r2721, %r2721, %r3202;
	// end inline asm
	xor.b32  	%r4516, %r4515, %r2719;
	and.b32  	%r4517, %r2721, %r2681;
	not.b32 	%r4518, %r2721;
	and.b32  	%r4519, %r2641, %r4518;
	or.b32  	%r4520, %r4517, %r4519;
	add.s32 	%r4521, %r4520, %r2601;
	add.s32 	%r4522, %r4521, %r2789;
	add.s32 	%r4523, %r4522, %r4516;
	add.s32 	%r4524, %r4523, %r38;
	// begin inline asm
	shf.r.wrap.b32 %r2723, %r2733, %r2733, %r3206;
	// end inline asm
	// begin inline asm
	shf.r.wrap.b32 %r2727, %r2733, %r2733, %r3210;
	// end inline asm
	xor.b32  	%r4525, %r2727, %r2723;
	// begin inline asm
	shf.r.wrap.b32 %r2731, %r2733, %r2733, %r3214;
	// end inline asm
	xor.b32  	%r4526, %r4525, %r2731;
	xor.b32  	%r4527, %r2693, %r2653;
	and.b32  	%r4528, %r2733, %r4527;
	and.b32  	%r4529, %r2693, %r2653;
	xor.b32  	%r4530, %r4528, %r4529;
	add.s32 	%r4531, %r4526, %r4530;
	add.s32 	%r2761, %r4524, %r2613;
	add.s32 	%r2773, %r4531, %r4524;
	// begin inline asm
	shf.r.wrap.b32 %r2735, %r2741, %r2741, %r3178;
	// end inline asm
	// begin inline asm
	shf.r.wrap.b32 %r2739, %r2741, %r2741, %r3182;
	// end inline asm
	shr.u32 	%r4532, %r2741, 3;
	xor.b32  	%r4533, %r2735, %r4532;
	xor.b32  	%r4534, %r4533, %r2739;
	// begin inline asm
	shf.r.wrap.b32 %r2743, %r2749, %r2749, %r3186;
	// end inline asm
	// begin inline asm
	shf.r.wrap.b32 %r2747, %r2749, %r2749, %r3190;
	// end inline asm
	shr.u32 	%r4535, %r2749, 10;
	xor.b32  	%r4536, %r2743, %r4535;
	xor.b32  	%r4537, %r4536, %r2747;
	add.s32 	%r4538, %r2701, %r4534;
	add.s32 	%r4539, %r4538, %r3061;
	add.s32 	%r2829, %r4539, %r4537;
	// begin inline asm
	shf.r.wrap.b32 %r2751, %r2761, %r2761, %r3194;
	// end inline asm
	// begin inline asm
	shf.r.wrap.b32 %r2755, %r2761, %r2761, %r3198;
	// end inline asm
	xor.b32  	%r4540, %r2755, %r2751;
	// begin inline asm
	shf.r.wrap.b32 %r2759, %r2761, %r2761, %r3202;
	// end inline asm
	xor.b32  	%r4541, %r4540, %r2759;
	and.b32  	%r4542, %r2761, %r2721;
	not.b32 	%r4543, %r2761;
	and.b32  	%r4544, %r2681, %r4543;
	or.b32  	%r4545, %r4542, %r4544;
	add.s32 	%r4546, %r4545, %r2641;
	add.s32 	%r4547, %r4546, %r2829;
	add.s32 	%r4548, %r4547, %r4541;
	add.s32 	%r4549, %r4548, %r39;
	// begin inline asm
	shf.r.wrap.b32 %r2763, %r2773, %r2773, %r3206;
	// end inline asm
	// begin inline asm
	shf.r.wrap.b32 %r2767, %r2773, %r2773, %r3210;
	// end inline asm
	xor.b32  	%r4550, %r2767, %r2763;
	// begin inline asm
	shf.r.wrap.b32 %r2771, %r2773, %r2773, %r3214;
	// end inline asm
	xor.b32  	%r4551, %r4550, %r2771;
	xor.b32  	%r4552, %r2733, %r2693;
	and.b32  	%r4553, %r2773, %r4552;
	and.b32  	%r4554, %r2733, %r2693;
	xor.b32  	%r4555, %r4553, %r4554;
	add.s32 	%r4556, %r4551, %r4555;
	add.s32 	%r2801, %r4549, %r2653;
	add.s32 	%r2813, %r4556, %r4549;
	// begin inline asm
	shf.r.wrap.b32 %r2775, %r2781, %r2781, %r3178;
	// end inline asm
	// begin inline asm
	shf.r.wrap.b32 %r2779, %r2781, %r2781, %r3182;
	// end inline asm
	shr.u32 	%r4557, %r2781, 3;
	xor.b32  	%r4558, %r2775, %r4557;
	xor.b32  	%r4559, %r4558, %r2779;
	// begin inline asm
	shf.r.wrap.b32 %r2783, %r2789, %r2789, %r3186;
	// end inline asm
	// begin inline asm
	shf.r.wrap.b32 %r2787, %r2789, %r2789, %r3190;
	// end inline asm
	shr.u32 	%r4560, %r2789, 10;
	xor.b32  	%r4561, %r2783, %r4560;
	xor.b32  	%r4562, %r4561, %r2787;
	add.s32 	%r4563, %r2741, %r4559;
	add.s32 	%r4564, %r4563, %r3101;
	add.s32 	%r2869, %r4564, %r4562;
	// begin inline asm
	shf.r.wrap.b32 %r2791, %r2801, %r2801, %r3194;
	// end inline asm
	// begin inline asm
	shf.r.wrap.b32 %r2795, %r2801, %r2801, %r3198;
	// end inline asm
	xor.b32  	%r4565, %r2795, %r2791;
	// begin inline asm
	shf.r.wrap.b32 %r2799, %r2801, %r2801, %r3202;
	// end inline asm
	xor.b32  	%r4566, %r4565, %r2799;
	and.b32  	%r4567, %r2801, %r2761;
	not.b32 	%r4568, %r2801;
	and.b32  	%r4569, %r2721, %r4568;
	or.b32  	%r4570, %r4567, %r4569;
	add.s32 	%r4571, %r4570, %r2681;
	add.s32 	%r4572, %r4571, %r2869;
	add.s32 	%r4573, %r4572, %r4566;
	add.s32 	%r4574, %r4573, %r40;
	// begin inline asm
	shf.r.wrap.b32 %r2803, %r2813, %r2813, %r3206;
	// end inline asm
	// begin inline asm
	shf.r.wrap.b32 %r2807, %r2813, %r2813, %r3210;
	// end inline asm
	xor.b32  	%r4575, %r2807, %r2803;
	// begin inline asm
	shf.r.wrap.b32 %r2811, %r2813, %r2813, %r3214;
	// end inline asm
	xor.b32  	%r4576, %r4575, %r2811;
	xor.b32  	%r4577, %r2773, %r2733;
	and.b32  	%r4578, %r2813, %r4577;
	and.b32  	%r4579, %r2773, %r2733;
	xor.b32  	%r4580, %r4578, %r4579;
	add.s32 	%r4581, %r4576, %r4580;
	add.s32 	%r2841, %r4574, %r2693;
	add.s32 	%r2853, %r4581, %r4574;
	// begin inline asm
	shf.r.wrap.b32 %r2815, %r2821, %r2821, %r3178;
	// end inline asm
	// begin inline asm
	shf.r.wrap.b32 %r2819, %r2821, %r2821, %r3182;
	// end inline asm
	shr.u32 	%r4582, %r2821, 3;
	xor.b32  	%r4583, %r2815, %r4582;
	xor.b32  	%r4584, %r4583, %r2819;
	// begin inline asm
	shf.r.wrap.b32 %r2823, %r2829, %r2829, %r3186;
	// end inline asm
	// begin inline asm
	shf.r.wrap.b32 %r2827, %r2829, %r2829, %r3190;
	// end inline asm
	shr.u32 	%r4585, %r2829, 10;
	xor.b32  	%r4586, %r2823, %r4585;
	xor.b32  	%r4587, %r4586, %r2827;
	add.s32 	%r4588, %r2781, %r4584;
	add.s32 	%r4589, %r4588, %r3141;
	add.s32 	%r2909, %r4589, %r4587;
	// begin inline asm
	shf.r.wrap.b32 %r2831, %r2841, %r2841, %r3194;
	// end inline asm
	// begin inline asm
	shf.r.wrap.b32 %r2835, %r2841, %r2841, %r3198;
	// end inline asm
	xor.b32  	%r4590, %r2835, %r2831;
	// begin inline asm
	shf.r.wrap.b32 %r2839, %r2841, %r2841, %r3202;
	// end inline asm
	xor.b32  	%r4591, %r4590, %r2839;
	and.b32  	%r4592, %r2841, %r2801;
	not.b32 	%r4593, %r2841;
	and.b32  	%r4594, %r2761, %r4593;
	or.b32  	%r4595, %r4592, %r4594;
	add.s32 	%r4596, %r4595, %r2721;
	add.s32 	%r4597, %r4596, %r2909;
	add.s32 	%r4598, %r4597, %r4591;
	add.s32 	%r4599, %r4598, %r41;
	// begin inline asm
	shf.r.wrap.b32 %r2843, %r2853, %r2853, %r3206;
	// end inline asm
	// begin inline asm
	shf.r.wrap.b32 %r2847, %r2853, %r2853, %r3210;
	// end inline asm
	xor.b32  	%r4600, %r2847, %r2843;
	// begin inline asm
	shf.r.wrap.b32 %r2851, %r2853, %r2853, %r3214;
	// end inline asm
	xor.b32  	%r4601, %r4600, %r2851;
	xor.b32  	%r4602, %r2813, %r2773;
	and.b32  	%r4603, %r2853, %r4602;
	and.b32  	%r4604, %r2813, %r2773;
	xor.b32  	%r4605, %r4603, %r4604;
	add.s32 	%r4606, %r4601, %r4605;
	add.s32 	%r2881, %r4599, %r2733;
	add.s32 	%r2893, %r4606, %r4599;
	// begin inline asm
	shf.r.wrap.b32 %r2855, %r2861, %r2861, %r3178;
	// end inline asm
	// begin inline asm
	shf.r.wrap.b32 %r2859, %r2861, %r2861, %r3182;
	// end inline asm
	shr.u32 	%r4607, %r2861, 3;
	xor.b32  	%r4608, %r2855, %r4607;
	xor.b32  	%r4609, %r4608, %r2859;
	// begin inline asm
	shf.r.wrap.b32 %r2863, %r2869, %r2869, %r3186;
	// end inline asm
	// begin inline asm
	shf.r.wrap.b32 %r2867, %r2869, %r2869, %r3190;
	// end inline asm
	shr.u32 	%r4610, %r2869, 10;
	xor.b32  	%r4611, %r2863, %r4610;
	xor.b32  	%r4612, %r4611, %r2867;
	add.s32 	%r4613, %r2821, %r4609;
	add.s32 	%r4614, %r4613, %r3181;
	add.s32 	%r2949, %r4614, %r4612;
	// begin inline asm
	shf.r.wrap.b32 %r2871, %r2881, %r2881, %r3194;
	// end inline asm
	// begin inline asm
	shf.r.wrap.b32 %r2875, %r2881, %r2881, %r3198;
	// end inline asm
	xor.b32  	%r4615, %r2875, %r2871;
	// begin inline asm
	shf.r.wrap.b32 %r2879, %r2881, %r2881, %r3202;
	// end inline asm
	xor.b32  	%r4616, %r4615, %r2879;
	and.b32  	%r4617, %r2881, %r2841;
	not.b32 	%r4618, %r2881;
	and.b32  	%r4619, %r2801, %r4618;
	or.b32  	%r4620, %r4617, %r4619;
	add.s32 	%r4621, %r4620, %r2761;
	add.s32 	%r4622, %r4621, %r2949;
	add.s32 	%r4623, %r4622, %r4616;
	add.s32 	%r4624, %r4623, %r42;
	// begin inline asm
	shf.r.wrap.b32 %r2883, %r2893, %r2893, %r3206;
	// end inline asm
	// begin inline asm
	shf.r.wrap.b32 %r2887, %r2893, %r2893, %r3210;
	// end inline asm
	xor.b32  	%r4625, %r2887, %r2883;
	// begin inline asm
	shf.r.wrap.b32 %r2891, %r2893, %r2893, %r3214;
	// end inline asm
	xor.b32  	%r4626, %r4625, %r2891;
	xor.b32  	%r4627, %r2853, %r2813;
	and.b32  	%r4628, %r2893, %r4627;
	and.b32  	%r4629, %r2853, %r2813;
	xor.b32  	%r4630, %r4628, %r4629;
	add.s32 	%r4631, %r4626, %r4630;
	add.s32 	%r2921, %r4624, %r2773;
	add.s32 	%r2933, %r4631, %r4624;
	// begin inline asm
	shf.r.wrap.b32 %r2895, %r2901, %r2901, %r3178;
	// end inline asm
	// begin inline asm
	shf.r.wrap.b32 %r2899, %r2901, %r2901, %r3182;
	// end inline asm
	shr.u32 	%r4632, %r2901, 3;
	xor.b32  	%r4633, %r2895, %r4632;
	xor.b32  	%r4634, %r4633, %r2899;
	// begin inline asm
	shf.r.wrap.b32 %r2903, %r2909, %r2909, %r3186;
	// end inline asm
	// begin inline asm
	shf.r.wrap.b32 %r2907, %r2909, %r2909, %r3190;
	// end inline asm
	shr.u32 	%r4635, %r2909, 10;
	xor.b32  	%r4636, %r2903, %r4635;
	xor.b32  	%r4637, %r4636, %r2907;
	add.s32 	%r4638, %r2861, %r4634;
	add.s32 	%r4639, %r4638, %r2709;
	add.s32 	%r2989, %r4639, %r4637;
	// begin inline asm
	shf.r.wrap.b32 %r2911, %r2921, %r2921, %r3194;
	// end inline asm
	// begin inline asm
	shf.r.wrap.b32 %r2915, %r2921, %r2921, %r3198;
	// end inline asm
	xor.b32  	%r4640, %r2915, %r2911;
	// begin inline asm
	shf.r.wrap.b32 %r2919, %r2921, %r2921, %r3202;
	// end inline asm
	xor.b32  	%r4641, %r4640, %r2919;
	and.b32  	%r4642, %r2921, %r2881;
	not.b32 	%r4643, %r2921;
	and.b32  	%r4644, %r2841, %r4643;
	or.b32  	%r4645, %r4642, %r4644;
	add.s32 	%r4646, %r4645, %r2801;
	add.s32 	%r4647, %r4646, %r2989;
	add.s32 	%r4648, %r4647, %r4641;
	add.s32 	%r4649, %r4648, %r43;
	// begin inline asm
	shf.r.wrap.b32 %r2923, %r2933, %r2933, %r3206;
	// end inline asm
	// begin inline asm
	shf.r.wrap.b32 %r2927, %r2933, %r2933, %r3210;
	// end inline asm
	xor.b32  	%r4650, %r2927, %r2923;
	// begin inline asm
	shf.r.wrap.b32 %r2931, %r2933, %r2933, %r3214;
	// end inline asm
	xor.b32  	%r4651, %r4650, %r2931;
	xor.b32  	%r4652, %r2893, %r2853;
	and.b32  	%r4653, %r2933, %r4652;
	and.b32  	%r4654, %r2893, %r2853;
	xor.b32  	%r4655, %r4653, %r4654;
	add.s32 	%r4656, %r4651, %r4655;
	add.s32 	%r2961, %r4649, %r2813;
	add.s32 	%r2973, %r4656, %r4649;
	// begin inline asm
	shf.r.wrap.b32 %r2935, %r2941, %r2941, %r3178;
	// end inline asm
	// begin inline asm
	shf.r.wrap.b32 %r2939, %r2941, %r2941, %r3182;
	// end inline asm
	shr.u32 	%r4657, %r2941, 3;
	xor.b32  	%r4658, %r2935, %r4657;
	xor.b32  	%r4659, %r4658, %r2939;
	// begin inline asm
	shf.r.wrap.b32 %r2943, %r2949, %r2949, %r3186;
	// end inline asm
	// begin inline asm
	shf.r.wrap.b32 %r2947, %r2949, %r2949, %r3190;
	// end inline asm
	shr.u32 	%r4660, %r2949, 10;
	xor.b32  	%r4661, %r2943, %r4660;
	xor.b32  	%r4662, %r4661, %r2947;
	add.s32 	%r4663, %r2901, %r4659;
	add.s32 	%r4664, %r4663, %r2749;
	add.s32 	%r3029, %r4664, %r4662;
	// begin inline asm
	shf.r.wrap.b32 %r2951, %r2961, %r2961, %r3194;
	// end inline asm
	// begin inline asm
	shf.r.wrap.b32 %r2955, %r2961, %r2961, %r3198;
	// end inline asm
	xor.b32  	%r4665, %r2955, %r2951;
	// begin inline asm
	shf.r.wrap.b32 %r2959, %r2961, %r2961, %r3202;
	// end inline asm
	xor.b32  	%r4666, %r4665, %r2959;
	and.b32  	%r4667, %r2961, %r2921;
	not.b32 	%r4668, %r2961;
	and.b32  	%r4669, %r2881, %r4668;
	or.b32  	%r4670, %r4667, %r4669;
	add.s32 	%r4671, %r4670, %r2841;
	add.s32 	%r4672, %r4671, %r3029;
	add.s32 	%r4673, %r4672, %r4666;
	add.s32 	%r4674, %r4673, %r44;
	// begin inline asm
	shf.r.wrap.b32 %r2963, %r2973, %r2973, %r3206;
	// end inline asm
	// begin inline asm
	shf.r.wrap.b32 %r2967, %r2973, %r2973, %r3210;
	// end inline asm
	xor.b32  	%r4675, %r2967, %r2963;
	// begin inline asm
	shf.r.wrap.b32 %r2971, %r2973, %r2973, %r3214;
	// end inline asm
	xor.b32  	%r4676, %r4675, %r2971;
	xor.b32  	%r4677, %r2933, %r2893;
	and.b32  	%r4678, %r2973, %r4677;
	and.b32  	%r4679, %r2933, %r2893;
	xor.b32  	%r4680, %r4678, %r4679;
	add.s32 	%r4681, %r4676, %r4680;
	add.s32 	%r3001, %r4674, %r2853;
	add.s32 	%r3013, %r4681, %r4674;
	// begin inline asm
	shf.r.wrap.b32 %r2975, %r2981, %r2981, %r3178;
	// end inline asm
	// begin inline asm
	shf.r.wrap.b32 %r2979, %r2981, %r2981, %r3182;
	// end inline asm
	shr.u32 	%r4682, %r2981, 3;
	xor.b32  	%r4683, %r2975, %r4682;
	xor.b32  	%r4684, %r4683, %r2979;
	// begin inline asm
	shf.r.wrap.b32 %r2983, %r2989, %r2989, %r3186;
	// end inline asm
	// begin inline asm
	shf.r.wrap.b32 %r2987, %r2989, %r2989, %r3190;
	// end inline asm
	shr.u32 	%r4685, %r2989, 10;
	xor.b32  	%r4686, %r2983, %r4685;
	xor.b32  	%r4687, %r4686, %r2987;
	add.s32 	%r4688, %r2941, %r4684;
	add.s32 	%r4689, %r4688, %r2789;
	add.s32 	%r3069, %r4689, %r4687;
	// begin inline asm
	shf.r.wrap.b32 %r2991, %r3001, %r3001, %r3194;
	// end inline asm
	// begin inline asm
	shf.r.wrap.b32 %r2995, %r3001, %r3001, %r3198;
	// end inline asm
	xor.b32  	%r4690, %r2995, %r2991;
	// begin inline asm
	shf.r.wrap.b32 %r2999, %r3001, %r3001, %r3202;
	// end inline asm
	xor.b32  	%r4691, %r4690, %r2999;
	and.b32  	%r4692, %r3001, %r2961;
	not.b32 	%r4693, %r3001;
	and.b32  	%r4694, %r2921, %r4693;
	or.b32  	%r4695, %r4692, %r4694;
	add.s32 	%r4696, %r4695, %r2881;
	add.s32 	%r4697, %r4696, %r3069;
	add.s32 	%r4698, %r4697, %r4691;
	add.s32 	%r4699, %r4698, %r45;
	// begin inline asm
	shf.r.wrap.b32 %r3003, %r3013, %r3013, %r3206;
	// end inline asm
	// begin inline asm
	shf.r.wrap.b32 %r3007, %r3013, %r3013, %r3210;
	// end inline asm
	xor.b32  	%r4700, %r3007, %r3003;
	// begin inline asm
	shf.r.wrap.b32 %r3011, %r3013, %r3013, %r3214;
	// end inline asm
	xor.b32  	%r4701, %r4700, %r3011;
	xor.b32  	%r4702, %r2973, %r2933;
	and.b32  	%r4703, %r3013, %r4702;
	and.b32  	%r4704, %r2973, %r2933;
	xor.b32  	%r4705, %r4703, %r4704;
	add.s32 	%r4706, %r4701, %r4705;
	add.s32 	%r3041, %r4699, %r2893;
	add.s32 	%r3053, %r4706, %r4699;
	// begin inline asm
	shf.r.wrap.b32 %r3015, %r3021, %r3021, %r3178;
	// end inline asm
	// begin inline asm
	shf.r.wrap.b32 %r3019, %r3021, %r3021, %r3182;
	// end inline asm
	shr.u32 	%r4707, %r3021, 3;
	xor.b32  	%r4708, %r3015, %r4707;
	xor.b32  	%r4709, %r4708, %r3019;
	// begin inline asm
	shf.r.wrap.b32 %r3023, %r3029, %r3029, %r3186;
	// end inline asm
	// begin inline asm
	shf.r.wrap.b32 %r3027, %r3029, %r3029, %r3190;
	// end inline asm
	shr.u32 	%r4710, %r3029, 10;
	xor.b32  	%r4711, %r3023, %r4710;
	xor.b32  	%r4712, %r4711, %r3027;
	add.s32 	%r4713, %r2981, %r4709;
	add.s32 	%r4714, %r4713, %r2829;
	add.s32 	%r3109, %r4714, %r4712;
	// begin inline asm
	shf.r.wrap.b32 %r3031, %r3041, %r3041, %r3194;
	// end inline asm
	// begin inline asm
	shf.r.wrap.b32 %r3035, %r3041, %r3041, %r3198;
	// end inline asm
	xor.b32  	%r4715, %r3035, %r3031;
	// begin inline asm
	shf.r.wrap.b32 %r3039, %r3041, %r3041, %r3202;
	// end inline asm
	xor.b32  	%r4716, %r4715, %r3039;
	and.b32  	%r4717, %r3041, %r3001;
	not.b32 	%r4718, %r3041;
	and.b32  	%r4719, %r2961, %r4718;
	or.b32  	%r4720, %r4717, %r4719;
	add.s32 	%r4721, %r4720, %r2921;
	add.s32 	%r4722, %r4721, %r3109;
	add.s32 	%r4723, %r4722, %r4716;
	add.s32 	%r4724, %r4723, %r46;
	// begin inline asm
	shf.r.wrap.b32 %r3043, %r3053, %r3053, %r3206;
	// end inline asm
	// begin inline asm
	shf.r.wrap.b32 %r3047, %r3053, %r3053, %r3210;
	// end inline asm
	xor.b32  	%r4725, %r3047, %r3043;
	// begin inline asm
	shf.r.wrap.b32 %r3051, %r3053, %r3053, %r3214;
	// end inline asm
	xor.b32  	%r4726, %r4725, %r3051;
	xor.b32  	%r4727, %r3013, %r2973;
	and.b32  	%r4728, %r3053, %r4727;
	and.b32  	%r4729, %r3013, %r2973;
	xor.b32  	%r4730, %r4728, %r4729;
	add.s32 	%r4731, %r4726, %r4730;
	add.s32 	%r3081, %r4724, %r2933;
	add.s32 	%r3093, %r4731, %r4724;
	// begin inline asm
	shf.r.wrap.b32 %r3055, %r3061, %r3061, %r3178;
	// end inline asm
	// begin inline asm
	shf.r.wrap.b32 %r3059, %r3061, %r3061, %r3182;
	// end inline asm
	shr.u32 	%r4732, %r3061, 3;
	xor.b32  	%r4733, %r3055, %r4732;
	xor.b32  	%r4734, %r4733, %r3059;
	// begin inline asm
	shf.r.wrap.b32 %r3063, %r3069, %r3069, %r3186;
	// end inline asm
	// begin inline asm
	shf.r.wrap.b32 %r3067, %r3069, %r3069, %r3190;
	// end inline asm
	shr.u32 	%r4735, %r3069, 10;
	xor.b32  	%r4736, %r3063, %r4735;
	xor.b32  	%r4737, %r4736, %r3067;
	add.s32 	%r4738, %r3021, %r4734;
	add.s32 	%r4739, %r4738, %r2869;
	add.s32 	%r3149, %r4739, %r4737;
	// begin inline asm
	shf.r.wrap.b32 %r3071, %r3081, %r3081, %r3194;
	// end inline asm
	// begin inline asm
	shf.r.wrap.b32 %r3075, %r3081, %r3081, %r3198;
	// end inline asm
	xor.b32  	%r4740, %r3075, %r3071;
	// begin inline asm
	shf.r.wrap.b32 %r3079, %r3081, %r3081, %r3202;
	// end inline asm
	xor.b32  	%r4741, %r4740, %r3079;
	and.b32  	%r4742, %r3081, %r3041;
	not.b32 	%r4743, %r3081;
	and.b32  	%r4744, %r3001, %r4743;
	or.b32  	%r4745, %r4742, %r4744;
	add.s32 	%r4746, %r4745, %r2961;
	add.s32 	%r4747, %r4746, %r3149;
	add.s32 	%r4748, %r4747, %r4741;
	add.s32 	%r4749, %r4748, %r47;
	// begin inline asm
	shf.r.wrap.b32 %r3083, %r3093, %r3093, %r3206;
	// end inline asm
	// begin inline asm
	shf.r.wrap.b32 %r3087, %r3093, %r3093, %r3210;
	// end inline asm
	xor.b32  	%r4750, %r3087, %r3083;
	// begin inline asm
	shf.r.wrap.b32 %r3091, %r3093, %r3093, %r3214;
	// end inline asm
	xor.b32  	%r4751, %r4750, %r3091;
	xor.b32  	%r4752, %r3053, %r3013;
	and.b32  	%r4753, %r3093, %r4752;
	and.b32  	%r4754, %r3053, %r3013;
	xor.b32  	%r4755, %r4753, %r4754;
	add.s32 	%r4756, %r4751, %r4755;
	add.s32 	%r3121, %r4749, %r2973;
	add.s32 	%r3133, %r4756, %r4749;
	// begin inline asm
	shf.r.wrap.b32 %r3095, %r3101, %r3101, %r3178;
	// end inline asm
	// begin inline asm
	shf.r.wrap.b32 %r3099, %r3101, %r3101, %r3182;
	// end inline asm
	shr.u32 	%r4757, %r3101, 3;
	xor.b32  	%r4758, %r3095, %r4757;
	xor.b32  	%r4759, %r4758, %r3099;
	// begin inline asm
	shf.r.wrap.b32 %r3103, %r3109, %r3109, %r3186;
	// end inline asm
	// begin inline asm
	shf.r.wrap.b32 %r3107, %r3109, %r3109, %r3190;
	// end inline asm
	shr.u32 	%r4760, %r3109, 10;
	xor.b32  	%r4761, %r3103, %r4760;
	xor.b32  	%r4762, %r4761, %r3107;
	add.s32 	%r4763, %r3061, %r4759;
	add.s32 	%r4764, %r4763, %r2909;
	add.s32 	%r3189, %r4764, %r4762;
	// begin inline asm
	shf.r.wrap.b32 %r3111, %r3121, %r3121, %r3194;
	// end inline asm
	// begin inline asm
	shf.r.wrap.b32 %r3115, %r3121, %r3121, %r3198;
	// end inline asm
	xor.b32  	%r4765, %r3115, %r3111;
	// begin inline asm
	shf.r.wrap.b32 %r3119, %r3121, %r3121, %r3202;
	// end inline asm
	xor.b32  	%r4766, %r4765, %r3119;
	and.b32  	%r4767, %r3121, %r3081;
	not.b32 	%r4768, %r3121;
	and.b32  	%r4769, %r3041, %r4768;
	or.b32  	%r4770, %r4767, %r4769;
	add.s32 	%r4771, %r4770, %r3001;
	add.s32 	%r4772, %r4771, %r3189;
	add.s32 	%r4773, %r4772, %r4766;
	add.s32 	%r4774, %r4773, %r48;
	// begin inline asm
	shf.r.wrap.b32 %r3123, %r3133, %r3133, %r3206;
	// end inline asm
	// begin inline asm
	shf.r.wrap.b32 %r3127, %r3133, %r3133, %r3210;
	// end inline asm
	xor.b32  	%r4775, %r3127, %r3123;
	// begin inline asm
	shf.r.wrap.b32 %r3131, %r3133, %r3133, %r3214;
	// end inline asm
	xor.b32  	%r4776, %r4775, %r3131;
	xor.b32  	%r4777, %r3093, %r3053;
	and.b32  	%r4778, %r3133, %r4777;
	and.b32  	%r4779, %r3093, %r3053;
	xor.b32  	%r4780, %r4778, %r4779;
	add.s32 	%r4781, %r4776, %r4780;
	add.s32 	%r3161, %r4774, %r3013;
	add.s32 	%r3173, %r4781, %r4774;
	// begin inline asm
	shf.r.wrap.b32 %r3135, %r3141, %r3141, %r3178;
	// end inline asm
	// begin inline asm
	shf.r.wrap.b32 %r3139, %r3141, %r3141, %r3182;
	// end inline asm
	shr.u32 	%r4782, %r3141, 3;
	xor.b32  	%r4783, %r3135, %r4782;
	xor.b32  	%r4784, %r4783, %r3139;
	// begin inline asm
	shf.r.wrap.b32 %r3143, %r3149, %r3149, %r3186;
	// end inline asm
	// begin inline asm
	shf.r.wrap.b32 %r3147, %r3149, %r3149, %r3190;
	// end inline asm
	shr.u32 	%r4785, %r3149, 10;
	xor.b32  	%r4786, %r3143, %r4785;
	xor.b32  	%r4787, %r4786, %r3147;
	add.s32 	%r4788, %r3101, %r4784;
	add.s32 	%r4789, %r4788, %r2949;
	add.s32 	%r4790, %r4789, %r4787;
	// begin inline asm
	shf.r.wrap.b32 %r3151, %r3161, %r3161, %r3194;
	// end inline asm
	// begin inline asm
	shf.r.wrap.b32 %r3155, %r3161, %r3161, %r3198;
	// end inline asm
	xor.b32  	%r4791, %r3155, %r3151;
	// begin inline asm
	shf.r.wrap.b32 %r3159, %r3161, %r3161, %r3202;
	// end inline asm
	xor.b32  	%r4792, %r4791, %r3159;
	and.b32  	%r4793, %r3161, %r3121;
	not.b32 	%r4794, %r3161;
	and.b32  	%r4795, %r3081, %r4794;
	or.b32  	%r4796, %r4793, %r4795;
	add.s32 	%r4797, %r4796, %r3041;
	add.s32 	%r4798, %r4797, %r4790;
	add.s32 	%r4799, %r4798, %r4792;
	add.s32 	%r4800, %r4799, %r49;
	// begin inline asm
	shf.r.wrap.b32 %r3163, %r3173, %r3173, %r3206;
	// end inline asm
	// begin inline asm
	shf.r.wrap.b32 %r3167, %r3173, %r3173, %r3210;
	// end inline asm
	xor.b32  	%r4801, %r3167, %r3163;
	// begin inline asm
	shf.r.wrap.b32 %r3171, %r3173, %r3173, %r3214;
	// end inline asm
	xor.b32  	%r4802, %r4801, %r3171;
	xor.b32  	%r4803, %r3133, %r3093;
	and.b32  	%r4804, %r3173, %r4803;
	and.b32  	%r4805, %r3133, %r3093;
	xor.b32  	%r4806, %r4804, %r4805;
	add.s32 	%r4807, %r4802, %r4806;
	add.s32 	%r3201, %r4800, %r3053;
	add.s32 	%r3213, %r4807, %r4800;
	// begin inline asm
	shf.r.wrap.b32 %r3175, %r3181, %r3181, %r3178;
	// end inline asm
	// begin inline asm
	shf.r.wrap.b32 %r3179, %r3181, %r3181, %r3182;
	// end inline asm
	shr.u32 	%r4808, %r3181, 3;
	xor.b32  	%r4809, %r3175, %r4808;
	xor.b32  	%r4810, %r4809, %r3179;
	// begin inline asm
	shf.r.wrap.b32 %r3183, %r3189, %r3189, %r3186;
	// end inline asm
	// begin inline asm
	shf.r.wrap.b32 %r3187, %r3189, %r3189, %r3190;
	// end inline asm
	shr.u32 	%r4811, %r3189, 10;
	xor.b32  	%r4812, %r3183, %r4811;
	xor.b32  	%r4813, %r4812, %r3187;
	add.s32 	%r4814, %r3141, %r4810;
	add.s32 	%r4815, %r4814, %r2989;
	add.s32 	%r4816, %r4815, %r4813;
	// begin inline asm
	shf.r.wrap.b32 %r3191, %r3201, %r3201, %r3194;
	// end inline asm
	// begin inline asm
	shf.r.wrap.b32 %r3195, %r3201, %r3201, %r3198;
	// end inline asm
	xor.b32  	%r4817, %r3195, %r3191;
	// begin inline asm
	shf.r.wrap.b32 %r3199, %r3201, %r3201, %r3202;
	// end inline asm
	xor.b32  	%r4818, %r4817, %r3199;
	and.b32  	%r4819, %r3201, %r3161;
	not.b32 	%r4820, %r3201;
	and.b32  	%r4821, %r3121, %r4820;
	or.b32  	%r4822, %r4819, %r4821;
	add.s32 	%r4823, %r4822, %r3081;
	add.s32 	%r4824, %r4823, %r4816;
	add.s32 	%r4825, %r4824, %r4818;
	add.s32 	%r4826, %r4825, %r50;
	// begin inline asm
	shf.r.wrap.b32 %r3203, %r3213, %r3213, %r3206;
	// end inline asm
	// begin inline asm
	shf.r.wrap.b32 %r3207, %r3213, %r3213, %r3210;
	// end inline asm
	xor.b32  	%r4827, %r3207, %r3203;
	// begin inline asm
	shf.r.wrap.b32 %r3211, %r3213, %r3213, %r3214;
	// end inline asm
	xor.b32  	%r4828, %r4827, %r3211;
	xor.b32  	%r4829, %r3173, %r3133;
	and.b32  	%r4830, %r3213, %r4829;
	and.b32  	%r4831, %r3173, %r3133;
	xor.b32  	%r4832, %r4830, %r4831;
	add.s32 	%r4833, %r4828, %r4832;
	add.s32 	%r4834, %r4826, %r3093;
	add.s32 	%r4835, %r4833, %r4826;
	add.s32 	%r20791, %r20791, %r4835;
	add.s32 	%r20790, %r20790, %r3213;
	add.s32 	%r20789, %r20789, %r3173;
	add.s32 	%r20788, %r20788, %r3133;
	add.s32 	%r20787, %r20787, %r4834;
	add.s32 	%r20786, %r20786, %r3201;
	add.s32 	%r20785, %r20785, %r3161;
	add.s32 	%r20784, %r20784, %r3121;
	add.s64 	%rd325, %rd325, 1;
	shr.u64 	%rd66, %rd308, 6;
	setp.eq.s64 	%p4, %rd325, %rd66;
	@%p4 bra 	$L__BB1_4;
	bra.uni 	$L__BB1_3;
$L__BB1_4:
	st.shared.u32 	[%r1], %r20791;
	st.shared.u32 	[%r1+4], %r20790;
	st.shared.u32 	[%r1+8], %r20789;
	st.shared.u32 	[%r1+12], %r20788;
	st.shared.u32 	[%r1+16], %r20787;
	st.shared.u32 	[%r1+20], %r20786;
	st.shared.u32 	[%r1+24], %r20785;
	st.shared.u32 	[%r1+28], %r20784;
	setp.eq.s32 	%p5, %r2, 0;
	@%p5 bra 	$L__BB1_68;
	ld.param.u64 	%rd309, [double_sha256_persistent_kernel_param_1];
	and.b64  	%rd67, %rd309, -64;
	add.s64 	%rd11, %rd1, %rd67;
	ld.global.nc.u8 	%rs82, [%rd11];
	cvt.u16.u8 	%rs83, %rs82;
	st.shared.u8 	[%r1+32], %rs83;
	setp.eq.s32 	%p6, %r2, 1;
	@%p6 bra 	$L__BB1_68;
	ld.global.nc.u8 	%rs84, [%rd11+1];
	cvt.u16.u8 	%rs85, %rs84;
	st.shared.u8 	[%r1+33], %rs85;
	setp.eq.s32 	%p7, %r2, 2;
	@%p7 bra 	$L__BB1_68;
	ld.global.nc.u8 	%rs86, [%rd11+2];
	cvt.u16.u8 	%rs87, %rs86;
	st.shared.u8 	[%r1+34], %rs87;
	setp.eq.s32 	%p8, %r2, 3;
	@%p8 bra 	$L__BB1_68;
	ld.global.nc.u8 	%rs88, [%rd11+3];
	cvt.u16.u8 	%rs89, %rs88;
	st.shared.u8 	[%r1+35], %rs89;
	setp.eq.s32 	%p9, %r2, 4;
	@%p9 bra 	$L__BB1_68;
	ld.global.nc.u8 	%rs90, [%rd11+4];
	cvt.u16.u8 	%rs91, %rs90;
	st.shared.u8 	[%r1+36], %rs91;
	setp.eq.s32 	%p10, %r2, 5;
	@%p10 bra 	$L__BB1_68;
	ld.global.nc.u8 	%rs92, [%rd11+5];
	cvt.u16.u8 	%rs93, %rs92;
	st.shared.u8 	[%r1+37], %rs93;
	setp.eq.s32 	%p11, %r2, 6;
	@%p11 bra 	$L__BB1_68;
	ld.global.nc.u8 	%rs94, [%rd11+6];
	cvt.u16.u8 	%rs95, %rs94;
	st.shared.u8 	[%r1+38], %rs95;
	setp.eq.s32 	%p12, %r2, 7;
	@%p12 bra 	$L__BB1_68;
	ld.global.nc.u8 	%rs96, [%rd11+7];
	cvt.u16.u8 	%rs97, %rs96;
	st.shared.u8 	[%r1+39], %rs97;
	setp.eq.s32 	%p13, %r2, 8;
	@%p13 bra 	$L__BB1_68;
	ld.global.nc.u8 	%rs98, [%rd11+8];
	cvt.u16.u8 	%rs99, %rs98;
	st.shared.u8 	[%r1+40], %rs99;
	setp.eq.s32 	%p14, %r2, 9;
	@%p14 bra 	$L__BB1_68;
	ld.global.nc.u8 	%rs100, [%rd11+9];
	cvt.u16.u8 	%rs101, %rs100;
	st.shared.u8 	[%r1+41], %rs101;
	setp.eq.s32 	%p15, %r2, 10;
	@%p15 bra 	$L__BB1_68;
	ld.global.nc.u8 	%rs102, [%rd11+10];
	cvt.u16.u8 	%rs103, %rs102;
	st.shared.u8 	[%r1+42], %rs103;
	setp.eq.s32 	%p16, %r2, 11;
	@%p16 bra 	$L__BB1_68;
	ld.global.nc.u8 	%rs104, [%rd11+11];
	cvt.u16.u8 	%rs105, %rs104;
	st.shared.u8 	[%r1+43], %rs105;
	setp.eq.s32 	%p17, %r2, 12;
	@%p17 bra 	$L__BB1_68;
	ld.global.nc.u8 	%rs106, [%rd11+12];
	cvt.u16.u8 	%rs107, %rs106;
	st.shared.u8 	[%r1+44], %rs107;
	setp.eq.s32 	%p18, %r2, 13;
	@%p18 bra 	$L__BB1_68;
	ld.global.nc.u8 	%rs108, [%rd11+13];
	cvt.u16.u8 	%rs109, %rs108;
	st.shared.u8 	[%r1+45], %rs109;
	setp.eq.s32 	%p19, %r2, 14;
	@%p19 bra 	$L__BB1_68;
	ld.global.nc.u8 	%rs110, [%rd11+14];
	cvt.u16.u8 	%rs111, %rs110;
	st.shared.u8 	[%r1+46], %rs111;
	setp.eq.s32 	%p20, %r2, 15;
	@%p20 bra 	$L__BB1_68;
	ld.global.nc.u8 	%rs112, [%rd11+15];
	cvt.u16.u8 	%rs113, %rs112;
	st.shared.u8 	[%r1+47], %rs113;
	setp.eq.s32 	%p21, %r2, 16;
	@%p21 bra 	$L__BB1_68;
	ld.global.nc.u8 	%rs114, [%rd11+16];
	cvt.u16.u8 	%rs115, %rs114;
	st.shared.u8 	[%r1+48], %rs115;
	setp.eq.s32 	%p22, %r2, 17;
	@%p22 bra 	$L__BB1_68;
	ld.global.nc.u8 	%rs116, [%rd11+17];
	cvt.u16.u8 	%rs117, %rs116;
	st.shared.u8 	[%r1+49], %rs117;
	setp.eq.s32 	%p23, %r2, 18;
	@%p23 bra 	$L__BB1_68;
	ld.global.nc.u8 	%rs118, [%rd11+18];
	cvt.u16.u8 	%rs119, %rs118;
	st.shared.u8 	[%r1+50], %rs119;
	setp.eq.s32 	%p24, %r2, 19;
	@%p24 bra 	$L__BB1_68;
	ld.global.nc.u8 	%rs120, [%rd11+19];
	cvt.u16.u8 	%rs121, %rs120;
	st.shared.u8 	[%r1+51], %rs121;
	setp.eq.s32 	%p25, %r2, 20;
	@%p25 bra 	$L__BB1_68;
	ld.global.nc.u8 	%rs122, [%rd11+20];
	cvt.u16.u8 	%rs123, %rs122;
	st.shared.u8 	[%r1+52], %rs123;
	setp.eq.s32 	%p26, %r2, 21;
	@%p26 bra 	$L__BB1_68;
	ld.global.nc.u8 	%rs124, [%rd11+21];
	cvt.u16.u8 	%rs125, %rs124;
	st.shared.u8 	[%r1+53], %rs125;
	setp.eq.s32 	%p27, %r2, 22;
	@%p27 bra 	$L__BB1_68;
	ld.global.nc.u8 	%rs126, [%rd11+22];
	cvt.u16.u8 	%rs127, %rs126;
	st.shared.u8 	[%r1+54], %rs127;
	setp.eq.s32 	%p28, %r2, 23;
	@%p28 bra 	$L__BB1_68;
	ld.global.nc.u8 	%rs128, [%rd11+23];
	cvt.u16.u8 	%rs129, %rs128;
	st.shared.u8 	[%r1+55], %rs129;
	setp.eq.s32 	%p29, %r2, 24;
	@%p29 bra 	$L__BB1_68;
	ld.global.nc.u8 	%rs130, [%rd11+24];
	cvt.u16.u8 	%rs131, %rs130;
	st.shared.u8 	[%r1+56], %rs131;
	setp.eq.s32 	%p30, %r2, 25;
	@%p30 bra 	$L__BB1_68;
	ld.global.nc.u8 	%rs132, [%rd11+25];
	cvt.u16.u8 	%rs133, %rs132;
	st.shared.u8 	[%r1+57], %rs133;
	setp.eq.s32 	%p31, %r2, 26;
	@%p31 bra 	$L__BB1_68;
	ld.global.nc.u8 	%rs134, [%rd11+26];
	cvt.u16.u8 	%rs135, %rs134;
	st.shared.u8 	[%r1+58], %rs135;
	setp.eq.s32 	%p32, %r2, 27;
	@%p32 bra 	$L__BB1_68;
	ld.global.nc.u8 	%rs136, [%rd11+27];
	cvt.u16.u8 	%rs137, %rs136;
	st.shared.u8 	[%r1+59], %rs137;
	setp.eq.s32 	%p33, %r2, 28;
	@%p33 bra 	$L__BB1_68;
	ld.global.nc.u8 	%rs138, [%rd11+28];
	cvt.u16.u8 	%rs139, %rs138;
	st.shared.u8 	[%r1+60], %rs139;
	setp.eq.s32 	%p34, %r2, 29;
	@%p34 bra 	$L__BB1_68;
	ld.global.nc.u8 	%rs140, [%rd11+29];
	cvt.u16.u8 	%rs141, %rs140;
	st.shared.u8 	[%r1+61], %rs141;
	setp.eq.s32 	%p35, %r2, 30;
	@%p35 bra 	$L__BB1_68;
	ld.global.nc.u8 	%rs142, [%rd11+30];
	cvt.u16.u8 	%rs143, %rs142;
	st.shared.u8 	[%r1+62], %rs143;
	setp.eq.s32 	%p36, %r2, 31;
	@%p36 bra 	$L__BB1_68;
	ld.global.nc.u8 	%rs144, [%rd11+31];
	cvt.u16.u8 	%rs145, %rs144;
	st.shared.u8 	[%r1+63], %rs145;
	setp.eq.s32 	%p37, %r2, 32;
	@%p37 bra 	$L__BB1_68;
	ld.global.nc.u8 	%rs146, [%rd11+32];
	cvt.u16.u8 	%rs147, %rs146;
	st.shared.u8 	[%r1+64], %rs147;
	setp.eq.s32 	%p38, %r2, 33;
	@%p38 bra 	$L__BB1_68;
	ld.global.nc.u8 	%rs148, [%rd11+33];
	cvt.u16.u8 	%rs149, %rs148;
	st.shared.u8 	[%r1+65], %rs149;
	setp.eq.s32 	%p39, %r2, 34;
	@%p39 bra 	$L__BB1_68;
	ld.global.nc.u8 	%rs150, [%rd11+34];
	cvt.u16.u8 	%rs151, %rs150;
	st.shared.u8 	[%r1+66], %rs151;
	setp.eq.s32 	%p40, %r2, 35;
	@%p40 bra 	$L__BB1_68;
	ld.global.nc.u8 	%rs152, [%rd11+35];
	cvt.u16.u8 	%rs153, %rs152;
	st.shared.u8 	[%r1+67], %rs153;
	setp.eq.s32 	%p41, %r2, 36;
	@%p41 bra 	$L__BB1_68;
	ld.global.nc.u8 	%rs154, [%rd11+36];
	cvt.u16.u8 	%rs155, %rs154;
	st.shared.u8 	[%r1+68], %rs155;
	setp.eq.s32 	%p42, %r2, 37;
	@%p42 bra 	$L__BB1_68;
	ld.global.nc.u8 	%rs156, [%rd11+37];
	cvt.u16.u8 	%rs157, %rs156;
	st.shared.u8 	[%r1+69], %rs157;
	setp.eq.s32 	%p43, %r2, 38;
	@%p43 bra 	$L__BB1_68;
	ld.global.nc.u8 	%rs158, [%rd11+38];
	cvt.u16.u8 	%rs159, %rs158;
	st.shared.u8 	[%r1+70], %rs159;
	setp.eq.s32 	%p44, %r2, 39;
	@%p44 bra 	$L__BB1_68;
	ld.global.nc.u8 	%rs160, [%rd11+39];
	cvt.u16.u8 	%rs161, %rs160;
	st.shared.u8 	[%r1+71], %rs161;
	setp.eq.s32 	%p45, %r2, 40;
	@%p45 bra 	$L__BB1_68;
	ld.global.nc.u8 	%rs162, [%rd11+40];
	cvt.u16.u8 	%rs163, %rs162;
	st.shared.u8 	[%r1+72], %rs163;
	setp.eq.s32 	%p46, %r2, 41;
	@%p46 bra 	$L__BB1_68;
	ld.global.nc.u8 	%rs164, [%rd11+41];
	cvt.u16.u8 	%rs165, %rs164;
	st.shared.u8 	[%r1+73], %rs165;
	setp.eq.s32 	%p47, %r2, 42;
	@%p47 bra 	$L__BB1_68;
	ld.global.nc.u8 	%rs166, [%rd11+42];
	cvt.u16.u8 	%rs167, %rs166;
	st.shared.u8 	[%r1+74], %rs167;
	setp.eq.s32 	%p48, %r2, 43;
	@%p48 bra 	$L__BB1_68;
	ld.global.nc.u8 	%rs168, [%rd11+43];
	cvt.u16.u8 	%rs169, %rs168;
	st.shared.u8 	[%r1+75], %rs169;
	setp.eq.s32 	%p49, %r2, 44;
	@%p49 bra 	$L__BB1_68;
	ld.global.nc.u8 	%rs170, [%rd11+44];
	cvt.u16.u8 	%rs171, %rs170;
	st.shared.u8 	[%r1+76], %rs171;
	setp.eq.s32 	%p50, %r2, 45;
	@%p50 bra 	$L__BB1_68;
	ld.global.nc.u8 	%rs172, [%rd11+45];
	cvt.u16.u8 	%rs173, %rs172;
	st.shared.u8 	[%r1+77], %rs173;
	setp.eq.s32 	%p51, %r2, 46;
	@%p51 bra 	$L__BB1_68;
	ld.global.nc.u8 	%rs174, [%rd11+46];
	cvt.u16.u8 	%rs175, %rs174;
	st.shared.u8 	[%r1+78], %rs175;
	setp.eq.s32 	%p52, %r2, 47;
	@%p52 bra 	$L__BB1_68;
	ld.global.nc.u8 	%rs176, [%rd11+47];
	cvt.u16.u8 	%rs177, %rs176;
	st.shared.u8 	[%r1+79], %rs177;
	setp.eq.s32 	%p53, %r2, 48;
	@%p53 bra 	$L__BB1_68;
	ld.global.nc.u8 	%rs178, [%rd11+48];
	cvt.u16.u8 	%rs179, %rs178;
	st.shared.u8 	[%r1+80], %rs179;
	setp.eq.s32 	%p54, %r2, 49;
	@%p54 bra 	$L__BB1_68;
	ld.global.nc.u8 	%rs180, [%rd11+49];
	cvt.u16.u8 	%rs181, %rs180;
	st.shared.u8 	[%r1+81], %rs181;
	setp.eq.s32 	%p55, %r2, 50;
	@%p55 bra 	$L__BB1_68;
	ld.global.nc.u8 	%rs182, [%rd11+50];
	cvt.u16.u8 	%rs183, %rs182;
	st.shared.u8 	[%r1+82], %rs183;
	setp.eq.s32 	%p56, %r2, 51;
	@%p56 bra 	$L__BB1_68;
	ld.global.nc.u8 	%rs184, [%rd11+51];
	cvt.u16.u8 	%rs185, %rs184;
	st.shared.u8 	[%r1+83], %rs185;
	setp.eq.s32 	%p57, %r2, 52;
	@%p57 bra 	$L__BB1_68;
	ld.global.nc.u8 	%rs186, [%rd11+52];
	cvt.u16.u8 	%rs187, %rs186;
	st.shared.u8 	[%r1+84], %rs187;
	setp.eq.s32 	%p58, %r2, 53;
	@%p58 bra 	$L__BB1_68;
	ld.global.nc.u8 	%rs188, [%rd11+53];
	cvt.u16.u8 	%rs189, %rs188;
	st.shared.u8 	[%r1+85], %rs189;
	setp.eq.s32 	%p59, %r2, 54;
	@%p59 bra 	$L__BB1_68;
	ld.global.nc.u8 	%rs190, [%rd11+54];
	cvt.u16.u8 	%rs191, %rs190;
	st.shared.u8 	[%r1+86], %rs191;
	setp.eq.s32 	%p60, %r2, 55;
	@%p60 bra 	$L__BB1_68;
	ld.global.nc.u8 	%rs192, [%rd11+55];
	cvt.u16.u8 	%rs193, %rs192;
	st.shared.u8 	[%r1+87], %rs193;
	setp.eq.s32 	%p61, %r2, 56;
	@%p61 bra 	$L__BB1_68;
	ld.global.nc.u8 	%rs194, [%rd11+56];
	cvt.u16.u8 	%rs195, %rs194;
	st.shared.u8 	[%r1+88], %rs195;
	setp.eq.s32 	%p62, %r2, 57;
	@%p62 bra 	$L__BB1_68;
	ld.global.nc.u8 	%rs196, [%rd11+57];
	cvt.u16.u8 	%rs197, %rs196;
	st.shared.u8 	[%r1+89], %rs197;
	setp.eq.s32 	%p63, %r2, 58;
	@%p63 bra 	$L__BB1_68;
	ld.global.nc.u8 	%rs198, [%rd11+58];
	cvt.u16.u8 	%rs199, %rs198;
	st.shared.u8 	[%r1+90], %rs199;
	setp.eq.s32 	%p64, %r2, 59;
	@%p64 bra 	$L__BB1_68;
	ld.global.nc.u8 	%rs200, [%rd11+59];
	cvt.u16.u8 	%rs201, %rs200;
	st.shared.u8 	[%r1+91], %rs201;
	setp.eq.s32 	%p65, %r2, 60;
	@%p65 bra 	$L__BB1_68;
	ld.global.nc.u8 	%rs202, [%rd11+60];
	cvt.u16.u8 	%rs203, %rs202;
	st.shared.u8 	[%r1+92], %rs203;
	setp.eq.s32 	%p66, %r2, 61;
	@%p66 bra 	$L__BB1_68;
	ld.global.nc.u8 	%rs204, [%rd11+61];
	cvt.u16.u8 	%rs205, %rs204;
	st.shared.u8 	[%r1+93], %rs205;
	setp.eq.s32 	%p67, %r2, 62;
	@%p67 bra 	$L__BB1_68;
	ld.global.nc.u8 	%rs206, [%rd11+62];
	cvt.u16.u8 	%rs207, %rs206;
	st.shared.u8 	[%r1+94], %rs207;
$L__BB1_68:
	ld.param.u64 	%rd323, [double_sha256_persistent_kernel_param_14];
	bar.sync 	0;
	cvta.to.global.u64 	%rd69, %rd323;
	ld.volatile.global.u32 	%r4837, [%rd69];
	setp.ne.s32 	%p68, %r4837, 0;
	mov.b64 	%rd335, 0;
	mov.b32 	%r21079, 0;
	@%p68 bra 	$L__BB1_374;
	ld.param.u32 	%r20774, [double_sha256_persistent_kernel_param_9];
	ld.param.u32 	%r20768, [double_sha256_persistent_kernel_param_7];
	ld.param.u32 	%r20760, [double_sha256_persistent_kernel_param_4];
	setp.eq.s32 	%p69, %r20760, 0;
	setp.ne.s32 	%p70, %r20774, 0;
	and.pred  	%p1, %p69, %p70;
	add.s32 	%r4839, %r20768, -1;
	min.u32 	%r75, %r4839, 3;
	ld.const.u32 	%r21078, [Kc];
	ld.const.u32 	%r21077, [Kc+4];
	ld.const.u32 	%r21076, [Kc+8];
	ld.const.u32 	%r21075, [Kc+12];
	ld.const.u32 	%r21074, [Kc+16];
	ld.const.u32 	%r21073, [Kc+20];
	ld.const.u32 	%r21072, [Kc+24];
	ld.const.u32 	%r21071, [Kc+28];
	ld.const.u32 	%r21070, [Kc+32];
	ld.const.u32 	%r21069, [Kc+36];
	ld.const.u32 	%r21068, [Kc+40];
	ld.const.u32 	%r21067, [Kc+44];
	ld.const.u32 	%r21066, [Kc+48];
	ld.const.u32 	%r21065, [Kc+52];
	ld.const.u32 	%r21064, [Kc+56];
	ld.const.u32 	%r21063, [Kc+60];
	ld.const.u32 	%r21062, [Kc+64];
	ld.const.u32 	%r21061, [Kc+68];
	ld.const.u32 	%r21060, [Kc+72];
	ld.const.u32 	%r21059, [Kc+76];
	ld.const.u32 	%r21058, [Kc+80];
	ld.const.u32 	%r21057, [Kc+84];
	ld.const.u32 	%r21056, [Kc+88];
	ld.const.u32 	%r21055, [Kc+92];
	ld.const.u32 	%r21054, [Kc+96];
	ld.const.u32 	%r101, [Kc+100];
	ld.const.u32 	%r102, [Kc+104];
	ld.const.u32 	%r103, [Kc+108];
	ld.const.u32 	%r104, [Kc+112];
	ld.const.u32 	%r105, [Kc+116];
	ld.const.u32 	%r21053, [Kc+120];
	ld.const.u32 	%r21052, [Kc+124];
	ld.const.u32 	%r21051, [Kc+128];
	ld.const.u32 	%r21050, [Kc+132];
	ld.const.u32 	%r21049, [Kc+136];
	ld.const.u32 	%r21048, [Kc+140];
	ld.const.u32 	%r21047, [Kc+144];
	ld.const.u32 	%r21046, [Kc+148];
	ld.const.u32 	%r21045, [Kc+152];
	ld.const.u32 	%r21044, [Kc+156];
	ld.const.u32 	%r21043, [Kc+160];
	ld.const.u32 	%r21042, [Kc+164];
	ld.const.u32 	%r21041, [Kc+168];
	ld.const.u32 	%r21040, [Kc+172];
	ld.const.u32 	%r21039, [Kc+176];
	ld.const.u32 	%r21038, [Kc+180];
	ld.const.u32 	%r21037, [Kc+184];
	ld.const.u32 	%r21036, [Kc+188];
	ld.const.u32 	%r21035, [Kc+192];
	ld.const.u32 	%r21034, [Kc+196];
	ld.const.u32 	%r21033, [Kc+200];
	ld.const.u32 	%r21032, [Kc+204];
	ld.const.u32 	%r21031, [Kc+208];
	ld.const.u32 	%r21030, [Kc+212];
	ld.const.u32 	%r21029, [Kc+216];
	ld.const.u32 	%r21028, [Kc+220];
	ld.const.u32 	%r21027, [Kc+224];
	ld.const.u32 	%r21026, [Kc+228];
	ld.const.u32 	%r21025, [Kc+232];
	ld.const.u32 	%r21024, [Kc+236];
	ld.const.u32 	%r21023, [Kc+240];
	ld.const.u32 	%r21022, [Kc+244];
	ld.const.u32 	%r21021, [Kc+248];
	mov.b32 	%r21079, 0;
	mov.b64 	%rd335, 0;
	ld.const.u32 	%r21020, [Kc+252];
	not.pred 	%p91, %p1;
$L__BB1_70:
	mov.u32 	%r4840, %tid.x;
	setp.ne.s32 	%p71, %r4840, 0;
	@%p71 bra 	$L__BB1_73;
	ld.param.u32 	%r20772, [double_sha256_persistent_kernel_param_8];
	ld.param.u32 	%r20766, [double_sha256_persistent_kernel_param_6];
	ld.param.u64 	%rd317, [double_sha256_persistent_kernel_param_5];
	setp.eq.s32 	%p72, %r20772, 0;
	cvta.to.global.u64 	%rd71, %rd317;
	cvt.u64.u32 	%rd72, %r20766;
	atom.global.add.u64 	%rd73, [%rd71], %rd72;
	st.shared.u64 	[_ZZ31double_sha256_persistent_kernelE11block_start], %rd73;
	@%p72 bra 	$L__BB1_73;
	ld.param.u64 	%rd320, [double_sha256_persistent_kernel_param_12];
	cvta.to.global.u64 	%rd74, %rd320;
	ld.global.u32 	%r4841, [%rd74];
	st.shared.u32 	[_ZZ31double_sha256_persistent_kernelE8s_g_best], %r4841;
$L__BB1_73:
	ld.param.u64 	%rd315, [double_sha256_persistent_kernel_param_3];
	bar.sync 	0;
	ld.shared.u64 	%rd13, [_ZZ31double_sha256_persistent_kernelE11block_start];
	setp.ge.u64 	%p73, %rd13, %rd315;
	@%p73 bra 	$L__BB1_374;
	ld.param.u32 	%r20769, [double_sha256_persistent_kernel_param_7];
	ld.param.u32 	%r20767, [double_sha256_persistent_kernel_param_6];
	ld.param.u64 	%rd316, [double_sha256_persistent_kernel_param_3];
	cvt.u64.u32 	%rd75, %r20767;
	add.s64 	%rd76, %rd13, %rd75;
	min.u64 	%rd14, %rd76, %rd316;
	mov.u32 	%r4842, %tid.x;
	mul.wide.u32 	%rd77, %r20769, %r4842;
	add.s64 	%rd327, %rd13, %rd77;
	setp.ge.u64 	%p74, %rd327, %rd14;
	@%p74 bra 	$L__BB1_373;
$L__BB1_75:
	ld.param.u32 	%r20761, [double_sha256_persistent_kernel_param_4];
	setp.ne.s32 	%p75, %r20761, 0;
	mov.b32 	%r20984, 0;
	@%p75 bra 	$L__BB1_95;
	ld.param.u64 	%rd312, [double_sha256_persistent_kernel_param_2];
	add.s64 	%rd22, %rd327, %rd312;
	setp.lt.u64 	%p76, %rd22, 10000;
	mov.b32 	%r275, 20;
	@%p76 bra 	$L__BB1_80;
	ld.param.u64 	%rd313, [double_sha256_persistent_kernel_param_2];
	add.s64 	%rd22, %rd327, %rd313;
	mov.b32 	%r20913, 20;
	mov.b32 	%r20912, 0;
$L__BB1_78:
	cvt.s64.s32 	%rd78, %r20913;
	add.s64 	%rd79, %rd3, %rd78;
	mov.b64 	%rd80, 1844674407370956;
	mul.hi.u64 	%rd81, %rd22, %rd80;
	mad.lo.s64 	%rd82, %rd81, -10000, %rd22;
	setp.gt.u64 	%p77, %rd82, 9999;
	add.s64 	%rd83, %rd82, 4294957296;
	selp.u64 	%rd84, 1, 0, %p77;
	add.s64 	%rd22, %rd81, %rd84;
	selp.b64 	%rd85, %rd83, %rd82, %p77;
	cvt.u32.u64 	%r4847, %rd85;
	add.s32 	%r20913, %r20913, -4;
	mul.hi.u32 	%r4848, %r4847, 1374389535;
	shr.u32 	%r4849, %r4848, 5;
	mad.lo.s32 	%r4850, %r4849, 2147483548, %r4847;
	shl.b32 	%r4851, %r4849, 1;
	cvt.u64.u32 	%rd86, %r4851;
	mov.u64 	%rd87, DIG2;
	add.s64 	%rd88, %rd87, %rd86;
	shl.b32 	%r4852, %r4850, 1;
	cvt.u64.u32 	%rd89, %r4852;
	add.s64 	%rd90, %rd87, %rd89;
	ld.const.u8 	%r4853, [%rd90+1];
	ld.const.u8 	%r4854, [%rd90];
	prmt.b32 	%r4855, %r4854, %r4853, 0x3340U;
	ld.const.u8 	%r4856, [%rd88+1];
	ld.const.u8 	%r4857, [%rd88];
	prmt.b32 	%r4858, %r4857, %r4856, 0x3340U;
	prmt.b32 	%r4859, %r4858, %r4855, 0x5410U;
	st.local.u32 	[%rd79+-4], %r4859;
	setp.gt.u64 	%p78, %rd22, 9999;
	add.s32 	%r20912, %r20912, -4;
	@%p78 bra 	$L__BB1_78;
	add.s32 	%r275, %r20912, 20;
$L__BB1_80:
	setp.lt.u64 	%p79, %rd22, 1000;
	@%p79 bra 	$L__BB1_82;
	cvt.u16.u64 	%rs227, %rd22;
	shr.u16 	%rs228, %rs227, 2;
	mul.hi.u16 	%rs229, %rs228, 5243;
	shr.u16 	%rs230, %rs229, 1;
	mul.lo.s16 	%rs231, %rs230, 100;
	sub.s16 	%rs232, %rs227, %rs231;
	add.s32 	%r20915, %r275, -4;
	and.b16  	%rs233, %rs229, 2046;
	cvt.u64.u16 	%rd100, %rs233;
	mov.u64 	%rd101, DIG2;
	add.s64 	%rd102, %rd101, %rd100;
	ld.const.u8 	%rs234, [%rd102];
	cvt.s64.s32 	%rd103, %r275;
	add.s64 	%rd104, %rd3, %rd103;
	st.local.u8 	[%rd104+-4], %rs234;
	ld.const.u8 	%rs235, [%rd102+1];
	st.local.u8 	[%rd104+-3], %rs235;
	shl.b16 	%rs236, %rs232, 1;
	cvt.u64.u16 	%rd105, %rs236;
	add.s64 	%rd106, %rd101, %rd105;
	ld.const.u8 	%rs237, [%rd106];
	st.local.u8 	[%rd104+-2], %rs237;
	ld.const.u8 	%rs238, [%rd106+1];
	st.local.u8 	[%rd104+-1], %rs238;
	bra.uni 	$L__BB1_87;
$L__BB1_82:
	setp.lt.u64 	%p80, %rd22, 100;
	@%p80 bra 	$L__BB1_84;
	cvt.u16.u64 	%rs217, %rd22;
	shr.u16 	%rs218, %rs217, 2;
	mul.hi.u16 	%rs219, %rs218, 5243;
	shr.u16 	%rs220, %rs219, 1;
	mul.lo.s16 	%rs221, %rs220, 100;
	sub.s16 	%rs222, %rs217, %rs221;
	add.s32 	%r20915, %r275, -3;
	add.s16 	%rs223, %rs220, 48;
	cvt.s64.s32 	%rd95, %r275;
	add.s64 	%rd96, %rd3, %rd95;
	st.local.u8 	[%rd96+-3], %rs223;
	shl.b16 	%rs224, %rs222, 1;
	cvt.u64.u16 	%rd97, %rs224;
	mov.u64 	%rd98, DIG2;
	add.s64 	%rd99, %rd98, %rd97;
	ld.const.u8 	%rs225, [%rd99];
	st.local.u8 	[%rd96+-2], %rs225;
	ld.const.u8 	%rs226, [%rd99+1];
	st.local.u8 	[%rd96+-1], %rs226;
	bra.uni 	$L__BB1_87;
$L__BB1_84:
	setp.lt.u64 	%p81, %rd22, 10;
	@%p81 bra 	$L__BB1_86;
	cvt.u16.u64 	%rs210, %rd22;
	mul.lo.s16 	%rs211, %rs210, 205;
	shr.u16 	%rs212, %rs211, 11;
	mul.lo.s16 	%rs213, %rs212, 10;
	sub.s16 	%rs214, %rs210, %rs213;
	add.s32 	%r20915, %r275, -2;
	add.s16 	%rs215, %rs212, 48;
	cvt.s64.s32 	%rd93, %r275;
	add.s64 	%rd94, %rd3, %rd93;
	st.local.u8 	[%rd94+-2], %rs215;
	or.b16  	%rs216, %rs214, 48;
	st.local.u8 	[%rd94+-1], %rs216;
	bra.uni 	$L__BB1_87;
$L__BB1_86:
	add.s32 	%r20915, %r275, -1;
	cvt.u16.u64 	%rs208, %rd22;
	add.s16 	%rs209, %rs208, 48;
	cvt.s64.s32 	%rd91, %r275;
	add.s64 	%rd92, %rd3, %rd91;
	st.local.u8 	[%rd92+-1], %rs209;
$L__BB1_87:
	sub.s32 	%r20984, 20, %r20915;
	setp.gt.s32 	%p82, %r20915, 19;
	@%p82 bra 	$L__BB1_95;
	max.s32 	%r282, %r20984, 1;
	and.b32  	%r283, %r282, 3;
	setp.lt.s32 	%p83, %r20984, 4;
	mov.b32 	%r20917, 0;
	@%p83 bra 	$L__BB1_91;
	and.b32  	%r20917, %r282, 2147483644;
	mov.b32 	%r20916, 0;
$L__BB1_90:
	.pragma "nounroll";
	add.s32 	%r4862, %r20916, %r20915;
	cvt.s64.s32 	%rd107, %r4862;
	add.s64 	%rd108, %rd3, %rd107;
	ld.local.u8 	%rs239, [%rd108];
	cvt.u64.u32 	%rd109, %r20916;
	add.s64 	%rd110, %rd4, %rd109;
	st.local.u8 	[%rd110], %rs239;
	ld.local.u8 	%rs240, [%rd108+1];
	st.local.u8 	[%rd110+1], %rs240;
	ld.local.u8 	%rs241, [%rd108+2];
	st.local.u8 	[%rd110+2], %rs241;
	ld.local.u8 	%rs242, [%rd108+3];
	st.local.u8 	[%rd110+3], %rs242;
	add.s32 	%r20916, %r20916, 4;
	setp.ne.s32 	%p84, %r20916, %r20917;
	@%p84 bra 	$L__BB1_90;
$L__BB1_91:
	setp.eq.s32 	%p85, %r283, 0;
	@%p85 bra 	$L__BB1_95;
	add.s32 	%r4863, %r20917, %r20915;
	cvt.s64.s32 	%rd111, %r4863;
	add.s64 	%rd23, %rd3, %rd111;
	ld.local.u8 	%rs243, [%rd23];
	cvt.u64.u32 	%rd112, %r20917;
	add.s64 	%rd24, %rd4, %rd112;
	st.local.u8 	[%rd24], %rs243;
	setp.eq.s32 	%p86, %r283, 1;
	@%p86 bra 	$L__BB1_95;
	ld.local.u8 	%rs244, [%rd23+1];
	st.local.u8 	[%rd24+1], %rs244;
	setp.eq.s32 	%p87, %r283, 2;
	@%p87 bra 	$L__BB1_95;
	ld.local.u8 	%rs245, [%rd23+2];
	st.local.u8 	[%rd24+2], %rs245;
$L__BB1_95:
	ld.param.u32 	%r20770, [double_sha256_persistent_kernel_param_7];
	setp.eq.s32 	%p88, %r20770, 0;
	@%p88 bra 	$L__BB1_372;
	mov.b32 	%r20978, 0;
$L__BB1_97:
	mov.u32 	%r353, %r20978;
	cvt.u64.u32 	%rd113, %r353;
	add.s64 	%rd26, %rd327, %rd113;
	setp.ge.u64 	%p89, %rd26, %rd14;
	@%p89 bra 	$L__BB1_372;
	ld.param.u64 	%rd314, [double_sha256_persistent_kernel_param_2];
	add.s64 	%rd27, %rd26, %rd314;
	setp.eq.s32 	%p90, %r353, 0;
	or.pred  	%p92, %p91, %p90;
	@%p92 bra 	$L__BB1_109;
	setp.lt.s32 	%p93, %r20984, 1;
	mov.u32 	%r20982, %r20984;
	@%p93 bra 	$L__BB1_108;
$L__BB1_100:
	add.s32 	%r362, %r20982, -1;
	cvt.u64.u32 	%rd114, %r362;
	add.s64 	%rd28, %rd4, %rd114;
	ld.local.u8 	%rs1, [%rd28];
	setp.eq.s16 	%p94, %rs1, 57;
	@%p94 bra 	$L__BB1_101;
	bra.uni 	$L__BB1_383;
$L__BB1_101:
	mov.b16 	%rs247, 48;
	st.local.u8 	[%rd28], %rs247;
	setp.gt.u32 	%p95, %r20982, 1;
	mov.u32 	%r20982, %r362;
	@%p95 bra 	$L__BB1_100;
	and.b32  	%r356, %r20984, 3;
	setp.eq.s32 	%p96, %r356, 0;
	mov.u32 	%r20981, %r20984;
	@%p96 bra 	$L__BB1_106;
	add.s32 	%r20981, %r20984, -1;
	cvt.u64.u32 	%rd115, %r20981;
	add.s64 	%rd116, %rd4, %rd115;
	ld.local.u8 	%rs248, [%rd116];
	cvt.u64.u32 	%rd117, %r20984;
	add.s64 	%rd118, %rd4, %rd117;
	st.local.u8 	[%rd118], %rs248;
	setp.eq.s32 	%p97, %r356, 1;
	@%p97 bra 	$L__BB1_106;
	add.s32 	%r20981, %r20984, -2;
	cvt.u64.u32 	%rd119, %r20981;
	add.s64 	%rd120, %rd4, %rd119;
	ld.local.u8 	%rs249, [%rd120];
	add.s32 	%r4865, %r20984, -1;
	cvt.u64.u32 	%rd121, %r4865;
	add.s64 	%rd122, %rd4, %rd121;
	st.local.u8 	[%rd122], %rs249;
	setp.eq.s32 	%p98, %r356, 2;
	@%p98 bra 	$L__BB1_106;
	add.s32 	%r20981, %r20984, -3;
	cvt.u64.u32 	%rd123, %r20981;
	add.s64 	%rd124, %rd4, %rd123;
	ld.local.u8 	%rs250, [%rd124];
	add.s32 	%r4866, %r20984, -2;
	cvt.u64.u32 	%rd125, %r4866;
	add.s64 	%rd126, %rd4, %rd125;
	st.local.u8 	[%rd126], %rs250;
$L__BB1_106:
	setp.lt.u32 	%p99, %r20984, 4;
	@%p99 bra 	$L__BB1_108;
$L__BB1_107:
	add.s32 	%r4867, %r20981, -1;
	cvt.u64.u32 	%rd127, %r4867;
	add.s64 	%rd128, %rd4, %rd127;
	ld.local.u8 	%rs251, [%rd128];
	cvt.u64.u32 	%rd129, %r20981;
	add.s64 	%rd130, %rd4, %rd129;
	st.local.u8 	[%rd130], %rs251;
	add.s32 	%r4868, %r20981, -2;
	cvt.u64.u32 	%rd131, %r4868;
	add.s64 	%rd132, %rd4, %rd131;
	ld.local.u8 	%rs252, [%rd132];
	st.local.u8 	[%rd128], %rs252;
	add.s32 	%r4869, %r20981, -3;
	cvt.u64.u32 	%rd133, %r4869;
	add.s64 	%rd134, %rd4, %rd133;
	ld.local.u8 	%rs253, [%rd134];
	st.local.u8 	[%rd132], %rs253;
	add.s32 	%r364, %r20981, -4;
	cvt.u64.u32 	%rd135, %r364;
	add.s64 	%rd136, %rd4, %rd135;
	ld.local.u8 	%rs254, [%rd136];
	st.local.u8 	[%rd134], %rs254;
	setp.gt.u32 	%p100, %r20981, 4;
	mov.u32 	%r20981, %r364;
	@%p100 bra 	$L__BB1_107;
$L__BB1_108:
	mov.b16 	%rs255, 49;
	st.local.u8 	[%rd4], %rs255;
	add.s32 	%r20984, %r20984, 1;
$L__BB1_109:
	ld.param.u32 	%r20762, [double_sha256_persistent_kernel_param_4];
	setp.ne.s32 	%p101, %r20762, 0;
	ld.shared.u32 	%r367, [%r1];
	ld.shared.u32 	%r368, [%r1+4];
	ld.shared.u32 	%r369, [%r1+8];
	ld.shared.u32 	%r370, [%r1+12];
	ld.shared.u32 	%r371, [%r1+16];
	ld.shared.u32 	%r372, [%r1+20];
	ld.shared.u32 	%r373, [%r1+24];
	ld.shared.u32 	%r374, [%r1+28];
	mov.b32 	%r20990, 8;
	mov.b64 	%rd34, 0;
	@%p101 bra 	$L__BB1_130;
	ld.param.u32 	%r20775, [double_sha256_persistent_kernel_param_9];
	setp.ne.s32 	%p102, %r353, 0;
	setp.ne.s32 	%p103, %r20775, 0;
	and.pred  	%p104, %p103, %p102;
	mov.u64 	%rd34, %rd4;
	mov.u32 	%r20990, %r20984;
	@%p104 bra 	$L__BB1_130;
	setp.lt.u64 	%p105, %rd27, 10000;
	mov.b32 	%r377, 20;
	mov.u64 	%rd333, %rd27;
	@%p105 bra 	$L__BB1_114;
	mov.b32 	%r20985, 20;
	mov.u64 	%rd333, %rd27;
$L__BB1_113:
	mov.b64 	%rd138, 1844674407370956;
	mul.hi.u64 	%rd139, %rd333, %rd138;
	mad.lo.s64 	%rd140, %rd139, -10000, %rd333;
	setp.gt.u64 	%p106, %rd140, 9999;
	add.s64 	%rd141, %rd140, 4294957296;
	selp.u64 	%rd142, 1, 0, %p106;
	add.s64 	%rd333, %rd139, %rd142;
	selp.b64 	%rd143, %rd141, %rd140, %p106;
	cvt.u32.u64 	%r4873, %rd143;
	add.s32 	%r377, %r20985, -4;
	mul.hi.u32 	%r4874, %r4873, 1374389535;
	shr.u32 	%r4875, %r4874, 5;
	mad.lo.s32 	%r4876, %r4875, 2147483548, %r4873;
	shl.b32 	%r4877, %r4875, 1;
	cvt.u64.u32 	%rd144, %r4877;
	mov.u64 	%rd145, DIG2;
	add.s64 	%rd146, %rd145, %rd144;
	cvt.s64.s32 	%rd147, %r20985;
	add.s64 	%rd148, %rd2, %rd147;
	shl.b32 	%r4878, %r4876, 1;
	cvt.u64.u32 	%rd149, %r4878;
	add.s64 	%rd150, %rd145, %rd149;
	ld.const.u8 	%r4879, [%rd150+1];
	ld.const.u8 	%r4880, [%rd150];
	prmt.b32 	%r4881, %r4880, %r4879, 0x3340U;
	ld.const.u8 	%r4882, [%rd146+1];
	ld.const.u8 	%r4883, [%rd146];
	prmt.b32 	%r4884, %r4883, %r4882, 0x3340U;
	prmt.b32 	%r4885, %r4884, %r4881, 0x5410U;
	st.local.u32 	[%rd148+-4], %r4885;
	setp.gt.u64 	%p107, %rd333, 9999;
	mov.u32 	%r20985, %r377;
	@%p107 bra 	$L__BB1_113;
$L__BB1_114:
	setp.lt.u64 	%p108, %rd333, 1000;
	@%p108 bra 	$L__BB1_116;
	cvt.u16.u64 	%rs275, %rd333;
	shr.u16 	%rs276, %rs275, 2;
	mul.hi.u16 	%rs277, %rs276, 5243;
	shr.u16 	%rs278, %rs277, 1;
	mul.lo.s16 	%rs279, %rs278, 100;
	sub.s16 	%rs280, %rs275, %rs279;
	add.s32 	%r20987, %r377, -4;
	and.b16  	%rs281, %rs277, 2046;
	cvt.u64.u16 	%rd160, %rs281;
	mov.u64 	%rd161, DIG2;
	add.s64 	%rd162, %rd161, %rd160;
	ld.const.u8 	%rs282, [%rd162];
	cvt.s64.s32 	%rd163, %r377;
	add.s64 	%rd164, %rd2, %rd163;
	st.local.u8 	[%rd164+-4], %rs282;
	ld.const.u8 	%rs283, [%rd162+1];
	st.local.u8 	[%rd164+-3], %rs283;
	shl.b16 	%rs284, %rs280, 1;
	cvt.u64.u16 	%rd165, %rs284;
	add.s64 	%rd166, %rd161, %rd165;
	ld.const.u8 	%rs285, [%rd166];
	st.local.u8 	[%rd164+-2], %rs285;
	ld.const.u8 	%rs286, [%rd166+1];
	st.local.u8 	[%rd164+-1], %rs286;
	bra.uni 	$L__BB1_121;
$L__BB1_116:
	setp.lt.u64 	%p109, %rd333, 100;
	@%p109 bra 	$L__BB1_118;
	cvt.u16.u64 	%rs265, %rd333;
	shr.u16 	%rs266, %rs265, 2;
	mul.hi.u16 	%rs267, %rs266, 5243;
	shr.u16 	%rs268, %rs267, 1;
	mul.lo.s16 	%rs269, %rs268, 100;
	sub.s16 	%rs270, %rs265, %rs269;
	add.s32 	%r20987, %r377, -3;
	add.s16 	%rs271, %rs268, 48;
	cvt.s64.s32 	%rd155, %r377;
	add.s64 	%rd156, %rd2, %rd155;
	st.local.u8 	[%rd156+-3], %rs271;
	shl.b16 	%rs272, %rs270, 1;
	cvt.u64.u16 	%rd157, %rs272;
	mov.u64 	%rd158, DIG2;
	add.s64 	%rd159, %rd158, %rd157;
	ld.const.u8 	%rs273, [%rd159];
	st.local.u8 	[%rd156+-2], %rs273;
	ld.const.u8 	%rs274, [%rd159+1];
	st.local.u8 	[%rd156+-1], %rs274;
	bra.uni 	$L__BB1_121;
$L__BB1_118:
	setp.lt.u64 	%p110, %rd333, 10;
	@%p110 bra 	$L__BB1_120;
	cvt.u16.u64 	%rs258, %rd333;
	mul.lo.s16 	%rs259, %rs258, 205;
	shr.u16 	%rs260, %rs259, 11;
	mul.lo.s16 	%rs261, %rs260, 10;
	sub.s16 	%rs262, %rs258, %rs261;
	add.s32 	%r20987, %r377, -2;
	add.s16 	%rs263, %rs260, 48;
	cvt.s64.s32 	%rd153, %r377;
	add.s64 	%rd154, %rd2, %rd153;
	st.local.u8 	[%rd154+-2], %rs263;
	or.b16  	%rs264, %rs262, 48;
	st.local.u8 	[%rd154+-1], %rs264;
	bra.uni 	$L__BB1_121;
$L__BB1_120:
	add.s32 	%r20987, %r377, -1;
	cvt.u16.u64 	%rs256, %rd333;
	add.s16 	%rs257, %rs256, 48;
	cvt.s64.s32 	%rd151, %r377;
	add.s64 	%rd152, %rd2, %rd151;
	st.local.u8 	[%rd152+-1], %rs257;
$L__BB1_121:
	sub.s32 	%r20990, 20, %r20987;
	setp.gt.s32 	%p111, %r20987, 19;
	@%p111 bra 	$L__BB1_129;
	max.s32 	%r384, %r20990, 1;
	and.b32  	%r385, %r384, 3;
	setp.lt.s32 	%p112, %r20990, 4;
	mov.b32 	%r20989, 0;
	@%p112 bra 	$L__BB1_125;
	and.b32  	%r20989, %r384, 2147483644;
	mov.b32 	%r20988, 0;
$L__BB1_124:
	.pragma "nounroll";
	add.s32 	%r4888, %r20988, %r20987;
	cvt.s64.s32 	%rd167, %r4888;
	add.s64 	%rd168, %rd2, %rd167;
	cvt.u64.u32 	%rd169, %r20988;
	add.s64 	%rd170, %rd5, %rd169;
	ld.local.u8 	%r4889, [%rd168+3];
	ld.local.u8 	%r4890, [%rd168+2];
	prmt.b32 	%r4891, %r4890, %r4889, 0x3340U;
	ld.local.u8 	%r4892, [%rd168+1];
	ld.local.u8 	%r4893, [%rd168];
	prmt.b32 	%r4894, %r4893, %r4892, 0x3340U;
	prmt.b32 	%r4895, %r4894, %r4891, 0x5410U;
	st.local.u32 	[%rd170], %r4895;
	add.s32 	%r20988, %r20988, 4;
	setp.ne.s32 	%p113, %r20988, %r20989;
	@%p113 bra 	$L__BB1_124;
$L__BB1_125:
	setp.eq.s32 	%p114, %r385, 0;
	@%p114 bra 	$L__BB1_129;
	add.s32 	%r4896, %r20989, %r20987;
	cvt.s64.s32 	%rd171, %r4896;
	add.s64 	%rd32, %rd2, %rd171;
	ld.local.u8 	%rs287, [%rd32];
	cvt.u64.u32 	%rd172, %r20989;
	add.s64 	%rd33, %rd5, %rd172;
	st.local.u8 	[%rd33], %rs287;
	setp.eq.s32 	%p115, %r385, 1;
	@%p115 bra 	$L__BB1_129;
	ld.local.u8 	%rs288, [%rd32+1];
	st.local.u8 	[%rd33+1], %rs288;
	setp.eq.s32 	%p116, %r385, 2;
	@%p116 bra 	$L__BB1_129;
	ld.local.u8 	%rs289, [%rd32+2];
	st.local.u8 	[%rd33+2], %rs289;
$L__BB1_129:
	mov.u64 	%rd34, %rd5;
$L__BB1_130:
	sub.s32 	%r4897, 56, %r2;
	setp.ge.s32 	%p117, %r20990, %r4897;
	@%p117 bra 	$L__BB1_200;
	setp.eq.s32 	%p267, %r2, 0;
	mov.b32 	%r20991, 0;
	st.local.v4.u32 	[%rd6], {%r20991, %r20991, %r20991, %r20991};
	st.local.v4.u32 	[%rd6+16], {%r20991, %r20991, %r20991, %r20991};
	st.local.v4.u32 	[%rd6+32], {%r20991, %r20991, %r20991, %r20991};
	st.local.v4.u32 	[%rd6+48], {%r20991, %r20991, %r20991, %r20991};
	@%p267 bra 	$L__BB1_195;
	setp.eq.s32 	%p268, %r2, 1;
	ld.shared.u8 	%r12905, [%r1+32];
	shl.b32 	%r391, %r12905, 24;
	st.local.u32 	[%rd6], %r391;
	mov.b32 	%r20991, 1;
	@%p268 bra 	$L__BB1_195;
	setp.eq.s32 	%p269, %r2, 2;
	ld.shared.u8 	%r12907, [%r1+33];
	shl.b32 	%r12908, %r12907, 16;
	or.b32  	%r392, %r12908, %r391;
	st.local.u32 	[%rd6], %r392;
	mov.b32 	%r20991, 2;
	@%p269 bra 	$L__BB1_195;
	setp.eq.s32 	%p270, %r2, 3;
	ld.shared.u8 	%rs307, [%r1+34];
	mul.wide.u16 	%r12910, %rs307, 256;
	or.b32  	%r393, %r12910, %r392;
	st.local.u32 	[%rd6], %r393;
	mov.b32 	%r20991, 3;
	@%p270 bra 	$L__BB1_195;
	setp.eq.s32 	%p271, %r2, 4;
	ld.shared.u8 	%r12912, [%r1+35];
	or.b32  	%r12913, %r393, %r12912;
	st.local.u32 	[%rd6], %r12913;
	mov.b32 	%r20991, 4;
	@%p271 bra 	$L__BB1_195;
	setp.eq.s32 	%p272, %r2, 5;
	ld.shared.u8 	%r12915, [%r1+36];
	shl.b32 	%r394, %r12915, 24;
	st.local.u32 	[%rd6+4], %r394;
	mov.b32 	%r20991, 5;
	@%p272 bra 	$L__BB1_195;
	setp.eq.s32 	%p273, %r2, 6;
	ld.shared.u8 	%r12917, [%r1+37];
	shl.b32 	%r12918, %r12917, 16;
	or.b32  	%r395, %r12918, %r394;
	st.local.u32 	[%rd6+4], %r395;
	mov.b32 	%r20991, 6;
	@%p273 bra 	$L__BB1_195;
	setp.eq.s32 	%p274, %r2, 7;
	ld.shared.u8 	%rs308, [%r1+38];
	mul.wide.u16 	%r12920, %rs308, 256;
	or.b32  	%r396, %r12920, %r395;
	st.local.u32 	[%rd6+4], %r396;
	mov.b32 	%r20991, 7;
	@%p274 bra 	$L__BB1_195;
	setp.eq.s32 	%p275, %r2, 8;
	ld.shared.u8 	%r12922, [%r1+39];
	or.b32  	%r12923, %r396, %r12922;
	st.local.u32 	[%rd6+4], %r12923;
	mov.b32 	%r20991, 8;
	@%p275 bra 	$L__BB1_195;
	setp.eq.s32 	%p276, %r2, 9;
	ld.shared.u8 	%r12925, [%r1+40];
	shl.b32 	%r397, %r12925, 24;
	st.local.u32 	[%rd6+8], %r397;
	mov.b32 	%r20991, 9;
	@%p276 bra 	$L__BB1_195;
	setp.eq.s32 	%p277, %r2, 10;
	ld.shared.u8 	%r12927, [%r1+41];
	shl.b32 	%r12928, %r12927, 16;
	or.b32  	%r398, %r12928, %r397;
	st.local.u32 	[%rd6+8], %r398;
	mov.b32 	%r20991, 10;
	@%p277 bra 	$L__BB1_195;
	setp.eq.s32 	%p278, %r2, 11;
	ld.shared.u8 	%rs309, [%r1+42];
	mul.wide.u16 	%r12930, %rs309, 256;
	or.b32  	%r399, %r12930, %r398;
	st.local.u32 	[%rd6+8], %r399;
	mov.b32 	%r20991, 11;
	@%p278 bra 	$L__BB1_195;
	setp.eq.s32 	%p279, %r2, 12;
	ld.shared.u8 	%r12932, [%r1+43];
	or.b32  	%r12933, %r399, %r12932;
	st.local.u32 	[%rd6+8], %r12933;
	mov.b32 	%r20991, 12;
	@%p279 bra 	$L__BB1_195;
	setp.eq.s32 	%p280, %r2, 13;
	ld.shared.u8 	%r12935, [%r1+44];
	shl.b32 	%r400, %r12935, 24;
	st.local.u32 	[%rd6+12], %r400;
	mov.b32 	%r20991, 13;
	@%p280 bra 	$L__BB1_195;
	setp.eq.s32 	%p281, %r2, 14;
	ld.shared.u8 	%r12937, [%r1+45];
	shl.b32 	%r12938, %r12937, 16;
	or.b32  	%r401, %r12938, %r400;
	st.local.u32 	[%rd6+12], %r401;
	mov.b32 	%r20991, 14;
	@%p281 bra 	$L__BB1_195;
	setp.eq.s32 	%p282, %r2, 15;
	ld.shared.u8 	%rs310, [%r1+46];
	mul.wide.u16 	%r12940, %rs310, 256;
	or.b32  	%r402, %r12940, %r401;
	st.local.u32 	[%rd6+12], %r402;
	mov.b32 	%r20991, 15;
	@%p282 bra 	$L__BB1_195;
	setp.eq.s32 	%p283, %r2, 16;
	ld.shared.u8 	%r12942, [%r1+47];
	or.b32  	%r12943, %r402, %r12942;
	st.local.u32 	[%rd6+12], %r12943;
	mov.b32 	%r20991, 16;
	@%p283 bra 	$L__BB1_195;
	setp.eq.s32 	%p284, %r2, 17;
	ld.shared.u8 	%r12945, [%r1+48];
	shl.b32 	%r403, %r12945, 24;
	st.local.u32 	[%rd6+16], %r403;
	mov.b32 	%r20991, 17;
	@%p284 bra 	$L__BB1_195;
	setp.eq.s32 	%p285, %r2, 18;
	ld.shared.u8 	%r12947, [%r1+49];
	shl.b32 	%r12948, %r12947, 16;
	or.b32  	%r404, %r12948, %r403;
	st.local.u32 	[%rd6+16], %r404;
	mov.b32 	%r20991, 18;
	@%p285 bra 	$L__BB1_195;
	setp.eq.s32 	%p286, %r2, 19;
	ld.shared.u8 	%rs311, [%r1+50];
	mul.wide.u16 	%r12950, %rs311, 256;
	or.b32  	%r405, %r12950, %r404;
	st.local.u32 	[%rd6+16], %r405;
	mov.b32 	%r20991, 19;
	@%p286 bra 	$L__BB1_195;
	setp.eq.s32 	%p287, %r2, 20;
	ld.shared.u8 	%r12952, [%r1+51];
	or.b32  	%r12953, %r405, %r12952;
	st.local.u32 	[%rd6+16], %r12953;
	mov.b32 	%r20991, 20;
	@%p287 bra 	$L__BB1_195;
	setp.eq.s32 	%p288, %r2, 21;
	ld.shared.u8 	%r12955, [%r1+52];
	shl.b32 	%r406, %r12955, 24;
	st.local.u32 	[%rd6+20], %r406;
	mov.b32 	%r20991, 21;
	@%p288 bra 	$L__BB1_195;
	setp.eq.s32 	%p289, %r2, 22;
	ld.shared.u8 	%r12957, [%r1+53];
	shl.b32 	%r12958, %r12957, 16;
	or.b32  	%r407, %r12958, %r406;
	st.local.u32 	[%rd6+20], %r407;
	mov.b32 	%r20991, 22;
	@%p289 bra 	$L__BB1_195;
	setp.eq.s32 	%p290, %r2, 23;
	ld.shared.u8 	%rs312, [%r1+54];
	mul.wide.u16 	%r12960, %rs312, 256;
	or.b32  	%r408, %r12960, %r407;
	st.local.u32 	[%rd6+20], %r408;
	mov.b32 	%r20991, 23;
	@%p290 bra 	$L__BB1_195;
	setp.eq.s32 	%p291, %r2, 24;
	ld.shared.u8 	%r12962, [%r1+55];
	or.b32  	%r12963, %r408, %r12962;
	st.local.u32 	[%rd6+20], %r12963;
	mov.b32 	%r20991, 24;
	@%p291 bra 	$L__BB1_195;
	setp.eq.s32 	%p292, %r2, 25;
	ld.shared.u8 	%r12965, [%r1+56];
	shl.b32 	%r409, %r12965, 24;
	st.local.u32 	[%rd6+24], %r409;
	mov.b32 	%r20991, 25;
	@%p292 bra 	$L__BB1_195;
	setp.eq.s32 	%p293, %r2, 26;
	ld.shared.u8 	%r12967, [%r1+57];
	shl.b32 	%r12968, %r12967, 16;
	or.b32  	%r410, %r12968, %r409;
	st.local.u32 	[%rd6+24], %r410;
	mov.b32 	%r20991, 26;
	@%p293 bra 	$L__BB1_195;
	setp.eq.s32 	%p294, %r2, 27;
	ld.shared.u8 	%rs313, [%r1+58];
	mul.wide.u16 	%r12970, %rs313, 256;
	or.b32  	%r411, %r12970, %r410;
	st.local.u32 	[%rd6+24], %r411;
	mov.b32 	%r20991, 27;
	@%p294 bra 	$L__BB1_195;
	setp.eq.s32 	%p295, %r2, 28;
	ld.shared.u8 	%r12972, [%r1+59];
	or.b32  	%r12973, %r411, %r12972;
	st.local.u32 	[%rd6+24], %r12973;
	mov.b32 	%r20991, 28;
	@%p295 bra 	$L__BB1_195;
	setp.eq.s32 	%p296, %r2, 29;
	ld.shared.u8 	%r12975, [%r1+60];
	shl.b32 	%r412, %r12975, 24;
	st.local.u32 	[%rd6+28], %r412;
	mov.b32 	%r20991, 29;
	@%p296 bra 	$L__BB1_195;
	setp.eq.s32 	%p297, %r2, 30;
	ld.shared.u8 	%r12977, [%r1+61];
	shl.b32 	%r12978, %r12977, 16;
	or.b32  	%r413, %r12978, %r412;
	st.local.u32 	[%rd6+28], %r413;
	mov.b32 	%r20991, 30;
	@%p297 bra 	$L__BB1_195;
	setp.eq.s32 	%p298, %r2, 31;
	ld.shared.u8 	%rs314, [%r1+62];
	mul.wide.u16 	%r12980, %rs314, 256;
	or.b32  	%r414, %r12980, %r413;
	st.local.u32 	[%rd6+28], %r414;
	mov.b32 	%r20991, 31;
	@%p298 bra 	$L__BB1_195;
	setp.eq.s32 	%p299, %r2, 32;
	ld.shared.u8 	%r12982, [%r1+63];
	or.b32  	%r12983, %r414, %r12982;
	st.local.u32 	[%rd6+28], %r12983;
	mov.b32 	%r20991, 32;
	@%p299 bra 	$L__BB1_195;
	setp.eq.s32 	%p300, %r2, 33;
	ld.shared.u8 	%r12985, [%r1+64];
	shl.b32 	%r415, %r12985, 24;
	st.local.u32 	[%rd6+32], %r415;
	mov.b32 	%r20991, 33;
	@%p300 bra 	$L__BB1_195;
	setp.eq.s32 	%p301, %r2, 34;
	ld.shared.u8 	%r12987, [%r1+65];
	shl.b32 	%r12988, %r12987, 16;
	or.b32  	%r416, %r12988, %r415;
	st.local.u32 	[%rd6+32], %r416;
	mov.b32 	%r20991, 34;
	@%p301 bra 	$L__BB1_195;
	setp.eq.s32 	%p302, %r2, 35;
	ld.shared.u8 	%rs315, [%r1+66];
	mul.wide.u16 	%r12990, %rs315, 256;
	or.b32  	%r417, %r12990, %r416;
	st.local.u32 	[%rd6+32], %r417;
	mov.b32 	%r20991, 35;
	@%p302 bra 	$L__BB1_195;
	setp.eq.s32 	%p303, %r2, 36;
	ld.shared.u8 	%r12992, [%r1+67];
	or.b32  	%r12993, %r417, %r12992;
	st.local.u32 	[%rd6+32], %r12993;
	mov.b32 	%r20991, 36;
	@%p303 bra 	$L__BB1_195;
	setp.eq.s32 	%p304, %r2, 37;
	ld.shared.u8 	%r12995, [%r1+68];
	shl.b32 	%r418, %r12995, 24;
	st.local.u32 	[%rd6+36], %r418;
	mov.b32 	%r20991, 37;
	@%p304 bra 	$L__BB1_195;
	setp.eq.s32 	%p305, %r2, 38;
	ld.shared.u8 	%r12997, [%r1+69];
	shl.b32 	%r12998, %r12997, 16;
	or.b32  	%r419, %r12998, %r418;
	st.local.u32 	[%rd6+36], %r419;
	mov.b32 	%r20991, 38;
	@%p305 bra 	$L__BB1_195;
	setp.eq.s32 	%p306, %r2, 39;
	ld.shared.u8 	%rs316, [%r1+70];
	mul.wide.u16 	%r13000, %rs316, 256;
	or.b32  	%r420, %r13000, %r419;
	st.local.u32 	[%rd6+36], %r420;
	mov.b32 	%r20991, 39;
	@%p306 bra 	$L__BB1_195;
	setp.eq.s32 	%p307, %r2, 40;
	ld.shared.u8 	%r13002, [%r1+71];
	or.b32  	%r13003, %r420, %r13002;
	st.local.u32 	[%rd6+36], %r13003;
	mov.b32 	%r20991, 40;
	@%p307 bra 	$L__BB1_195;
	setp.eq.s32 	%p308, %r2, 41;
	ld.shared.u8 	%r13005, [%r1+72];
	shl.b32 	%r421, %r13005, 24;
	st.local.u32 	[%rd6+40], %r421;
	mov.b32 	%r20991, 41;
	@%p308 bra 	$L__BB1_195;
	setp.eq.s32 	%p309, %r2, 42;
	ld.shared.u8 	%r13007, [%r1+73];
	shl.b32 	%r13008, %r13007, 16;
	or.b32  	%r422, %r13008, %r421;
	st.local.u32 	[%rd6+40], %r422;
	mov.b32 	%r20991, 42;
	@%p309 bra 	$L__BB1_195;
	setp.eq.s32 	%p310, %r2, 43;
	ld.shared.u8 	%rs317, [%r1+74];
	mul.wide.u16 	%r13010, %rs317, 256;
	or.b32  	%r423, %r13010, %r422;
	st.local.u32 	[%rd6+40], %r423;
	mov.b32 	%r20991, 43;
	@%p310 bra 	$L__BB1_195;
	setp.eq.s32 	%p311, %r2, 44;
	ld.shared.u8 	%r13012, [%r1+75];
	or.b32  	%r13013, %r423, %r13012;
	st.local.u32 	[%rd6+40], %r13013;
	mov.b32 	%r20991, 44;
	@%p311 bra 	$L__BB1_195;
	setp.eq.s32 	%p312, %r2, 45;
	ld.shared.u8 	%r13015, [%r1+76];
	shl.b32 	%r424, %r13015, 24;
	st.local.u32 	[%rd6+44], %r424;
	mov.b32 	%r20991, 45;
	@%p312 bra 	$L__BB1_195;
	setp.eq.s32 	%p313, %r2, 46;
	ld.shared.u8 	%r13017, [%r1+77];
	shl.b32 	%r13018, %r13017, 16;
	or.b32  	%r425, %r13018, %r424;
	st.local.u32 	[%rd6+44], %r425;
	mov.b32 	%r20991, 46;
	@%p313 bra 	$L__BB1_195;
	setp.eq.s32 	%p314, %r2, 47;
	ld.shared.u8 	%rs318, [%r1+78];
	mul.wide.u16 	%r13020, %rs318, 256;
	or.b32  	%r426, %r13020, %r425;
	st.local.u32 	[%rd6+44], %r426;
	mov.b32 	%r20991, 47;
	@%p314 bra 	$L__BB1_195;
	setp.eq.s32 	%p315, %r2, 48;
	ld.shared.u8 	%r13022, [%r1+79];
	or.b32  	%r13023, %r426, %r13022;
	st.local.u32 	[%rd6+44], %r13023;
	mov.b32 	%r20991, 48;
	@%p315 bra 	$L__BB1_195;
	setp.eq.s32 	%p316, %r2, 49;
	ld.shared.u8 	%r13025, [%r1+80];
	shl.b32 	%r427, %r13025, 24;
	st.local.u32 	[%rd6+48], %r427;
	mov.b32 	%r20991, 49;
	@%p316 bra 	$L__BB1_195;
	setp.eq.s32 	%p317, %r2, 50;
	ld.shared.u8 	%r13027, [%r1+81];
	shl.b32 	%r13028, %r13027, 16;
	or.b32  	%r428, %r13028, %r427;
	st.local.u32 	[%rd6+48], %r428;
	mov.b32 	%r20991, 50;
	@%p317 bra 	$L__BB1_195;
	setp.eq.s32 	%p318, %r2, 51;
	ld.shared.u8 	%rs319, [%r1+82];
	mul.wide.u16 	%r13030, %rs319, 256;
	or.b32  	%r429, %r13030, %r428;
	st.local.u32 	[%rd6+48], %r429;
	mov.b32 	%r20991, 51;
	@%p318 bra 	$L__BB1_195;
	setp.eq.s32 	%p319, %r2, 52;
	ld.shared.u8 	%r13032, [%r1+83];
	or.b32  	%r13033, %r429, %r13032;
	st.local.u32 	[%rd6+48], %r13033;
	mov.b32 	%r20991, 52;
	@%p319 bra 	$L__BB1_195;
	setp.eq.s32 	%p320, %r2, 53;
	ld.shared.u8 	%r13035, [%r1+84];
	shl.b32 	%r430, %r13035, 24;
	st.local.u32 	[%rd6+52], %r430;
	mov.b32 	%r20991, 53;
	@%p320 bra 	$L__BB1_195;
	setp.eq.s32 	%p321, %r2, 54;
	ld.shared.u8 	%r13037, [%r1+85];
	shl.b32 	%r13038, %r13037, 16;
	or.b32  	%r431, %r13038, %r430;
	st.local.u32 	[%rd6+52], %r431;
	mov.b32 	%r20991, 54;
	@%p321 bra 	$L__BB1_195;
	setp.eq.s32 	%p322, %r2, 55;
	ld.shared.u8 	%rs320, [%r1+86];
	mul.wide.u16 	%r13040, %rs320, 256;
	or.b32  	%r432, %r13040, %r431;
	st.local.u32 	[%rd6+52], %r432;
	mov.b32 	%r20991, 55;
	@%p322 bra 	$L__BB1_195;
	setp.eq.s32 	%p323, %r2, 56;
	ld.shared.u8 	%r13042, [%r1+87];
	or.b32  	%r13043, %r432, %r13042;
	st.local.u32 	[%rd6+52], %r13043;
	mov.b32 	%r20991, 56;
	@%p323 bra 	$L__BB1_195;
	setp.eq.s32 	%p324, %r2, 57;
	ld.shared.u8 	%r13045, [%r1+88];
	shl.b32 	%r433, %r13045, 24;
	st.local.u32 	[%rd6+56], %r433;
	mov.b32 	%r20991, 57;
	@%p324 bra 	$L__BB1_195;
	setp.eq.s32 	%p325, %r2, 58;
	ld.shared.u8 	%r13047, [%r1+89];
	shl.b32 	%r13048, %r13047, 16;
	or.b32  	%r434, %r13048, %r433;
	st.local.u32 	[%rd6+56], %r434;
	mov.b32 	%r20991, 58;
	@%p325 bra 	$L__BB1_195;
	setp.eq.s32 	%p326, %r2, 59;
	ld.shared.u8 	%rs321, [%r1+90];
	mul.wide.u16 	%r13050, %rs321, 256;
	or.b32  	%r435, %r13050, %r434;
	st.local.u32 	[%rd6+56], %r435;
	mov.b32 	%r20991, 59;
	@%p326 bra 	$L__BB1_195;
	setp.eq.s32 	%p327, %r2, 60;
	ld.shared.u8 	%r13052, [%r1+91];
	or.b32  	%r13053, %r435, %r13052;
	st.local.u32 	[%rd6+56], %r13053;
	mov.b32 	%r20991, 60;
	@%p327 bra 	$L__BB1_195;
	setp.eq.s32 	%p328, %r2, 61;
	ld.shared.u8 	%r13055, [%r1+92];
	shl.b32 	%r436, %r13055, 24;
	st.local.u32 	[%rd6+60], %r436;
	mov.b32 	%r20991, 61;
	@%p328 bra 	$L__BB1_195;
	setp.eq.s32 	%p329, %r2, 62;
	ld.shared.u8 	%r13057, [%r1+93];
	shl.b32 	%r13058, %r13057, 16;
	or.b32  	%r437, %r13058, %r436;
	st.local.u32 	[%rd6+60], %r437;
	mov.b32 	%r20991, 62;
	@%p329 bra 	$L__BB1_195;
	ld.shared.u8 	%rs322, [%r1+94];
	mul.wide.u16 	%r13060, %rs322, 256;
	or.b32  	%r13061, %r13060, %r437;
	st.local.u32 	[%rd6+60], %r13061;
	mov.b32 	%r20991, 63;
$L__BB1_195:
	ld.param.u32 	%r20765, [double_sha256_persistent_kernel_param_4];
	setp.ne.s32 	%p330, %r20765, 0;
	@%p330 bra 	$L__BB1_382;
	setp.lt.s32 	%p331, %r20990, 1;
	@%p331 bra 	$L__BB1_199;
	mov.b32 	%r20992, 0;
$L__BB1_198:
	shl.b32 	%r13137, %r20991, 3;
	not.b32 	%r13138, %r13137;
	and.b32  	%r13139, %r13138, 24;
	cvt.u64.u32 	%rd267, %r20992;
	add.s64 	%rd268, %rd34, %rd267;
	ld.local.s8 	%r13140, [%rd268];
	shl.b32 	%r13141, %r13140, %r13139;
	and.b32  	%r13142, %r20991, -4;
	cvt.u64.u32 	%rd269, %r13142;
	add.s64 	%rd270, %rd6, %rd269;
	ld.local.u32 	%r13143, [%rd270];
	or.b32  	%r13144, %r13141, %r13143;
	st.local.u32 	[%rd270], %r13144;
	add.s32 	%r20991, %r20991, 1;
	add.s32 	%r20992, %r20992, 1;
	setp.ne.s32 	%p332, %r20992, %r20990;
	@%p332 bra 	$L__BB1_198;
$L__BB1_199:
	ld.param.u64 	%rd311, [double_sha256_persistent_kernel_param_1];
	shr.s32 	%r15449, %r20991, 2;
	shl.b32 	%r15450, %r20991, 3;
	not.b32 	%r15451, %r15450;
	and.b32  	%r15452, %r15451, 24;
	mov.b32 	%r15453, 128;
	shl.b32 	%r15454, %r15453, %r15452;
	mul.wide.s32 	%rd271, %r15449, 4;
	add.s64 	%rd272, %rd6, %rd271;
	ld.local.u32 	%r15455, [%rd272];
	or.b32  	%r15456, %r15454, %r15455;
	st.local.u32 	[%rd272], %r15456;
	cvt.s64.s32 	%rd273, %r20990;
	add.s64 	%rd274, %rd311, %rd273;
	shr.u64 	%rd275, %rd274, 29;
	cvt.u32.u64 	%r14055, %rd275;
	cvt.u32.u64 	%r15457, %rd274;
	shl.b32 	%r13578, %r15457, 3;
	st.local.v2.u32 	[%rd6+56], {%r14055, %r13578};
	ld.local.v4.u32 	{%r15458, %r13535, %r13575, %r13615}, [%rd6];
	ld.local.v4.u32 	{%r13655, %r13695, %r13735, %r13775}, [%rd6+16];
	ld.local.v4.u32 	{%r13815, %r13855, %r13895, %r13935}, [%rd6+32];
	ld.local.v2.u32 	{%r13975, %r14015}, [%rd6+48];
	mov.b32 	%r15428, 6;
	// begin inline asm
	shf.r.wrap.b32 %r13145, %r371, %r371, %r15428;
	// end inline asm
	mov.b32 	%r15432, 11;
	// begin inline asm
	shf.r.wrap.b32 %r13149, %r371, %r371, %r15432;
	// end inline asm
	xor.b32  	%r15459, %r13149, %r13145;
	mov.b32 	%r15436, 25;
	// begin inline asm
	shf.r.wrap.b32 %r13153, %r371, %r371, %r15436;
	// end inline asm
	xor.b32  	%r15460, %r15459, %r13153;
	and.b32  	%r15461, %r371, %r372;
	not.b32 	%r15462, %r371;
	and.b32  	%r15463, %r373, %r15462;
	or.b32  	%r15464, %r15461, %r15463;
	add.s32 	%r15465, %r15464, %r374;
	add.s32 	%r15466, %r15465, %r15458;
	add.s32 	%r15467, %r15466, %r15460;
	add.s32 	%r15468, %r15467, %r21078;
	mov.b32 	%r15440, 2;
	// begin inline asm
	shf.r.wrap.b32 %r13157, %r367, %r367, %r15440;
	// end inline asm
	mov.b32 	%r15444, 13;
	// begin inline asm
	shf.r.wrap.b32 %r13161, %r367, %r367, %r15444;
	// end inline asm
	xor.b32  	%r15469, %r13161, %r13157;
	mov.b32 	%r15448, 22;
	// begin inline asm
	shf.r.wrap.b32 %r13165, %r367, %r367, %r15448;
	// end inline asm
	xor.b32  	%r15470, %r15469, %r13165;
	xor.b32  	%r15471, %r368, %r369;
	and.b32  	%r15472, %r367, %r15471;
	and.b32  	%r15473, %r368, %r369;
	xor.b32  	%r15474, %r15472, %r15473;
	add.s32 	%r15475, %r15470, %r15474;
	add.s32 	%r13179, %r15468, %r370;
	add.s32 	%r13191, %r15475, %r15468;
	// begin inline asm
	shf.r.wrap.b32 %r13169, %r13179, %r13179, %r15428;
	// end inline asm
	// begin inline asm
	shf.r.wrap.b32 %r13173, %r13179, %r13179, %r15432;
	// end inline asm
	xor.b32  	%r15476, %r13173, %r13169;
	// begin inline asm
	shf.r.wrap.b32 %r13177, %r13179, %r13179, %r15436;
	// end inline asm
	xor.b32  	%r15477, %r15476, %r13177;
	and.b32  	%r15478, %r13179, %r371;
	not.b32 	%r15479, %r13179;
	and.b32  	%r15480, %r372, %r15479;
	or.b32  	%r15481, %r15478, %r15480;
	add.s32 	%r15482, %r15481, %r373;
	add.s32 	%r15483, %r15482, %r13535;
	add.s32 	%r15484, %r15483, %r15477;
	add.s32 	%r15485, %r15484, %r21077;
	// begin inline asm
	shf.r.wrap.b32 %r13181, %r13191, %r13191, %r15440;
	// end inline asm
	// begin inline asm
	shf.r.wrap.b32 %r13185, %r13191, %r13191, %r15444;
	// end inline asm
	xor.b32  	%r15486, %r13185, %r13181;
	// begin inline asm
	shf.r.wrap.b32 %r13189, %r13191, %r13191, %r15448;
	// end inline asm
	xor.b32  	%r15487, %r15486, %r13189;
	xor.b32  	%r15488, %r367, %r368;
	and.b32  	%r15489, %r13191, %r15488;
	and.b32  	%r15490, %r367, %r368;
	xor.b32  	%r15491, %r15489, %r15490;
	add.s32 	%r15492, %r15487, %r15491;
	add.s32 	%r13203, %r15485, %r369;
	add.s32 	%r13215, %r15492, %r15485;
	// begin inline asm
	shf.r.wrap.b32 %r13193, %r13203, %r13203, %r15428;
	// end inline asm
	// begin inline asm
	shf.r.wrap.b32 %r13197, %r13203, %r13203, %r15432;
	// end inline asm
	xor.b32  	%r15493, %r13197, %r13193;
	// begin inline asm
	shf.r.wrap.b32 %r13201, %r13203, %r13203, %r15436;
	// end inline asm
	xor.b32  	%r15494, %r15493, %r13201;
	and.b32  	%r15495, %r13203, %r13179;
	not.b32 	%r15496, %r13203;
	and.b32  	%r15497, %r371, %r15496;
	or.b32  	%r15498, %r15495, %r15497;
	add.s32 	%r15499, %r15498, %r372;
	add.s32 	%r15500, %r15499, %r13575;
	add.s32 	%r15501, %r15500, %r15494;
	add.s32 	%r15502, %r15501, %r21076;
	// begin inline asm
	shf.r.wrap.b32 %r13205, %r13215, %r13215, %r15440;
	// end inline asm
	// begin inline asm
	shf.r.wrap.b32 %r13209, %r13215, %r13215, %r15444;
	// end inline asm
	xor.b32  	%r15503, %r13209, %r13205;
	// begin inline asm
	shf.r.wrap.b32 %r13213, %r13215, %r13215, %r15448;
	// end inline asm
	xor.b32  	%r15504, %r15503, %r13213;
	xor.b32  	%r15505, %r13191, %r367;
	and.b32  	%r15506, %r13215, %r15505;
	and.b32  	%r15507, %r13191, %r367;
	xor.b32  	%r15508, %r15506, %r15507;
	add.s32 	%r15509, %r15504, %r15508;
	add.s32 	%r13227, %r15502, %r368;
	add.s32 	%r13239, %r15509, %r15502;
	// begin inline asm
	shf.r.wrap.b32 %r13217, %r13227, %r13227, %r15428;
	// end inline asm
	// begin inline asm
	shf.r.wrap.b32 %r13221, %r13227, %r13227, %r15432;
	// end inline asm
	xor.b32  	%r15510, %r13221, %r13217;
	// begin inline asm
	shf.r.wrap.b32 %r13225, %r13227, %r13227, %r15436;
	// end inline asm
	xor.b32  	%r15511, %r15510, %r13225;
	and.b32  	%r15512, %r13227, %r13203;
	not.b32 	%r15513, %r13227;
	and.b32  	%r15514, %r13179, %r15513;
	or.b32  	%r15515, %r15512, %r15514;
	add.s32 	%r15516, %r15515, %r371;
	add.s32 	%r15517, %r15516, %r13615;
	add.s32 	%r15518, %r15517, %r15511;
	add.s32 	%r15519, %r15518, %r21075;
	// begin inline asm
	shf.r.wrap.b32 %r13229, %r13239, %r13239, %r15440;
	// end inline asm
	// begin inline asm
	shf.r.wrap.b32 %r13233, %r13239, %r13239, %r15444;
	// end inline asm
	xor.b32  	%r15520, %r13233, %r13229;
	// begin inline asm
	shf.r.wrap.b32 %r13237, %r13239, %r13239, %r15448;
	// end inline asm
	xor.b32  	%r15521, %r15520, %r13237;
	xor.b32  	%r15522, %r13215, %r13191;
	and.b32  	%r15523, %r13239, %r15522;
	and.b32  	%r15524, %r13215, %r13191;
	xor.b32  	%r15525, %r15523, %r15524;
	add.s32 	%r15526, %r15521, %r15525;
	add.s32 	%r13251, %r15519, %r367;
	add.s32 	%r13263, %r15526, %r15519;
	// begin inline asm
	shf.r.wrap.b32 %r13241, %r13251, %r13251, %r15428;
	// end inline asm
	// begin inline asm
	shf.r.wrap.b32 %r13245, %r13251, %r13251, %r15432;
	// end inline asm
	xor.b32  	%r15527, %r13245, %r13241;
	// begin inline asm
	shf.r.wrap.b32 %r13249, %r13251, %r13251, %r15436;
	// end inline asm
	xor.b32  	%r15528, %r15527, %r13249;
	and.b32  	%r15529, %r13251, %r13227;
	not.b32 	%r15530, %r13251;
	and.b32  	%r15531, %r13203, %r15530;
	or.b32  	%r15532, %r15529, %r15531;
	add.s32 	%r15533, %r15532, %r13179;
	add.s32 	%r15534, %r15533, %r13655;
	add.s32 	%r15535, %r15534, %r15528;
	add.s32 	%r15536, %r15535, %r21074;
	// begin inline asm
	shf.r.wrap.b32 %r13253, %r13263, %r13263, %r15440;
	// end inline asm
	// begin inline asm
	shf.r.wrap.b32 %r13257, %r13263, %r13263, %r15444;
	// end inline asm
	xor.b32  	%r15537, %r13257, %r13253;
	// begin inline asm
	shf.r.wrap.b32 %r13261, %r13263, %r13263, %r15448;
	// end inline asm
	xor.b32  	%r15538, %r15537, %r13261;
	xor.b32  	%r15539, %r13239, %r13215;
	and.b32  	%r15540, %r13263, %r15539;
	and.b32  	%r15541, %r13239, %r13215;
	xor.b32  	%r15542, %r15540, %r15541;
	add.s32 	%r15543, %r15538, %r15542;
	add.s32 	%r13275, %r15536, %r13191;
	add.s32 	%r13287, %r15543, %r15536;
	// begin inline asm
	shf.r.wrap.b32 %r13265, %r13275, %r13275, %r15428;
	// end inline asm
	// begin inline asm
	shf.r.wrap.b32 %r13269, %r13275, %r13275, %r15432;
	// end inline asm
	xor.b32  	%r15544, %r13269, %r13265;
	// begin inline asm
	shf.r.wrap.b32 %r13273, %r13275, %r13275, %r15436;
	// end inline asm
	xor.b32  	%r15545, %r15544, %r13273;
	and.b32  	%r15546, %r13275, %r13251;
	not.b32 	%r15547, %r13275;
	and.b32  	%r15548, %r13227, %r15547;
	or.b32  	%r15549, %r15546, %r15548;
	add.s32 	%r15550, %r15549, %r13203;
	add.s32 	%r15551, %r15550, %r13695;
	add.s32 	%r15552, %r15551, %r15545;
	add.s32 	%r15553, %r15552, %r21073;
	// begin inline asm
	shf.r.wrap.b32 %r13277, %r13287, %r13287, %r15440;
	// end inline asm
	// begin inline asm
	shf.r.wrap.b32 %r13281, %r13287, %r13287, %r15444;
	// end inline asm
	xor.b32  	%r15554, %r13281, %r13277;
	// begin inline asm
	shf.r.wrap.b32 %r13285, %r13287, %r13287, %r15448;
	// end inline asm
	xor.b32  	%r15555, %r15554, %r13285;
	xor.b32  	%r15556, %r13263, %r13239;
	and.b32  	%r15557, %r13287, %r15556;
	and.b32  	%r15558, %r13263, %r13239;
	xor.b32  	%r15559, %r15557, %r15558;
	add.s32 	%r15560, %r15555, %r15559;
	add.s32 	%r13299, %r15553, %r13215;
	add.s32 	%r13311, %r15560, %r15553;
	// begin inline asm
	shf.r.wrap.b32 %r13289, %r13299, %r13299, %r15428;
	// end inline asm
	// begin inline asm
	shf.r.wrap.b32 %r13293, %r13299, %r13299, %r15432;
	// end inline asm
	xor.b32  	%r15561, %r13293, %r13289;
	// begin inline asm
	shf.r.wrap.b32 %r13297, %r13299, %r13299, %r15436;
	// end inline asm
	xor.b32  	%r15562, %r15561, %r13297;
	and.b32  	%r15563, %r13299, %r13275;
	not.b32 	%r15564, %r13299;
	and.b32  	%r15565, %r13251, %r15564;
	or.b32  	%r15566, %r15563, %r15565;
	add.s32 	%r15567, %r15566, %r13227;
	add.s32 	%r15568, %r15567, %r13735;
	add.s32 	%r15569, %r15568, %r15562;
	add.s32 	%r15570, %r15569, %r21072;
	// begin inline asm
	shf.r.wrap.b32 %r13301, %r13311, %r13311, %r15440;
	// end inline asm
	// begin inline asm
	shf.r.wrap.b32 %r13305, %r13311, %r13311, %r15444;
	// end inline asm
	xor.b32  	%r15571, %r13305, %r13301;
	// begin inline asm
	shf.r.wrap.b32 %r13309, %r13311, %r13311, %r15448;
	// end inline asm
	xor.b32  	%r15572, %r15571, %r13309;
	xor.b32  	%r15573, %r13287, %r13263;
	and.b32  	%r15574, %r13311, %r15573;
	and.b32  	%r15575, %r13287, %r13263;
	xor.b32  	%r15576, %r15574, %r15575;
	add.s32 	%r15577, %r15572, %r15576;
	add.s32 	%r13323, %r15570, %r13239;
	add.s32 	%r13335, %r15577, %r15570;
	// begin inline asm
	shf.r.wrap.b32 %r13313, %r13323, %r13323, %r15428;
	// end inline asm
	// begin inline asm
	shf.r.wrap.b32 %r13317, %r13323, %r13323, %r15432;
	// end inline asm
	xor.b32  	%r15578, %r13317, %r13313;
	// begin inline asm
	shf.r.wrap.b32 %r13321, %r13323, %r13323, %r15436;
	// end inline asm
	xor.b32  	%r15579, %r15578, %r13321;
	and.b32  	%r15580, %r13323, %r13299;
	not.b32 	%r15581, %r13323;
	and.b32  	%r15582, %r13275, %r15581;
	or.b32  	%r15583, %r15580, %r15582;
	add.s32 	%r15584, %r15583, %r13251;
	add.s32 	%r15585, %r15584, %r13775;
	add.s32 	%r15586, %r15585, %r15579;
	add.s32 	%r15587, %r15586, %r21071;
	// begin inline asm
	shf.r.wrap.b32 %r13325, %r13335, %r13335, %r15440;
	// end inline asm
	// begin inline asm
	shf.r.wrap.b32 %r13329, %r13335, %r13335, %r15444;
	// end inline asm
	xor.b32  	%r15588, %r13329, %r13325;
	// begin inline asm
	shf.r.wrap.b32 %r13333, %r13335, %r13335, %r15448;
	// end inline asm
	xor.b32  	%r15589, %r15588, %r13333;
	xor.b32  	%r15590, %r13311, %r13287;
	and.b32  	%r15591, %r13335, %r15590;
	and.b32  	%r15592, %r13311, %r13287;
	xor.b32  	%r15593, %r15591, %r15592;
	add.s32 	%r15594, %r15589, %r15593;
	add.s32 	%r13347, %r15587, %r13263;
	add.s32 	%r13359, %r15594, %r15587;
	// begin inline asm
	shf.r.wrap.b32 %r13337, %r13347, %r13347, %r15428;
	// end inline asm
	// begin inline asm
	shf.r.wrap.b32 %r13341, %r13347, %r13347, %r15432;
	// end inline asm
	xor.b32  	%r15595, %r13341, %r13337;
	// begin inline asm
	shf.r.wrap.b32 %r13345, %r13347, %r13347, %r15436;
	// end inline asm
	xor.b32  	%r15596, %r15595, %r13345;
	and.b32  	%r15597, %r13347, %r13323;
	not.b32 	%r15598, %r13347;
	and.b32  	%r15599, %r13299, %r15598;
	or.b32  	%r15600, %r15597, %r15599;
	add.s32 	%r15601, %r15600, %r13275;
	add.s32 	%r15602, %r15601, %r13815;
	add.s32 	%r15603, %r15602, %r15596;
	add.s32 	%r15604, %r15603, %r21070;
	// begin inline asm
	shf.r.wrap.b32 %r13349, %r13359, %r13359, %r15440;
	// end inline asm
	// begin inline asm
	shf.r.wrap.b32 %r13353, %r13359, %r13359, %r15444;
	// end inline asm
	xor.b32  	%r15605, %r13353, %r13349;
	// begin inline asm
	shf.r.wrap.b32 %r13357, %r13359, %r13359, %r15448;
	// end inline asm
	xor.b32  	%r15606, %r15605, %r13357;
	xor.b32  	%r15607, %r13335, %r13311;
	and.b32  	%r15608, %r13359, %r15607;
	and.b32  	%r15609, %r13335, %r13311;
	xor.b32  	%r15610, %r15608, %r15609;
	add.s32 	%r15611, %r15606, %r15610;
	add.s32 	%r13371, %r15604, %r13287;
	add.s32 	%r13383, %r15611, %r15604;
	// begin inline asm
	shf.r.wrap.b32 %r13361, %r13371, %r13371, %r15428;
	// end inline asm
	// begin inline asm
	shf.r.wrap.b32 %r13365, %r13371, %r13371, %r15432;
	// end inline asm
	xor.b32  	%r15612, %r13365, %r13361;
	// begin inline asm
	shf.r.wrap.b32 %r13369, %r13371, %r13371, %r15436;
	// end inline asm
	xor.b32  	%r15613, %r15612, %r13369;
	and.b32  	%r15614, %r13371, %r13347;
	not.b32 	%r15615, %r13371;
	and.b32  	%r15616, %r13323, %r15615;
	or.b32  	%r15617, %r15614, %r15616;
	add.s32 	%r15618, %r15617, %r13299;
	add.s32 	%r15619, %r15618, %r13855;
	add.s32 	%r15620, %r15619, %r15613;
	add.s32 	%r15621, %r15620, %r21069;
	// begin inline asm
	shf.r.wrap.b32 %r13373, %r13383, %r13383, %r15440;
	// end inline asm
	// begin inline asm
	shf.r.wrap.b32 %r13377, %r13383, %r13383, %r15444;
	// end inline asm
	xor.b32  	%r15622, %r13377, %r13373;
	// begin inline asm
	shf.r.wrap.b32 %r13381, %r13383, %r13383, %r15448;
	// end inline asm
	xor.b32  	%r15623, %r15622, %r13381;
	xor.b32  	%r15624, %r13359, %r13335;
	and.b32  	%r15625, %r13383, %r15624;
	and.b32  	%r15626, %r13359, %r13335;
	xor.b32  	%r15627, %r15625, %r15626;
	add.s32 	%r15628, %r15623, %r15627;
	add.s32 	%r13395, %r15621, %r13311;
	add.s32 	%r13407, %r15628, %r15621;
	// begin inline asm
	shf.r.wrap.b32 %r13385, %r13395, %r13395, %r15428;
	// end inline asm
	// begin inline asm
	shf.r.wrap.b32 %r13389, %r13395, %r13395, %r15432;
	// end inline asm
	xor.b32  	%r15629, %r13389, %r13385;
	// begin inline asm
	shf.r.wrap.b32 %r13393, %r13395, %r13395, %r15436;
	// end inline asm
	xor.b32  	%r15630, %r15629, %r13393;
	and.b32  	%r15631, %r13395, %r13371;
	not.b32 	%r15632, %r13395;
	and.b32  	%r15633, %r13347, %r15632;
	or.b32  	%r15634, %r15631, %r15633;
	add.s32 	%r15635, %r15634, %r13323;
	add.s32 	%r15636, %r15635, %r13895;
	add.s32 	%r15637, %r15636, %r15630;
	add.s32 	%r15638, %r15637, %r21068;
	// begin inline asm
	shf.r.wrap.b32 %r13397, %r13407, %r13407, %r15440;
	// end inline asm
	// begin inline asm
	shf.r.wrap.b32 %r13401, %r13407, %r13407, %r15444;
	// end inline asm
	xor.b32  	%r15639, %r13401, %r13397;
	// begin inline asm
	shf.r.wrap.b32 %r13405, %r13407, %r13407, %r15448;
	// end inline asm
	xor.b32  	%r15640, %r15639, %r13405;
	xor.b32  	%r15641, %r13383, %r13359;
	and.b32  	%r15642, %r13407, %r15641;
	and.b32  	%r15643, %r13383, %r13359;
	xor.b32  	%r15644, %r15642, %r15643;
	add.s32 	%r15645, %r15640, %r15644;
	add.s32 	%r13419, %r15638, %r13335;
	add.s32 	%r13431, %r15645, %r15638;
	// begin inline asm
	shf.r.wrap.b32 %r13409, %r13419, %r13419, %r15428;
	// end inline asm
	// begin inline asm
	shf.r.wrap.b32 %r13413, %r13419, %r13419, %r15432;
	// end inline asm
	xor.b32  	%r15646, %r13413, %r13409;
	// begin inline asm
	shf.r.wrap.b32 %r13417, %r13419, %r13419, %r15436;
	// end inline asm
	xor.b32  	%r15647, %r15646, %r13417;
	and.b32  	%r15648, %r13419, %r13395;
	not.b32 	%r15649, %r13419;
	and.b32  	%r15650, %r13371, %r15649;
	or.b32  	%r15651, %r15648, %r15650;
	add.s32 	%r15652, %r15651, %r13347;
	add.s32 	%r15653, %r15652, %r13935;
	add.s32 	%r15654, %r15653, %r15647;
	add.s32 	%r15655, %r15654, %r21067;
	// begin inline asm
	shf.r.wrap.b32 %r13421, %r13431, %r13431, %r15440;
	// end inline asm
	// begin inline asm
	shf.r.wrap.b32 %r13425, %r13431, %r13431, %r15444;
	// end inline asm
	xor.b32  	%r15656, %r13425, %r13421;
	// begin inline asm
	shf.r.wrap.b32 %r13429, %r13431, %r13431, %r15448;
	// end inline asm
	xor.b32  	%r15657, %r15656, %r13429;
	xor.b32  	%r15658, %r13407, %r13383;
	and.b32  	%r15659, %r13431, %r15658;
	and.b32  	%r15660, %r13407, %r13383;
	xor.b32  	%r15661, %r15659, %r15660;
	add.s32 	%r15662, %r15657, %r15661;
	add.s32 	%r13443, %r15655, %r13359;
	add.s32 	%r13455, %r15662, %r15655;
	// begin inline asm
	shf.r.wrap.b32 %r13433, %r13443, %r13443, %r15428;
	// end inline asm
	// begin inline asm
	shf.r.wrap.b32 %r13437, %r13443, %r13443, %r15432;
	// end inline asm
	xor.b32  	%r15663, %r13437, %r13433;
	// begin inline asm
	shf.r.wrap.b32 %r13441, %r13443, %r13443, %r15436;
	// end inline asm
	xor.b32  	%r15664, %r15663, %r13441;
	and.b32  	%r15665, %r13443, %r13419;
	not.b32 	%r15666, %r13443;
	and.b32  	%r15667, %r13395, %r15666;
	or.b32  	%r15668, %r15665, %r15667;
	add.s32 	%r15669, %r15668, %r13371;
	add.s32 	%r15670, %r15669, %r13975;
	add.s32 	%r15671, %r15670, %r15664;
	add.s32 	%r15672, %r15671, %r21066;
	// begin inline asm
	shf.r.wrap.b32 %r13445, %r13455, %r13455, %r15440;
	// end inline asm
	// begin inline asm
	shf.r.wrap.b32 %r13449, %r13455, %r13455, %r15444;
	// end inline asm
	xor.b32  	%r15673, %r13449, %r13445;
	// begin inline asm
	shf.r.wrap.b32 %r13453, %r13455, %r13455, %r15448;
	// end inline asm
	xor.b32  	%r15674, %r15673, %r13453;
	xor.b32  	%r15675, %r13431, %r13407;
	and.b32  	%r15676, %r13455, %r15675;
	and.b32  	%r15677, %r13431, %r13407;
	xor.b32  	%r15678, %r15676, %r15677;
	add.s32 	%r15679, %r15674, %r15678;
	add.s32 	%r13467, %r15672, %r13383;
	add.s32 	%r13479, %r15679, %r15672;
	// begin inline asm
	shf.r.wrap.b32 %r13457, %r13467, %r13467, %r15428;
	// end inline asm
	// begin inline asm
	shf.r.wrap.b32 %r13461, %r13467, %r13467, %r15432;
	// end inline asm
	xor.b32  	%r15680, %r13461, %r13457;
	// begin inline asm
	shf.r.wrap.b32 %r13465, %r13467, %r13467, %r15436;
	// end inline asm
	xor.b32  	%r15681, %r15680, %r13465;
	and.b32  	%r15682, %r13467, %r13443;
	not.b32 	%r15683, %r13467;
	and.b32  	%r15684, %r13419, %r15683;
	or.b32  	%r15685, %r15682, %r15684;
	add.s32 	%r15686, %r15685, %r13395;
	add.s32 	%r15687, %r15686, %r14015;
	add.s32 	%r15688, %r15687, %r15681;
	add.s32 	%r15689, %r15688, %r21065;
	// begin inline asm
	shf.r.wrap.b32 %r13469, %r13479, %r13479, %r15440;
	// end inline asm
	// begin inline asm
	shf.r.wrap.b32 %r13473, %r13479, %r13479, %r15444;
	// end inline asm
	xor.b32  	%r15690, %r13473, %r13469;
	// begin inline asm
	shf.r.wrap.b32 %r13477, %r13479, %r13479, %r15448;
	// end inline asm
	xor.b32  	%r15691, %r15690, %r13477;
	xor.b32  	%r15692, %r13455, %r13431;
	and.b32  	%r15693, %r13479, %r15692;
	and.b32  	%r15694, %r13455, %r13431;
	xor.b32  	%r15695, %r15693, %r15694;
	add.s32 	%r15696, %r15691, %r15695;
	add.s32 	%r13491, %r15689, %r13407;
	add.s32 	%r13503, %r15696, %r15689;
	// begin inline asm
	shf.r.wrap.b32 %r13481, %r13491, %r13491, %r15428;
	// end inline asm
	// begin inline asm
	shf.r.wrap.b32 %r13485, %r13491, %r13491, %r15432;
	// end inline asm
	xor.b32  	%r15697, %r13485, %r13481;
	// begin inline asm
	shf.r.wrap.b32 %r13489, %r13491, %r13491, %r15436;
	// end inline asm
	xor.b32  	%r15698, %r15697, %r13489;
	and.b32  	%r15699, %r13491, %r13467;
	not.b32 	%r15700, %r13491;
	and.b32  	%r15701, %r13443, %r15700;
	or.b32  	%r15702, %r15699, %r15701;
	add.s32 	%r15703, %r15702, %r13419;
	add.s32 	%r15704, %r15703, %r14055;
	add.s32 	%r15705, %r15704, %r15698;
	add.s32 	%r15706, %r15705, %r21064;
	// begin inline asm
	shf.r.wrap.b32 %r13493, %r13503, %r13503, %r15440;
	// end inline asm
	// begin inline asm
	shf.r.wrap.b32 %r13497, %r13503, %r13503, %r15444;
	// end inline asm
	xor.b32  	%r15707, %r13497, %r13493;
	// begin inline asm
	shf.r.wrap.b32 %r13501, %r13503, %r13503, %r15448;
	// end inline asm
	xor.b32  	%r15708, %r15707, %r13501;
	xor.b32  	%r15709, %r13479, %r13455;
	and.b32  	%r15710, %r13503, %r15709;
	and.b32  	%r15711, %r13479, %r13455;
	xor.b32  	%r15712, %r15710, %r15711;
	add.s32 	%r15713, %r15708, %r15712;
	add.s32 	%r13515, %r15706, %r13431;
	add.s32 	%r13527, %r15713, %r15706;
	// begin inline asm
	shf.r.wrap.b32 %r13505, %r13515, %r13515, %r15428;
	// end inline asm
	// begin inline asm
	shf.r.wrap.b32 %r13509, %r13515, %r13515, %r15432;
	// end inline asm
	xor.b32  	%r15714, %r13509, %r13505;
	// begin inline asm
	shf.r.wrap.b32 %r13513, %r13515, %r13515, %r15436;
	// end inline asm
	xor.b32  	%r15715, %r15714, %r13513;
	and.b32  	%r15716, %r13515, %r13491;
	not.b32 	%r15717, %r13515;
	and.b32  	%r15718, %r13467, %r15717;
	or.b32  	%r15719, %r15716, %r15718;
	add.s32 	%r15720, %r15719, %r13443;
	add.s32 	%r15721, %r15720, %r13578;
	add.s32 	%r15722, %r15721, %r15715;
	add.s32 	%r15723, %r15722, %r21063;
	// begin inline asm
	shf.r.wrap.b32 %r13517, %r13527, %r13527, %r15440;
	// end inline asm
	// begin inline asm
	shf.r.wrap.b32 %r13521, %r13527, %r13527, %r15444;
	// end inline asm
	xor.b32  	%r15724, %r13521, %r13517;
	// begin inline asm
	shf.r.wrap.b32 %r13525, %r13527, %r13527, %r15448;
	// end inline asm
	xor.b32  	%r15725, %r15724, %r13525;
	xor.b32  	%r15726, %r13503, %r13479;
	and.b32  	%r15727, %r13527, %r15726;
	and.b32  	%r15728, %r13503, %r13479;
	xor.b32  	%r15729, %r15727, %r15728;
	add.s32 	%r15730, %r15725, %r15729;
	add.s32 	%r13555, %r15723, %r13455;
	add.s32 	%r13567, %r15730, %r15723;
	mov.b32 	%r15412, 7;
	// begin inline asm
	shf.r.wrap.b32 %r13529, %r13535, %r13535, %r15412;
	// end inline asm
	mov.b32 	%r15416, 18;
	// begin inline asm
	shf.r.wrap.b32 %r13533, %r13535, %r13535, %r15416;
	// end inline asm
	shr.u32 	%r15731, %r13535, 3;
	xor.b32  	%r15732, %r13529, %r15731;
	xor.b32  	%r15733, %r15732, %r13533;
	mov.b32 	%r15420, 17;
	// begin inline asm
	shf.r.wrap.b32 %r13537, %r14055, %r14055, %r15420;
	// end inline asm
	mov.b32 	%r15424, 19;
	// begin inline asm
	shf.r.wrap.b32 %r13541, %r14055, %r14055, %r15424;
	// end inline asm
	shr.u32 	%r15734, %r14055, 10;
	xor.b32  	%r15735, %r13537, %r15734;
	xor.b32  	%r15736, %r15735, %r13541;
	add.s32 	%r15737, %r15458, %r15733;
	add.s32 	%r15738, %r15737, %r13855;
	add.s32 	%r14135, %r15738, %r15736;
	// begin inline asm
	shf.r.wrap.b32 %r13545, %r13555, %r13555, %r15428;
	// end inline asm
	// begin inline asm
	shf.r.wrap.b32 %r13549, %r13555, %r13555, %r15432;
	// end inline asm
	xor.b32  	%r15739, %r13549, %r13545;
	// begin inline asm
	shf.r.wrap.b32 %r13553, %r13555, %r13555, %r15436;
	// end inline asm
	xor.b32  	%r15740, %r15739, %r13553;
	and.b32  	%r15741, %r13555, %r13515;
	not.b32 	%r15742, %r13555;
	and.b32  	%r15743, %r13491, %r15742;
	or.b32  	%r15744, %r15741, %r15743;
	add.s32 	%r15745, %r15744, %r13467;
	add.s32 	%r15746, %r15745, %r14135;
	add.s32 	%r15747, %r15746, %r15740;
	add.s32 	%r15748, %r15747, %r21062;
	// begin inline asm
	shf.r.wrap.b32 %r13557, %r13567, %r13567, %r15440;
	// end inline asm
	// begin inline asm
	shf.r.wrap.b32 %r13561, %r13567, %r13567, %r15444;
	// end inline asm
	xor.b32  	%r15749, %r13561, %r13557;
	// begin inline asm
	shf.r.wrap.b32 %r13565, %r13567, %r13567, %r15448;
	// end inline asm
	xor.b32  	%r15750, %r15749, %r13565;
	xor.b32  	%r15751, %r13527, %r13503;
	and.b32  	%r15752, %r13567, %r15751;
	and.b32  	%r15753, %r13527, %r13503;
	xor.b32  	%r15754, %r15752, %r15753;
	add.s32 	%r15755, %r15750, %r15754;
	add.s32 	%r13595, %r15748, %r13479;
	add.s32 	%r13607, %r15755, %r15748;
	// begin inline asm
	shf.r.wrap.b32 %r13569, %r13575, %r13575, %r15412;
	// end inline asm
	// begin inline asm
	shf.r.wrap.b32 %r13573, %r13575, %r13575, %r15416;
	// end inline asm
	shr.u32 	%r15756, %r13575, 3;
	xor.b32  	%r15757, %r13569, %r15756;
	xor.b32  	%r15758, %r15757, %r13573;
	// begin inline asm
	shf.r.wrap.b32 %r13577, %r13578, %r13578, %r15420;
	// end inline asm
	// begin inline asm
	shf.r.wrap.b32 %r13581, %r13578, %r13578, %r15424;
	// end inline asm
	shr.u32 	%r15759, %r13578, 10;
	xor.b32  	%r15760, %r13577, %r15759;
	xor.b32  	%r15761, %r15760, %r13581;
	add.s32 	%r15762, %r13535, %r15758;
	add.s32 	%r15763, %r15762, %r13895;
	add.s32 	%r14175, %r15763, %r15761;
	// begin inline asm
	shf.r.wrap.b32 %r13585, %r13595, %r13595, %r15428;
	// end inline asm
	// begin inline asm
	shf.r.wrap.b32 %r13589, %r13595, %r13595, %r15432;
	// end inline asm
	xor.b32  	%r15764, %r13589, %r13585;
	// begin inline asm
	shf.r.wrap.b32 %r13593, %r13595, %r13595, %r15436;
	// end inline asm
	xor.b32  	%r15765, %r15764, %r13593;
	and.b32  	%r15766, %r13595, %r13555;
	not.b32 	%r15767, %r13595;
	and.b32  	%r15768, %r13515, %r15767;
	or.b32  	%r15769, %r15766, %r15768;
	add.s32 	%r15770, %r15769, %r13491;
	add.s32 	%r15771, %r15770, %r14175;
	add.s32 	%r15772, %r15771, %r15765;
	add.s32 	%r15773, %r15772, %r21061;
	// begin inline asm
	shf.r.wrap.b32 %r13597, %r13607, %r13607, %r15440;
	// end inline asm
	// begin inline asm
	shf.r.wrap.b32 %r13601, %r13607, %r13607, %r15444;
	// end inline asm
	xor.b32  	%r15774, %r13601, %r13597;
	// begin inline asm
	shf.r.wrap.b32 %r13605, %r13607, %r13607, %r15448;
	// end inline asm
	xor.b32  	%r15775, %r15774, %r13605;
	xor.b32  	%r15776, %r13567, %r13527;
	and.b32  	%r15777, %r13607, %r15776;
	and.b32  	%r15778, %r13567, %r13527;
	xor.b32  	%r15779, %r15777, %r15778;
	add.s32 	%r15780, %r15775, %r15779;
	add.s32 	%r13635, %r15773, %r13503;
	add.s32 	%r13647, %r15780, %r15773;
	// begin inline asm
	shf.r.wrap.b32 %r13609, %r13615, %r13615, %r15412;
	// end inline asm
	// begin inline asm
	shf.r.wrap.b32 %r13613, %r13615, %r13615, %r15416;
	// end inline asm
	shr.u32 	%r15781, %r13615, 3;
	xor.b32  	%r15782, %r13609, %r15781;
	xor.b32  	%r15783, %r15782, %r13613;
	// begin inline asm
	shf.r.wrap.b32 %r13617, %r14135, %r14135, %r15420;
	// end inline asm
	// begin inline asm
	shf.r.wrap.b32 %r13621, %r14135, %r14135, %r15424;
	// end inline asm
	shr.u32 	%r15784, %r14135, 10;
	xor.b32  	%r15785, %r13617, %r15784;
	xor.b32  	%r15786, %r15785, %r13621;
	add.s32 	%r15787, %r13575, %r15783;
	add.s32 	%r15788, %r15787, %r13935;
	add.s32 	%r14215, %r15788, %r15786;
	// begin inline asm
	shf.r.wrap.b32 %r13625, %r13635, %r13635, %r15428;
	// end inline asm
	// begin inline asm
	shf.r.wrap.b32 %r13629, %r13635, %r13635, %r15432;
	// end inline asm
	xor.b32  	%r15789, %r13629, %r13625;
	// begin inline asm
	shf.r.wrap.b32 %r13633, %r13635, %r13635, %r15436;
	// end inline asm
	xor.b32  	%r15790, %r15789, %r13633;
	and.b32  	%r15791, %r13635, %r13595;
	not.b32 	%r15792, %r13635;
	and.b32  	%r15793, %r13555, %r15792;
	or.b32  	%r15794, %r15791, %r15793;
	add.s32 	%r15795, %r15794, %r13515;
	add.s32 	%r15796, %r15795, %r14215;
	add.s32 	%r15797, %r15796, %r15790;
	add.s32 	%r15798, %r15797, %r21060;
	// begin inline asm
	shf.r.wrap.b32 %r13637, %r13647, %r13647, %r15440;
	// end inline asm
	// begin inline asm
	shf.r.wrap.b32 %r13641, %r13647, %r13647, %r15444;
	// end inline asm
	xor.b32  	%r15799, %r13641, %r13637;
	// begin inline asm
	shf.r.wrap.b32 %r13645, %r13647, %r13647, %r15448;
	// end inline asm
	xor.b32  	%r15800, %r15799, %r13645;
	xor.b32  	%r15801, %r13607, %r13567;
	and.b32  	%r15802, %r13647, %r15801;
	and.b32  	%r15803, %r13607, %r13567;
	xor.b32  	%r15804, %r15802, %r15803;
	add.s32 	%r15805, %r15800, %r15804;
	add.s32 	%r13675, %r15798, %r13527;
	add.s32 	%r13687, %r15805, %r15798;
	// begin inline asm
	shf.r.wrap.b32 %r13649, %r13655, %r13655, %r15412;
	// end inline asm
	// begin inline asm
	shf.r.wrap.b32 %r13653, %r13655, %r13655, %r15416;
	// end inline asm
	shr.u32 	%r15806, %r13655, 3;
	xor.b32  	%r15807, %r13649, %r15806;
	xor.b32  	%r15808, %r15807, %r13653;
	// begin inline asm
	shf.r.wrap.b32 %r13657, %r14175, %r14175, %r15420;
	// end inline asm
	// begin inline asm
	shf.r.wrap.b32 %r13661, %r14175, %r14175, %r15424;
	// end inline asm
	shr.u32 	%r15809, %r14175, 10;
	xor.b32  	%r15810, %r13657, %r15809;
	xor.b32  	%r15811, %r15810, %r13661;
	add.s32 	%r15812, %r13615, %r15808;
	add.s32 	%r15813, %r15812, %r13975;
	add.s32 	%r14255, %r15813, %r15811;
	// begin inline asm
	shf.r.wrap.b32 %r13665, %r13675, %r13675, %r15428;
	// end inline asm
	// begin inline asm
	shf.r.wrap.b32 %r13669, %r13675, %r13675, %r15432;
	// end inline asm
	xor.b32  	%r15814, %r13669, %r13665;
	// begin inline asm
	shf.r.wrap.b32 %r13673, %r13675, %r13675, %r15436;
	// end inline asm
	xor.b32  	%r15815, %r15814, %r13673;
	and.b32  	%r15816, %r13675, %r13635;
	not.b32 	%r15817, %r13675;
	and.b32  	%r15818, %r13595, %r15817;
	or.b32  	%r15819, %r15816, %r15818;
	add.s32 	%r15820, %r15819, %r13555;
	add.s32 	%r15821, %r15820, %r14255;
	add.s32 	%r15822, %r15821, %r15815;
	add.s32 	%r15823, %r15822, %r21059;
	// begin inline asm
	shf.r.wrap.b32 %r13677, %r13687, %r13687, %r15440;
	// end inline asm
	// begin inline asm
	shf.r.wrap.b32 %r13681, %r13687, %r13687, %r15444;
	// end inline asm
	xor.b32  	%r15824, %r13681, %r13677;
	// begin inline asm
	shf.r.wrap.b32 %r13685, %r13687, %r13687, %r15448;
	// end inline asm
	xor.b32  	%r15825, %r15824, %r13685;
	xor.b32  	%r15826, %r13647, %r13607;
	and.b32  	%r15827, %r13687, %r15826;
	and.b32  	%r15828, %r13647, %r13607;
	xor.b32  	%r15829, %r15827, %r15828;
	add.s32 	%r15830, %r15825, %r15829;
	add.s32 	%r13715, %r15823, %r13567;
	add.s32 	%r13727, %r15830, %r15823;
	// begin inline asm
	shf.r.wrap.b32 %r13689, %r13695, %r13695, %r15412;
	// end inline asm
	// begin inline asm
	shf.r.wrap.b32 %r13693, %r13695, %r13695, %r15416;
	// end inline asm
	shr.u32 	%r15831, %r13695, 3;
	xor.b32  	%r15832, %r13689, %r15831;
	xor.b32  	%r15833, %r15832, %r13693;
	// begin inline asm
	shf.r.wrap.b32 %r13697, %r14215, %r14215, %r15420;
	// end inline asm
	// begin inline asm
	shf.r.wrap.b32 %r13701, %r14215, %r14215, %r15424;
	// end inline asm
	shr.u32 	%r15834, %r14215, 10;
	xor.b32  	%r15835, %r13697, %r15834;
	xor.b32  	%r15836, %r15835, %r13701;
	add.s32 	%r15837, %r13655, %r15833;
	add.s32 	%r15838, %r15837, %r14015;
	add.s32 	%r14295, %r15838, %r15836;
	// begin inline asm
	shf.r.wrap.b32 %r13705, %r13715, %r13715, %r15428;
	// end inline asm
	// begin inline asm
	shf.r.wrap.b32 %r13709, %r13715, %r13715, %r15432;
	// end inline asm
	xor.b32  	%r15839, %r13709, %r13705;
	// begin inline asm
	shf.r.wrap.b32 %r13713, %r13715, %r13715, %r15436;
	// end inline asm
	xor.b32  	%r15840, %r15839, %r13713;
	and.b32  	%r15841, %r13715, %r13675;
	not.b32 	%r15842, %r13715;
	and.b32  	%r15843, %r13635, %r15842;
	or.b32  	%r15844, %r15841, %r15843;
	add.s32 	%r15845, %r15844, %r13595;
	add.s32 	%r15846, %r15845, %r14295;
	add.s32 	%r15847, %r15846, %r15840;
	add.s32 	%r15848, %r15847, %r21058;
	// begin inline asm
	shf.r.wrap.b32 %r13717, %r13727, %r13727, %r15440;
	// end inline asm
	// begin inline asm
	shf.r.wrap.b32 %r13721, %r13727, %r13727, %r15444;
	// end inline asm
	xor.b32  	%r15849, %r13721, %r13717;
	// begin inline asm
	shf.r.wrap.b32 %r13725, %r13727, %r13727, %r15448;
	// end inline asm
	xor.b32  	%r15850, %r15849, %r13725;
	xor.b32  	%r15851, %r13687, %r13647;
	and.b32  	%r15852, %r13727, %r15851;
	and.b32  	%r15853, %r13687, %r13647;
	xor.b32  	%r15854, %r15852, %r15853;
	add.s32 	%r15855, %r15850, %r15854;
	add.s32 	%r13755, %r15848, %r13607;
	add.s32 	%r13767, %r15855, %r15848;
	// begin inline asm
	shf.r.wrap.b32 %r13729, %r13735, %r13735, %r15412;
	// end inline asm
	// begin inline asm
	shf.r.wrap.b32 %r13733, %r13735, %r13735, %r15416;
	// end inline asm
	shr.u32 	%r15856, %r13735, 3;
	xor.b32  	%r15857, %r13729, %r15856;
	xor.b32  	%r15858, %r15857, %r13733;
	// begin inline asm
	shf.r.wrap.b32 %r13737, %r14255, %r14255, %r15420;
	// end inline asm
	// begin inline asm
	shf.r.wrap.b32 %r13741, %r14255, %r14255, %r15424;
	// end inline asm
	shr.u32 	%r15859, %r14255, 10;
	xor.b32  	%r15860, %r13737, %r15859;
	xor.b32  	%r15861, %r15860, %r13741;
	add.s32 	%r15862, %r13695, %r15858;
	add.s32 	%r15863, %r15862, %r14055;
	add.s32 	%r14335, %r15863, %r15861;
	// begin inline asm
	shf.r.wrap.b32 %r13745, %r13755, %r13755, %r15428;
	// end inline asm
	// begin inline asm
	shf.r.wrap.b32 %r13749, %r13755, %r13755, %r15432;
	// end inline asm
	xor.b32  	%r15864, %r13749, %r13745;
	// begin inline asm
	shf.r.wrap.b32 %r13753, %r13755, %r13755, %r15436;
	// end inline asm
	xor.b32  	%r15865, %r15864, %r13753;
	and.b32  	%r15866, %r13755, %r13715;
	not.b32 	%r15867, %r13755;
	and.b32  	%r15868, %r13675, %r15867;
	or.b32  	%r15869, %r15866, %r15868;
	add.s32 	%r15870, %r15869, %r13635;
	add.s32 	%r15871, %r15870, %r14335;
	add.s32 	%r15872, %r15871, %r15865;
	add.s32 	%r15873, %r15872, %r21057;
	// begin inline asm
	shf.r.wrap.b32 %r13757, %r13767, %r13767, %r15440;
	// end inline asm
	// begin inline asm
	shf.r.wrap.b32 %r13761, %r13767, %r13767, %r15444;
	// end inline asm
	xor.b32  	%r15874, %r13761, %r13757;
	// begin inline asm
	shf.r.wrap.b32 %r13765, %r13767, %r13767, %r15448;
	// end inline asm
	xor.b32  	%r15875, %r15874, %r13765;
	xor.b32  	%r15876, %r13727, %r13687;
	and.b32  	%r15877, %r13767, %r15876;
	and.b32  	%r15878, %r13727, %r13687;
	xor.b32  	%r15879, %r15877, %r15878;
	add.s32 	%r15880, %r15875, %r15879;
	add.s32 	%r13795, %r15873, %r13647;
	add.s32 	%r13807, %r15880, %r15873;
	// begin inline asm
	shf.r.wrap.b32 %r13769, %r13775, %r13775, %r15412;
	// end inline asm
	// begin inline asm
	shf.r.wrap.b32 %r13773, %r13775, %r13775, %r15416;
	// end inline asm
	shr.u32 	%r15881, %r13775, 3;
	xor.b32  	%r15882, %r13769, %r15881;
	xor.b32  	%r15883, %r15882, %r13773;
	// begin inline asm
	shf.r.wrap.b32 %r13777, %r14295, %r14295, %r15420;
	// end inline asm
	// begin inline asm
	shf.r.wrap.b32 %r13781, %r14295, %r14295, %r15424;
	// end inline asm
	shr.u32 	%r15884, %r14295, 10;
	xor.b32  	%r15885, %r13777, %r15884;
	xor.b32  	%r15886, %r15885, %r13781;
	add.s32 	%r15887, %r13735, %r15883;
	add.s32 	%r15888, %r15887, %r13578;
	add.s32 	%r14375, %r15888, %r15886;
	// begin inline asm
	shf.r.wrap.b32 %r13785, %r13795, %r13795, %r15428;
	// end inline asm
	// begin inline asm
	shf.r.wrap.b32 %r13789, %r13795, %r13795, %r15432;
	// end inline asm
	xor.b32  	%r15889, %r13789, %r13785;
	// begin inline asm
	shf.r.wrap.b32 %r13793, %r13795, %r13795, %r15436;
	// end inline asm
	xor.b32  	%r15890, %r15889, %r13793;
	and.b32  	%r15891, %r13795, %r13755;
	not.b32 	%r15892, %r13795;
	and.b32  	%r15893, %r13715, %r15892;
	or.b32  	%r15894, %r15891, %r15893;
	add.s32 	%r15895, %r15894, %r13675;
	add.s32 	%r15896, %r15895, %r14375;
	add.s32 	%r15897, %r15896, %r15890;
	add.s32 	%r15898, %r15897, %r21056;
	// begin inline asm
	shf.r.wrap.b32 %r13797, %r13807, %r13807, %r15440;
	// end inline asm
	// begin inline asm
	shf.r.wrap.b32 %r13801, %r13807, %r13807, %r15444;
	// end inline asm
	xor.b32  	%r15899, %r13801, %r13797;
	// begin inline asm
	shf.r.wrap.b32 %r13805, %r13807, %r13807, %r15448;
	// end inline asm
	xor.b32  	%r15900, %r15899, %r13805;
	xor.b32  	%r15901, %r13767, %r13727;
	and.b32  	%r15902, %r13807, %r15901;
	and.b32  	%r15903, %r13767, %r13727;
	xor.b32  	%r15904, %r15902, %r15903;
	add.s32 	%r15905, %r15900, %r15904;
	add.s32 	%r13835, %r15898, %r13687;
	add.s32 	%r13847, %r15905, %r15898;
	// begin inline asm
	shf.r.wrap.b32 %r13809, %r13815, %r13815, %r15412;
	// end inline asm
	// begin inline asm
	shf.r.wrap.b32 %r13813, %r13815, %r13815, %r15416;
	// end inline asm
	shr.u32 	%r15906, %r13815, 3;
	xor.b32  	%r15907, %r13809, %r15906;
	xor.b32  	%r15908, %r15907, %r13813;
	// begin inline asm
	shf.r.wrap.b32 %r13817, %r14335, %r14335, %r15420;
	// end inline asm
	// begin inline asm
	shf.r.wrap.b32 %r13821, %r14335, %r14335, %r15424;
	// end inline asm
	shr.u32 	%r15909, %r14335, 10;
	xor.b32  	%r15910, %r13817, %r15909;
	xor.b32  	%r15911, %r15910, %r13821;
	add.s32 	%r15912, %r13775, %r15908;
	add.s32 	%r15913, %r15912, %r14135;
	add.s32 	%r14415, %r15913, %r15911;
	// begin inline asm
	shf.r.wrap.b32 %r13825, %r13835, %r13835, %r15428;
	// end inline asm
	// begin inline asm
	shf.r.wrap.b32 %r13829, %r13835, %r13835, %r15432;
	// end inline asm
	xor.b32  	%r15914, %r13829, %r13825;
	// begin inline asm
	shf.r.wrap.b32 %r13833, %r13835, %r13835, %r15436;
	// end inline asm
	xor.b32  	%r15915, %r15914, %r13833;
	and.b32  	%r15916, %r13835, %r13795;
	not.b32 	%r15917, %r13835;
	and.b32  	%r15918, %r13755, %r15917;
	or.b32  	%r15919, %r15916, %r15918;
	add.s32 	%r15920, %r15919, %r13715;
	add.s32 	%r15921, %r15920, %r14415;
	add.s32 	%r15922, %r15921, %r15915;
	add.s32 	%r15923, %r15922, %r21055;
	// begin inline asm
	shf.r.wrap.b32 %r13837, %r13847, %r13847, %r15440;
	// end inline asm
	// begin inline asm
	shf.r.wrap.b32 %r13841, %r13847, %r13847, %r15444;
	// end inline asm
	xor.b32  	%r15924, %r13841, %r13837;
	// begin inline asm
	shf.r.wrap.b32 %r13845, %r13847, %r13847, %r15448;
	// end inline asm
	xor.b32  	%r15925, %r15924, %r13845;
	xor.b32  	%r15926, %r13807, %r13767;
	and.b32  	%r15927, %r13847, %r15926;
	and.b32  	%r15928, %r13807, %r13767;
	xor.b32  	%r15929, %r15927, %r15928;
	add.s32 	%r15930, %r15925, %r15929;
	add.s32 	%r13875, %r15923, %r13727;
	add.s32 	%r13887, %r15930, %r15923;
	// begin inline asm
	shf.r.wrap.b32 %r13849, %r13855, %r13855, %r15412;
	// end inline asm
	// begin inline asm
	shf.r.wrap.b32 %r13853, %r13855, %r13855, %r15416;
	// end inline asm
	shr.u32 	%r15931, %r13855, 3;
	xor.b32  	%r15932, %r13849, %r15931;
	xor.b32  	%r15933, %r15932, %r13853;
	// begin inline asm
	shf.r.wrap.b32 %r13857, %r14375, %r14375, %r15420;
	// end inline asm
	// begin inline asm
	shf.r.wrap.b32 %r13861, %r14375, %r14375, %r15424;
	// end inline asm
	shr.u32 	%r15934, %r14375, 10;
	xor.b32  	%r15935, %r13857, %r15934;
	xor.b32  	%r15936, %r15935, %r13861;
	add.s32 	%r15937, %r13815, %r15933;
	add.s32 	%r15938, %r15937, %r14175;
	add.s32 	%r14455, %r15938, %r15936;
	// begin inline asm
	shf.r.wrap.b32 %r13865, %r13875, %r13875, %r15428;
	// end inline asm
	// begin inline asm
	shf.r.wrap.b32 %r13869, %r13875, %r13875, %r15432;
	// end inline asm
	xor.b32  	%r15939, %r13869, %r13865;
	// begin inline asm
	shf.r.wrap.b32 %r13873, %r13875, %r13875, %r15436;
	// end inline asm
	xor.b32  	%r15940, %r15939, %r13873;
	and.b32  	%r15941, %r13875, %r13835;
	not.b32 	%r15942, %r13875;
	and.b32  	%r15943, %r13795, %r15942;
	or.b32  	%r15944, %r15941, %r15943;
	add.s32 	%r15945, %r15944, %r13755;
	add.s32 	%r15946, %r15945, %r14455;
	add.s32 	%r15947, %r15946, %r15940;
	add.s32 	%r15948, %r15947, %r21054;
	// begin inline asm
	shf.r.wrap.b32 %r13877, %r13887, %r13887, %r15440;
	// end inline asm
	// begin inline asm
	shf.r.wrap.b32 %r13881, %r13887, %r13887, %r15444;
	// end inline asm
	xor.b32  	%r15949, %r13881, %r13877;
	// begin inline asm
	shf.r.wrap.b32 %r13885, %r13887, %r13887, %r15448;
	// end inline asm
	xor.b32  	%r15950, %r15949, %r13885;
	xor.b32  	%r15951, %r13847, %r13807;
	and.b32  	%r15952, %r13887, %r15951;
	and.b32  	%r15953, %r13847, %r13807;
	xor.b32  	%r15954, %r15952, %r15953;
	add.s32 	%r15955, %r15950, %r15954;
	add.s32 	%r13915, %r15948, %r13767;
	add.s32 	%r13927, %r15955, %r15948;
	// begin inline asm
	shf.r.wrap.b32 %r13889, %r13895, %r13895, %r15412;
	// end inline asm
	// begin inline asm
	shf.r.wrap.b32 %r13893, %r13895, %r13895, %r15416;
	// end inline asm
	shr.u32 	%r15956, %r13895, 3;
	xor.b32  	%r15957, %r13889, %r15956;
	xor.b32  	%r15958, %r15957, %r13893;
	// begin inline asm
	shf.r.wrap.b32 %r13897, %r14415, %r14415, %r15420;
	// end inline asm
	// begin inline asm
	shf.r.wrap.b32 %r13901, %r14415, %r14415, %r15424;
	// end inline asm
	shr.u32 	%r15959, %r14415, 10;
	xor.b32  	%r15960, %r13897, %r15959;
	xor.b32  	%r15961, %r15960, %r13901;
	add.s32 	%r15962, %r13855, %r15958;
	add.s32 	%r15963, %r15962, %r14215;
	add.s32 	%r14495, %r15963, %r15961;
	// begin inline asm
	shf.r.wrap.b32 %r13905, %r13915, %r13915, %r15428;
	// end inline asm
	// begin inline asm
	shf.r.wrap.b32 %r13909, %r13915, %r13915, %r15432;
	// end inline asm
	xor.b32  	%r15964, %r13909, %r13905;
	// begin inline asm
	shf.r.wrap.b32 %r13913, %r13915, %r13915, %r15436;
	// end inline asm
	xor.b32  	%r15965, %r15964, %r13913;
	and.b32  	%r15966, %r13915, %r13875;
	not.b32 	%r15967, %r13915;
	and.b32  	%r15968, %r13835, %r15967;
	or.b32  	%r15969, %r15966, %r15968;
	add.s32 	%r15970, %r15969, %r13795;
	add.s32 	%r15971, %r15970, %r14495;
	add.s32 	%r15972, %r15971, %r15965;
	add.s32 	%r15973, %r15972, %r101;
	// begin inline asm
	shf.r.wrap.b32 %r13917, %r13927, %r13927, %r15440;
	// end inline asm
	// begin inline asm
	shf.r.wrap.b32 %r13921, %r13927, %r13927, %r15444;
	// end inline asm
	xor.b32  	%r15974, %r13921, %r13917;
	// begin inline asm
	shf.r.wrap.b32 %r13925, %r13927, %r13927, %r15448;
	// end inline asm
	xor.b32  	%r15975, %r15974, %r13925;
	xor.b32  	%r15976, %r13887, %r13847;
	and.b32  	%r15977, %r13927, %r15976;
	and.b32  	%r15978, %r13887, %r13847;
	xor.b32  	%r15979, %r15977, %r15978;
	add.s32 	%r15980, %r15975, %r15979;
	add.s32 	%r13955, %r15973, %r13807;
	add.s32 	%r13967, %r15980, %r15973;
	// begin inline asm
	shf.r.wrap.b32 %r13929, %r13935, %r13935, %r15412;
	// end inline asm
	// begin inline asm
	shf.r.wrap.b32 %r13933, %r13935, %r13935, %r15416;
	// end inline asm
	shr.u32 	%r15981, %r13935, 3;
	xor.b32  	%r15982, %r13929, %r15981;
	xor.b32  	%r15983, %r15982, %r13933;
	// begin inline asm
	shf.r.wrap.b32 %r13937, %r14455, %r14455, %r15420;
	// end inline asm
	// begin inline asm
	shf.r.wrap.b32 %r13941, %r14455, %r14455, %r15424;
	// end inline asm
	shr.u32 	%r15984, %r14455, 10;
	xor.b32  	%r15985, %r13937, %r15984;
	xor.b32  	%r15986, %r15985, %r13941;
	add.s32 	%r15987, %r13895, %r15983;
	add.s32 	%r15988, %r15987, %r14255;
	add.s32 	%r14535, %r15988, %r15986;
	// begin inline asm
	shf.r.wrap.b32 %r13945, %r13955, %r13955, %r15428;
	// end inline asm
	// begin inline asm
	shf.r.wrap.b32 %r13949, %r13955, %r13955, %r15432;
	// end inline asm
	xor.b32  	%r15989, %r13949, %r13945;
	// begin inline asm
	shf.r.wrap.b32 %r13953, %r13955, %r13955, %r15436;
	// end inline asm
	xor.b32  	%r15990, %r15989, %r13953;
	and.b32  	%r15991, %r13955, %r13915;
	not.b32 	%r15992, %r13955;
	and.b32  	%r15993, %r13875, %r15992;
	or.b32  	%r15994, %r15991, %r15993;
	add.s32 	%r15995, %r15994, %r13835;
	add.s32 	%r15996, %r15995, %r14535;
	add.s32 	%r15997, %r15996, %r15990;
	add.s32 	%r15998, %r15997, %r102;
	// begin inline asm
	shf.r.wrap.b32 %r13957, %r13967, %r13967, %r15440;
	// end inline asm
	// begin inline asm
	shf.r.wrap.b32 %r13961, %r13967, %r13967, %r15444;
	// end inline asm
	xor.b32  	%r15999, %r13961, %r13957;
	// begin inline asm
	shf.r.wrap.b32 %r13965, %r13967, %r13967, %r15448;
	// end inline asm
	xor.b32  	%r16000, %r15999, %r13965;
	xor.b32  	%r16001, %r13927, %r13887;
	and.b32  	%r16002, %r13967, %r16001;
	and.b32  	%r16003, %r13927, %r13887;
	xor.b32  	%r16004, %r16002, %r16003;
	add.s32 	%r16005, %r16000, %r16004;
	add.s32 	%r13995, %r15998, %r13847;
	add.s32 	%r14007, %r16005, %r15998;
	// begin inline asm
	shf.r.wrap.b32 %r13969, %r13975, %r13975, %r15412;
	// end inline asm
	// begin inline asm
	shf.r.wrap.b32 %r13973, %r13975, %r13975, %r15416;
	// end inline asm
	shr.u32 	%r16006, %r13975, 3;
	xor.b32  	%r16007, %r13969, %r16006;
	xor.b32  	%r16008, %r16007, %r13973;
	// begin inline asm
	shf.r.wrap.b32 %r13977, %r14495, %r14495, %r15420;
	// end inline asm
	// begin inline asm
	shf.r.wrap.b32 %r13981, %r14495, %r14495, %r15424;
	// end inline asm
	shr.u32 	%r16009, %r14495, 10;
	xor.b32  	%r16010, %r13977, %r16009;
	xor.b32  	%r16011, %r16010, %r13981;
	add.s32 	%r16012, %r13935, %r16008;
	add.s32 	%r16013, %r16012, %r14295;
	add.s32 	%r14575, %r16013, %r16011;
	// begin inline asm
	shf.r.wrap.b32 %r13985, %r13995, %r13995, %r15428;
	// end inline asm
	// begin inline asm
	shf.r.wrap.b32 %r13989, %r13995, %r13995, %r15432;
	// end inline asm
	xor.b32  	%r16014, %r13989, %r13985;
	// begin inline asm
	shf.r.wrap.b32 %r13993, %r13995, %r13995, %r15436;
	// end inline asm
	xor.b32  	%r16015, %r16014, %r13993;
	and.b32  	%r16016, %r13995, %r13955;
	not.b32 	%r16017, %r13995;
	and.b32  	%r16018, %r13915, %r16017;
	or.b32  	%r16019, %r16016, %r16018;
	add.s32 	%r16020, %r16019, %r13875;
	add.s32 	%r16021, %r16020, %r14575;
	add.s32 	%r16022, %r16021, %r16015;
	add.s32 	%r16023, %r16022, %r103;
	// begin inline asm
	shf.r.wrap.b32 %r13997, %r14007, %r14007, %r15440;
	// end inline asm
	// begin inline asm
	shf.r.wrap.b32 %r14001, %r14007, %r14007, %r15444;
	// end inline asm
	xor.b32  	%r16024, %r14001, %r13997;
	// begin inline asm
	shf.r.wrap.b32 %r14005, %r14007, %r14007, %r15448;
	// end inline asm
	xor.b32  	%r16025, %r16024, %r14005;
	xor.b32  	%r16026, %r13967, %r13927;
	and.b32  	%r16027, %r14007, %r16026;
	and.b32  	%r16028, %r13967, %r13927;
	xor.b32  	%r16029, %r16027, %r16028;
	add.s32 	%r16030, %r16025, %r16029;
	add.s32 	%r14035, %r16023, %r13887;
	add.s32 	%r14047, %r16030, %r16023;
	// begin inline asm
	shf.r.wrap.b32 %r14009, %r14015, %r14015, %r15412;
	// end inline asm
	// begin inline asm
	shf.r.wrap.b32 %r14013, %r14015, %r14015, %r15416;
	// end inline asm
	shr.u32 	%r16031, %r14015, 3;
	xor.b32  	%r16032, %r14009, %r16031;
	xor.b32  	%r16033, %r16032, %r14013;
	// begin inline asm
	shf.r.wrap.b32 %r14017, %r14535, %r14535, %r15420;
	// end inline asm
	// begin inline asm
	shf.r.wrap.b32 %r14021, %r14535, %r14535, %r15424;
	// end inline asm
	shr.u32 	%r16034, %r14535, 10;
	xor.b32  	%r16035, %r14017, %r16034;
	xor.b32  	%r16036, %r16035, %r14021;
	add.s32 	%r16037, %r13975, %r16033;
	add.s32 	%r16038, %r16037, %r14335;
	add.s32 	%r14615, %r16038, %r16036;
	// begin inline asm
	shf.r.wrap.b32 %r14025, %r14035, %r14035, %r15428;
	// end inline asm
	// begin inline asm
	shf.r.wrap.b32 %r14029, %r14035, %r14035, %r15432;
	// end inline asm
	xor.b32  	%r16039, %r14029, %r14025;
	// begin inline asm
	shf.r.wrap.b32 %r14033, %r14035, %r14035, %r15436;
	// end inline asm
	xor.b32  	%r16040, %r16039, %r14033;
	and.b32  	%r16041, %r14035, %r13995;
	not.b32 	%r16042, %r14035;
	and.b32  	%r16043, %r13955, %r16042;
	or.b32  	%r16044, %r16041, %r16043;
	add.s32 	%r16045, %r16044, %r13915;
	add.s32 	%r16046, %r16045, %r14615;
	add.s32 	%r16047, %r16046, %r16040;
	add.s32 	%r16048, %r16047, %r104;
	// begin inline asm
	shf.r.wrap.b32 %r14037, %r14047, %r14047, %r15440;
	// end inline asm
	// begin inline asm
	shf.r.wrap.b32 %r14041, %r14047, %r14047, %r15444;
	// end inline asm
	xor.b32  	%r16049, %r14041, %r14037;
	// begin inline asm
	shf.r.wrap.b32 %r14045, %r14047, %r14047, %r15448;
	// end inline asm
	xor.b32  	%r16050, %r16049, %r14045;
	xor.b32  	%r16051, %r14007, %r13967;
	and.b32  	%r16052, %r14047, %r16051;
	and.b32  	%r16053, %r14007, %r13967;
	xor.b32  	%r16054, %r16052, %r16053;
	add.s32 	%r16055, %r16050, %r16054;
	add.s32 	%r14075, %r16048, %r13927;
	add.s32 	%r14087, %r16055, %r16048;
	// begin inline asm
	shf.r.wrap.b32 %r14049, %r14055, %r14055, %r15412;
	// end inline asm
	// begin inline asm
	shf.r.wrap.b32 %r14053, %r14055, %r14055, %r15416;
	// end inline asm
	shr.u32 	%r16056, %r14055, 3;
	xor.b32  	%r16057, %r14049, %r16056;
	xor.b32  	%r16058, %r16057, %r14053;
	// begin inline asm
	shf.r.wrap.b32 %r14057, %r14575, %r14575, %r15420;
	// end inline asm
	// begin inline asm
	shf.r.wrap.b32 %r14061, %r14575, %r14575, %r15424;
	// end inline asm
	shr.u32 	%r16059, %r14575, 10;
	xor.b32  	%r16060, %r14057, %r16059;
	xor.b32  	%r16061, %r16060, %r14061;
	add.s32 	%r16062, %r14015, %r16058;
	add.s32 	%r16063, %r16062, %r14375;
	add.s32 	%r14655, %r16063, %r16061;
	// begin inline asm
	shf.r.wrap.b32 %r14065, %r14075, %r14075, %r15428;
	// end inline asm
	// begin inline asm
	shf.r.wrap.b32 %r14069, %r14075, %r14075, %r15432;
	// end inline asm
	xor.b32  	%r16064, %r14069, %r14065;
	// begin inline asm
	shf.r.wrap.b32 %r14073, %r14075, %r14075, %r15436;
	// end inline asm
	xor.b32  	%r16065, %r16064, %r14073;
	and.b32  	%r16066, %r14075, %r14035;
	not.b32 	%r16067, %r14075;
	and.b32  	%r16068, %r13995, %r16067;
	or.b32  	%r16069, %r16066, %r16068;
	add.s32 	%r16070, %r16069, %r13955;
	add.s32 	%r16071, %r16070, %r14655;
	add.s32 	%r16072, %r16071, %r16065;
	add.s32 	%r16073, %r16072, %r105;
	// begin inline asm
	shf.r.wrap.b32 %r14077, %r14087, %r14087, %r15440;
	// end inline asm
	// begin inline asm
	shf.r.wrap.b32 %r14081, %r14087, %r14087, %r15444;
	// end inline asm
	xor.b32  	%r16074, %r14081, %r14077;
	// begin inline asm
	shf.r.wrap.b32 %r14085, %r14087, %r14087, %r15448;
	// end inline asm
	xor.b32  	%r16075, %r16074, %r14085;
	xor.b32  	%r16076, %r14047, %r14007;
	and.b32  	%r16077, %r14087, %r16076;
	and.b32  	%r16078, %r14047, %r14007;
	xor.b32  	%r16079, %r16077, %r16078;
	add.s32 	%r16080, %r16075, %r16079;
	add.s32 	%r14115, %r16073, %r13967;
	add.s32 	%r14127, %r16080, %r16073;
	// begin inline asm
	shf.r.wrap.b32 %r14089, %r13578, %r13578, %r15412;
	// end inline asm
	// begin inline asm
	shf.r.wrap.b32 %r14093, %r13578, %r13578, %r15416;
	// end inline asm
	and.b32  	%r16081, %r15457, 536870911;
	xor.b32  	%r16082, %r14089, %r16081;
	xor.b32  	%r16083, %r16082, %r14093;
	// begin inline asm
	shf.r.wrap.b32 %r14097, %r14615, %r14615, %r15420;
	// end inline asm
	// begin inline asm
	shf.r.wrap.b32 %r14101, %r14615, %r14615, %r15424;
	// end inline asm
	shr.u32 	%r16084, %r14615, 10;
	xor.b32  	%r16085, %r14097, %r16084;
	xor.b32  	%r16086, %r16085, %r14101;
	add.s32 	%r16087, %r16083, %r14055;
	add.s32 	%r16088, %r16087, %r14415;
	add.s32 	%r14695, %r16088, %r16086;
	// begin inline asm
	shf.r.wrap.b32 %r14105, %r14115, %r14115, %r15428;
	// end inline asm
	// begin inline asm
	shf.r.wrap.b32 %r14109, %r14115, %r14115, %r15432;
	// end inline asm
	xor.b32  	%r16089, %r14109, %r14105;
	// begin inline asm
	shf.r.wrap.b32 %r14113, %r14115, %r14115, %r15436;
	// end inline asm
	xor.b32  	%r16090, %r16089, %r14113;
	and.b32  	%r16091, %r14115, %r14075;
	not.b32 	%r16092, %r14115;
	and.b32  	%r16093, %r14035, %r16092;
	or.b32  	%r16094, %r16091, %r16093;
	add.s32 	%r16095, %r16094, %r13995;
	add.s32 	%r16096, %r16095, %r14695;
	add.s32 	%r16097, %r16096, %r16090;
	add.s32 	%r16098, %r16097, %r21053;
	// begin inline asm
	shf.r.wrap.b32 %r14117, %r14127, %r14127, %r15440;
	// end inline asm
	// begin inline asm
	shf.r.wrap.b32 %r14121, %r14127, %r14127, %r15444;
	// end inline asm
	xor.b32  	%r16099, %r14121, %r14117;
	// begin inline asm
	shf.r.wrap.b32 %r14125, %r14127, %r14127, %r15448;
	// end inline asm
	xor.b32  	%r16100, %r16099, %r14125;
	xor.b32  	%r16101, %r14087, %r14047;
	and.b32  	%r16102, %r14127, %r16101;
	and.b32  	%r16103, %r14087, %r14047;
	xor.b32  	%r16104, %r16102, %r16103;
	add.s32 	%r16105, %r16100, %r16104;
	add.s32 	%r14155, %r16098, %r14007;
	add.s32 	%r14167, %r16105, %r16098;
	// begin inline asm
	shf.r.wrap.b32 %r14129, %r14135, %r14135, %r15412;
	// end inline asm
	// begin inline asm
	shf.r.wrap.b32 %r14133, %r14135, %r14135, %r15416;
	// end inline asm
	shr.u32 	%r16106, %r14135, 3;
	xor.b32  	%r16107, %r14129, %r16106;
	xor.b32  	%r16108, %r16107, %r14133;
	// begin inline asm
	shf.r.wrap.b32 %r14137, %r14655, %r14655, %r15420;
	// end inline asm
	// begin inline asm
	shf.r.wrap.b32 %r14141, %r14655, %r14655, %r15424;
	// end inline asm
	shr.u32 	%r16109, %r14655, 10;
	xor.b32  	%r16110, %r14137, %r16109;
	xor.b32  	%r16111, %r16110, %r14141;
	add.s32 	%r16112, %r16108, %r13578;
	add.s32 	%r16113, %r16112, %r14455;
	add.s32 	%r14735, %r16113, %r16111;
	// begin inline asm
	shf.r.wrap.b32 %r14145, %r14155, %r14155, %r15428;
	// end inline asm
	// begin inline asm
	shf.r.wrap.b32 %r14149, %r14155, %r14155, %r15432;
	// end inline asm
	xor.b32  	%r16114, %r14149, %r14145;
	// begin inline asm
	shf.r.wrap.b32 %r14153, %r14155, %r14155, %r15436;
	// end inline asm
	xor.b32  	%r16115, %r16114, %r14153;
	and.b32  	%r16116, %r14155, %r14115;
	not.b32 	%r16117, %r14155;
	and.b32  	%r16118, %r14075, %r16117;
	or.b32  	%r16119, %r16116, %r16118;
	add.s32 	%r16120, %r16119, %r14035;
	add.s32 	%r16121, %r16120, %r14735;
	add.s32 	%r16122, %r16121, %r16115;
	add.s32 	%r16123, %r16122, %r21052;
	// begin inline asm
	shf.r.wrap.b32 %r14157, %r14167, %r14167, %r15440;
	// end inline asm
	// begin inline asm
	shf.r.wrap.b32 %r14161, %r14167, %r14167, %r15444;
	// end inline asm
	xor.b32  	%r16124, %r14161, %r14157;
	// begin inline asm
	shf.r.wrap.b32 %r14165, %r14167, %r14167, %r15448;
	// end inline asm
	xor.b32  	%r16125, %r16124, %r14165;
	xor.b32  	%r16126, %r14127, %r14087;
	and.b32  	%r16127, %r14167, %r16126;
	and.b32  	%r16128, %r14127, %r14087;
	xor.b32  	%r16129, %r16127, %r16128;
	add.s32 	%r16130, %r16125, %r16129;
	add.s32 	%r14195, %r16123, %r14047;
	add.s32 	%r14207, %r16130, %r16123;
	// begin inline asm
	shf.r.wrap.b32 %r14169, %r14175, %r14175, %r15412;
	// end inline asm
	// begin inline asm
	shf.r.wrap.b32 %r14173, %r14175, %r14175, %r15416;
	// end inline asm
	shr.u32 	%r16131, %r14175, 3;
	xor.b32  	%r16132, %r14169, %r16131;
	xor.b32  	%r16133, %r16132, %r14173;
	// begin inline asm
	shf.r.wrap.b32 %r14177, %r14695, %r14695, %r15420;
	// end inline asm
	// begin inline asm
	shf.r.wrap.b32 %r14181, %r14695, %r14695, %r15424;
	// end inline asm
	shr.u32 	%r16134, %r14695, 10;
	xor.b32  	%r16135, %r14177, %r16134;
	xor.b32  	%r16136, %r16135, %r14181;
	add.s32 	%r16137, %r14135, %r16133;
	add.s32 	%r16138, %r16137, %r14495;
	add.s32 	%r14775, %r16138, %r16136;
	// begin inline asm
	shf.r.wrap.b32 %r14185, %r14195, %r14195, %r15428;
	// end inline asm
	// begin inline asm
	shf.r.wrap.b32 %r14189, %r14195, %r14195, %r15432;
	// end inline asm
	xor.b32  	%r16139, %r14189, %r14185;
	// begin inline asm
	shf.r.wrap.b32 %r14193, %r14195, %r14195, %r15436;
	// end inline asm
	xor.b32  	%r16140, %r16139, %r14193;
	and.b32  	%r16141, %r14195, %r14155;
	not.b32 	%r16142, %r14195;
	and.b32  	%r16143, %r14115, %r16142;
	or.b32  	%r16144, %r16141, %r16143;
	add.s32 	%r16145, %r16144, %r14075;
	add.s32 	%r16146, %r16145, %r14775;
	add.s32 	%r16147, %r16146, %r16140;
	add.s32 	%r16148, %r16147, %r21051;
	// begin inline asm
	shf.r.wrap.b32 %r14197, %r14207, %r14207, %r15440;
	// end inline asm
	// begin inline asm
	shf.r.wrap.b32 %r14201, %r14207, %r14207, %r15444;
	// end inline asm
	xor.b32  	%r16149, %r14201, %r14197;
	// begin inline asm
	shf.r.wrap.b32 %r14205, %r14207, %r14207, %r15448;
	// end inline asm
	xor.b32  	%r16150, %r16149, %r14205;
	xor.b32  	%r16151, %r14167, %r14127;
	and.b32  	%r16152, %r14207, %r16151;
	and.b32  	%r16153, %r14167, %r14127;
	xor.b32  	%r16154, %r16152, %r16153;
	add.s32 	%r16155, %r16150, %r16154;
	add.s32 	%r14235, %r16148, %r14087;
	add.s32 	%r14247, %r16155, %r16148;
	// begin inline asm
	shf.r.wrap.b32 %r14209, %r14215, %r14215, %r15412;
	// end inline asm
	// begin inline asm
	shf.r.wrap.b32 %r14213, %r14215, %r14215, %r15416;
	// end inline asm
	shr.u32 	%r16156, %r14215, 3;
	xor.b32  	%r16157, %r14209, %r16156;
	xor.b32  	%r16158, %r16157, %r14213;
	// begin inline asm
	shf.r.wrap.b32 %r14217, %r14735, %r14735, %r15420;
	// end inline asm
	// begin inline asm
	shf.r.wrap.b32 %r14221, %r14735, %r14735, %r15424;
	// end inline asm
	shr.u32 	%r16159, %r14735, 10;
	xor.b32  	%r16160, %r14217, %r16159;
	xor.b32  	%r16161, %r16160, %r14221;
	add.s32 	%r16162, %r14175, %r16158;
	add.s32 	%r16163, %r16162, %r14535;
	add.s32 	%r14815, %r16163, %r16161;
	// begin inline asm
	shf.r.wrap.b32 %r14225, %r14235, %r14235, %r15428;
	// end inline asm
	// begin inline asm
	shf.r.wrap.b32 %r14229, %r14235, %r14235, %r15432;
	// end inline asm
	xor.b32  	%r16164, %r14229, %r14225;
	// begin inline asm
	shf.r.wrap.b32 %r14233, %r14235, %r14235, %r15436;
	// end inline asm
	xor.b32  	%r16165, %r16164, %r14233;
	and.b32  	%r16166, %r14235, %r14195;
	not.b32 	%r16167, %r14235;
	and.b32  	%r16168, %r14155, %r16167;
	or.b32  	%r16169, %r16166, %r16168;
	add.s32 	%r16170, %r16169, %r14115;
	add.s32 	%r16171, %r16170, %r14815;
	add.s32 	%r16172, %r16171, %r16165;
	add.s32 	%r16173, %r16172, %r21050;
	// begin inline asm
	shf.r.wrap.b32 %r14237, %r14247, %r14247, %r15440;
	// end inline asm
	// begin inline asm
	shf.r.wrap.b32 %r14241, %r14247, %r14247, %r15444;
	// end inline asm
	xor.b32  	%r16174, %r14241, %r14237;
	// begin inline asm
	shf.r.wrap.b32 %r14245, %r14247, %r14247, %r15448;
	// end inline asm
	xor.b32  	%r16175, %r16174, %r14245;
	xor.b32  	%r16176, %r14207, %r14167;
	and.b32  	%r16177, %r14247, %r16176;
	and.b32  	%r16178, %r14207, %r14167;
	xor.b32  	%r16179, %r16177, %r16178;
	add.s32 	%r16180, %r16175, %r16179;
	add.s32 	%r14275, %r16173, %r14127;
	add.s32 	%r14287, %r16180, %r16173;
	// begin inline asm
	shf.r.wrap.b32 %r14249, %r14255, %r14255, %r15412;
	// end inline asm
	// begin inline asm
	shf.r.wrap.b32 %r14253, %r14255, %r14255, %r15416;
	// end inline asm
	shr.u32 	%r16181, %r14255, 3;
	xor.b32  	%r16182, %r14249, %r16181;
	xor.b32  	%r16183, %r16182, %r14253;
	// begin inline asm
	shf.r.wrap.b32 %r14257, %r14775, %r14775, %r15420;
	// end inline asm
	// begin inline asm
	shf.r.wrap.b32 %r14261, %r14775, %r14775, %r15424;
	// end inline asm
	shr.u32 	%r16184, %r14775, 10;
	xor.b32  	%r16185, %r14257, %r16184;
	xor.b32  	%r16186, %r16185, %r14261;
	add.s32 	%r16187, %r14215, %r16183;
	add.s32 	%r16188, %r16187, %r14575;
	add.s32 	%r14855, %r16188, %r16186;
	// begin inline asm
	shf.r.wrap.b32 %r14265, %r14275, %r14275, %r15428;
	// end inline asm
	// begin inline asm
	shf.r.wrap.b32 %r14269, %r14275, %r14275, %r15432;
	// end inline asm
	xor.b32  	%r16189, %r14269, %r14265;
	// begin inline asm
	shf.r.wrap.b32 %r14273, %r14275, %r14275, %r15436;
	// end inline asm
	xor.b32  	%r16190, %r16189, %r14273;
	and.b32  	%r16191, %r14275, %r14235;
	not.b32 	%r16192, %r14275;
	and.b32  	%r16193, %r14195, %r16192;
	or.b32  	%r16194, %r16191, %r16193;
	add.s32 	%r16195, %r16194, %r14155;
	add.s32 	%r16196, %r16195, %r14855;
	add.s32 	%r16197, %r16196, %r16190;
	add.s32 	%r16198, %r16197, %r21049;
	// begin inline asm
	shf.r.wrap.b32 %r14277, %r14287, %r14287, %r15440;
	// end inline asm
	// begin inline asm
	shf.r.wrap.b32 %r14281, %r14287, %r14287, %r15444;
	// end inline asm
	xor.b32  	%r16199, %r14281, %r14277;
	// begin inline asm
	shf.r.wrap.b32 %r14285, %r14287, %r14287, %r15448;
	// end inline asm
	xor.b32  	%r16200, %r16199, %r14285;
	xor.b32  	%r16201, %r14247, %r14207;
	and.b32  	%r16202, %r14287, %r16201;
	and.b32  	%r16203, %r14247, %r14207;
	xor.b32  	%r16204, %r16202, %r16203;
	add.s32 	%r16205, %r16200, %r16204;
	add.s32 	%r14315, %r16198, %r14167;
	add.s32 	%r14327, %r16205, %r16198;
	// begin inline asm
	shf.r.wrap.b32 %r14289, %r14295, %r14295, %r15412;
	// end inline asm
	// begin inline asm
	shf.r.wrap.b32 %r14293, %r14295, %r14295, %r15416;
	// end inline asm
	shr.u32 	%r16206, %r14295, 3;
	xor.b32  	%r16207, %r14289, %r16206;
	xor.b32  	%r16208, %r16207, %r14293;
	// begin inline asm
	shf.r.wrap.b32 %r14297, %r14815, %r14815, %r15420;
	// end inline asm
	// begin inline asm
	shf.r.wrap.b32 %r14301, %r14815, %r14815, %r15424;
	// end inline asm
	shr.u32 	%r16209, %r14815, 10;
	xor.b32  	%r16210, %r14297, %r16209;
	xor.b32  	%r16211, %r16210, %r14301;
	add.s32 	%r16212, %r14255, %r16208;
	add.s32 	%r16213, %r16212, %r14615;
	add.s32 	%r14895, %r16213, %r16211;
	// begin inline asm
	shf.r.wrap.b32 %r14305, %r14315, %r14315, %r15428;
	// end inline asm
	// begin inline asm
	shf.r.wrap.b32 %r14309, %r14315, %r14315, %r15432;
	// end inline asm
	xor.b32  	%r16214, %r14309, %r14305;
	// begin inline asm
	shf.r.wrap.b32 %r14313, %r14315, %r14315, %r15436;
	// end inline asm
	xor.b32  	%r16215, %r16214, %r14313;
	and.b32  	%r16216, %r14315, %r14275;
	not.b32 	%r16217, %r14315;
	and.b32  	%r16218, %r14235, %r16217;
	or.b32  	%r16219, %r16216, %r16218;
	add.s32 	%r16220, %r16219, %r14195;
	add.s32 	%r16221, %r16220, %r14895;
	add.s32 	%r16222, %r16221, %r16215;
	add.s32 	%r16223, %r16222, %r21048;
	// begin inline asm
	shf.r.wrap.b32 %r14317, %r14327, %r14327, %r15440;
	// end inline asm
	// begin inline asm
	shf.r.wrap.b32 %r14321, %r14327, %r14327, %r15444;
	// end inline asm
	xor.b32  	%r16224, %r14321, %r14317;
	// begin inline asm
	shf.r.wrap.b32 %r14325, %r14327, %r14327, %r15448;
	// end inline asm
	xor.b32  	%r16225, %r16224, %r14325;
	xor.b32  	%r16226, %r14287, %r14247;
	and.b32  	%r16227, %r14327, %r16226;
	and.b32  	%r16228, %r14287, %r14247;
	xor.b32  	%r16229, %r16227, %r16228;
	add.s32 	%r16230, %r16225, %r16229;
	add.s32 	%r14355, %r16223, %r14207;
	add.s32 	%r14367, %r16230, %r16223;
	// begin inline asm
	shf.r.wrap.b32 %r14329, %r14335, %r14335, %r15412;
	// end inline asm
	// begin inline asm
	shf.r.wrap.b32 %r14333, %r14335, %r14335, %r15416;
	// end inline asm
	shr.u32 	%r16231, %r14335, 3;
	xor.b32  	%r16232, %r14329, %r16231;
	xor.b32  	%r16233, %r16232, %r14333;
	// begin inline asm
	shf.r.wrap.b32 %r14337, %r14855, %r14855, %r15420;
	// end inline asm
	// begin inline asm
	shf.r.wrap.b32 %r14341, %r14855, %r14855, %r15424;
	// end inline asm
	shr.u32 	%r16234, %r14855, 10;
	xor.b32  	%r16235, %r14337, %r16234;
	xor.b32  	%r16236, %r16235, %r14341;
	add.s32 	%r16237, %r14295, %r16233;
	add.s32 	%r16238, %r16237, %r14655;
	add.s32 	%r14935, %r16238, %r16236;
	// begin inline asm
	shf.r.wrap.b32 %r14345, %r14355, %r14355, %r15428;
	// end inline asm
	// begin inline asm
	shf.r.wrap.b32 %r14349, %r14355, %r14355, %r15432;
	// end inline asm
	xor.b32  	%r16239, %r14349, %r14345;
	// begin inline asm
	shf.r.wrap.b32 %r14353, %r14355, %r14355, %r15436;
	// end inline asm
	xor.b32  	%r16240, %r16239, %r14353;
	and.b32  	%r16241, %r14355, %r14315;
	not.b32 	%r16242, %r14355;
	and.b32  	%r16243, %r14275, %r16242;
	or.b32  	%r16244, %r16241, %r16243;
	add.s32 	%r16245, %r16244, %r14235;
	add.s32 	%r16246, %r16245, %r14935;
	add.s32 	%r16247, %r16246, %r16240;
	add.s32 	%r16248, %r16247, %r21047;
	// begin inline asm
	shf.r.wrap.b32 %r14357, %r14367, %r14367, %r15440;
	// end inline asm
	// begin inline asm
	shf.r.wrap.b32 %r14361, %r14367, %r14367, %r15444;
	// end inline asm
	xor.b32  	%r16249, %r14361, %r14357;
	// begin inline asm
	shf.r.wrap.b32 %r14365, %r14367, %r14367, %r15448;
	// end inline asm
	xor.b32  	%r16250, %r16249, %r14365;
	xor.b32  	%r16251, %r14327, %r14287;
	and.b32  	%r16252, %r14367, %r16251;
	and.b32  	%r16253, %r14327, %r14287;
	xor.b32  	%r16254, %r16252, %r16253;
	add.s32 	%r16255, %r16250, %r16254;
	add.s32 	%r14395, %r16248, %r14247;
	add.s32 	%r14407, %r16255, %r16248;
	// begin inline asm
	shf.r.wrap.b32 %r14369, %r14375, %r14375, %r15412;
	// end inline asm
	// begin inline asm
	shf.r.wrap.b32 %r14373, %r14375, %r14375, %r15416;
	// end inline asm
	shr.u32 	%r16256, %r14375, 3;
	xor.b32  	%r16257, %r14369, %r16256;
	xor.b32  	%r16258, %r16257, %r14373;
	// begin inline asm
	shf.r.wrap.b32 %r14377, %r14895, %r14895, %r15420;
	// end inline asm
	// begin inline asm
	shf.r.wrap.b32 %r14381, %r14895, %r14895, %r15424;
	// end inline asm
	shr.u32 	%r16259, %r14895, 10;
	xor.b32  	%r16260, %r14377, %r16259;
	xor.b32  	%r16261, %r16260, %r14381;
	add.s32 	%r16262, %r14335, %r16258;
	add.s32 	%r16263, %r16262, %r14695;
	add.s32 	%r14975, %r16263, %r16261;
	// begin inline asm
	shf.r.wrap.b32 %r14385, %r14395, %r14395, %r15428;
	// end inline asm
	// begin inline asm
	shf.r.wrap.b32 %r14389, %r14395, %r14395, %r15432;
	// end inline asm
	xor.b32  	%r16264, %r14389, %r14385;
	// begin inline asm
	shf.r.wrap.b32 %r14393, %r14395, %r14395, %r15436;
	// end inline asm
	xor.b32  	%r16265, %r16264, %r14393;
	and.b32  	%r16266, %r14395, %r14355;
	not.b32 	%r16267, %r14395;
	and.b32  	%r16268, %r14315, %r16267;
	or.b32  	%r16269, %r16266, %r16268;
	add.s32 	%r16270, %r16269, %r14275;
	add.s32 	%r16271, %r16270, %r14975;
	add.s32 	%r16272, %r16271, %r16265;
	add.s32 	%r16273, %r16272, %r21046;
	// begin inline asm
	shf.r.wrap.b32 %r14397, %r14407, %r14407, %r15440;
	// end inline asm
	// begin inline asm
	shf.r.wrap.b32 %r14401, %r14407, %r14407, %r15444;
	// end inline asm
	xor.b32  	%r16274, %r14401, %r14397;
	// begin inline asm
	shf.r.wrap.b32 %r14405, %r14407, %r14407, %r15448;
	// end inline asm
	xor.b32  	%r16275, %r16274, %r14405;
	xor.b32  	%r16276, %r14367, %r14327;
	and.b32  	%r16277, %r14407, %r16276;
	and.b32  	%r16278, %r14367, %r14327;
	xor.b32  	%r16279, %r16277, %r16278;
	add.s32 	%r16280, %r16275, %r16279;
	add.s32 	%r14435, %r16273, %r14287;
	add.s32 	%r14447, %r16280, %r16273;
	// begin inline asm
	shf.r.wrap.b32 %r14409, %r14415, %r14415, %r15412;
	// end inline asm
	// begin inline asm
	shf.r.wrap.b32 %r14413, %r14415, %r14415, %r15416;
	// end inline asm
	shr.u32 	%r16281, %r14415, 3;
	xor.b32  	%r16282, %r14409, %r16281;
	xor.b32  	%r16283, %r16282, %r14413;
	// begin inline asm
	shf.r.wrap.b32 %r14417, %r14935, %r14935, %r15420;
	// end inline asm
	// begin inline asm
	shf.r.wrap.b32 %r14421, %r14935, %r14935, %r15424;
	// end inline asm
	shr.u32 	%r16284, %r14935, 10;
	xor.b32  	%r16285, %r14417, %r16284;
	xor.b32  	%r16286, %r16285, %r14421;
	add.s32 	%r16287, %r14375, %r16283;
	add.s32 	%r16288, %r16287, %r14735;
	add.s32 	%r15015, %r16288, %r16286;
	// begin inline asm
	shf.r.wrap.b32 %r14425, %r14435, %r14435, %r15428;
	// end inline asm
	// begin inline asm
	shf.r.wrap.b32 %r14429, %r14435, %r14435, %r15432;
	// end inline asm
	xor.b32  	%r16289, %r14429, %r14425;
	// begin inline asm
	shf.r.wrap.b32 %r14433, %r14435, %r14435, %r15436;
	// end inline asm
	xor.b32  	%r16290, %r16289, %r14433;
	and.b32  	%r16291, %r14435, %r14395;
	not.b32 	%r16292, %r14435;
	and.b32  	%r16293, %r14355, %r16292;
	or.b32  	%r16294, %r16291, %r16293;
	add.s32 	%r16295, %r16294, %r14315;
	add.s32 	%r16296, %r16295, %r15015;
	add.s32 	%r16297, %r16296, %r16290;
	add.s32 	%r16298, %r16297, %r21045;
	// begin inline asm
	shf.r.wrap.b32 %r14437, %r14447, %r14447, %r15440;
	// end inline asm
	// begin inline asm
	shf.r.wrap.b32 %r14441, %r14447, %r14447, %r15444;
	// end inline asm
	xor.b32  	%r16299, %r14441, %r14437;
	// begin inline asm
	shf.r.wrap.b32 %r14445, %r14447, %r14447, %r15448;
	// end inline asm
	xor.b32  	%r16300, %r16299, %r14445;
	xor.b32  	%r16301, %r14407, %r14367;
	and.b32  	%r16302, %r14447, %r16301;
	and.b32  	%r16303, %r14407, %r14367;
	xor.b32  	%r16304, %r16302, %r16303;
	add.s32 	%r16305, %r16300, %r16304;
	add.s32 	%r14475, %r16298, %r14327;
	add.s32 	%r14487, %r16305, %r16298;
	// begin inline asm
	shf.r.wrap.b32 %r14449, %r14455, %r14455, %r15412;
	// end inline asm
	// begin inline asm
	shf.r.wrap.b32 %r14453, %r14455, %r14455, %r15416;
	// end inline asm
	shr.u32 	%r16306, %r14455, 3;
	xor.b32  	%r16307, %r14449, %r16306;
	xor.b32  	%r16308, %r16307, %r14453;
	// begin inline asm
	shf.r.wrap.b32 %r14457, %r14975, %r14975, %r15420;
	// end inline asm
	// begin inline asm
	shf.r.wrap.b32 %r14461, %r14975, %r14975, %r15424;
	// end inline asm
	shr.u32 	%r16309, %r14975, 10;
	xor.b32  	%r16310, %r14457, %r16309;
	xor.b32  	%r16311, %r16310, %r14461;
	add.s32 	%r16312, %r14415, %r16308;
	add.s32 	%r16313, %r16312, %r14775;
	add.s32 	%r15055, %r16313, %r16311;
	// begin inline asm
	shf.r.wrap.b32 %r14465, %r14475, %r14475, %r15428;
	// end inline asm
	// begin inline asm
	shf.r.wrap.b32 %r14469, %r14475, %r14475, %r15432;
	// end inline asm
	xor.b32  	%r16314, %r14469, %r14465;
	// begin inline asm
	shf.r.wrap.b32 %r14473, %r14475, %r14475, %r15436;
	// end inline asm
	xor.b32  	%r16315, %r16314, %r14473;
	and.b32  	%r16316, %r14475, %r14435;
	not.b32 	%r16317, %r14475;
	and.b32  	%r16318, %r14395, %r16317;
	or.b32  	%r16319, %r16316, %r16318;
	add.s32 	%r16320, %r16319, %r14355;
	add.s32 	%r16321, %r16320, %r15055;
	add.s32 	%r16322, %r16321, %r16315;
	add.s32 	%r16323, %r16322, %r21044;
	// begin inline asm
	shf.r.wrap.b32 %r14477, %r14487, %r14487, %r15440;
	// end inline asm
	// begin inline asm
	shf.r.wrap.b32 %r14481, %r14487, %r14487, %r15444;
	// end inline asm
	xor.b32  	%r16324, %r14481, %r14477;
	// begin inline asm
	shf.r.wrap.b32 %r14485, %r14487, %r14487, %r15448;
	// end inline asm
	xor.b32  	%r16325, %r16324, %r14485;
	xor.b32  	%r16326, %r14447, %r14407;
	and.b32  	%r16327, %r14487, %r16326;
	and.b32  	%r16328, %r14447, %r14407;
	xor.b32  	%r16329, %r16327, %r16328;
	add.s32 	%r16330, %r16325, %r16329;
	add.s32 	%r14515, %r16323, %r14367;
	add.s32 	%r14527, %r16330, %r16323;
	// begin inline asm
	shf.r.wrap.b32 %r14489, %r14495, %r14495, %r15412;
	// end inline asm
	// begin inline asm
	shf.r.wrap.b32 %r14493, %r14495, %r14495, %r15416;
	// end inline asm
	shr.u32 	%r16331, %r14495, 3;
	xor.b32  	%r16332, %r14489, %r16331;
	xor.b32  	%r16333, %r16332, %r14493;
	// begin inline asm
	shf.r.wrap.b32 %r14497, %r15015, %r15015, %r15420;
	// end inline asm
	// begin inline asm
	shf.r.wrap.b32 %r14501, %r15015, %r15015, %r15424;
	// end inline asm
	shr.u32 	%r16334, %r15015, 10;
	xor.b32  	%r16335, %r14497, %r16334;
	xor.b32  	%r16336, %r16335, %r14501;
	add.s32 	%r16337, %r14455, %r16333;
	add.s32 	%r16338, %r16337, %r14815;
	add.s32 	%r15095, %r16338, %r16336;
	// begin inline asm
	shf.r.wrap.b32 %r14505, %r14515, %r14515, %r15428;
	// end inline asm
	// begin inline asm
	shf.r.wrap.b32 %r14509, %r14515, %r14515, %r15432;
	// end inline asm
	xor.b32  	%r16339, %r14509, %r14505;
	// begin inline asm
	shf.r.wrap.b32 %r14513, %r14515, %r14515, %r15436;
	// end inline asm
	xor.b32  	%r16340, %r16339, %r14513;
	and.b32  	%r16341, %r14515, %r14475;
	not.b32 	%r16342, %r14515;
	and.b32  	%r16343, %r14435, %r16342;
	or.b32  	%r16344, %r16341, %r16343;
	add.s32 	%r16345, %r16344, %r14395;
	add.s32 	%r16346, %r16345, %r15095;
	add.s32 	%r16347, %r16346, %r16340;
	add.s32 	%r16348, %r16347, %r21043;
	// begin inline asm
	shf.r.wrap.b32 %r14517, %r14527, %r14527, %r15440;
	// end inline asm
	// begin inline asm
	shf.r.wrap.b32 %r14521, %r14527, %r14527, %r15444;
	// end inline asm
	xor.b32  	%r16349, %r14521, %r14517;
	// begin inline asm
	shf.r.wrap.b32 %r14525, %r14527, %r14527, %r15448;
	// end inline asm
	xor.b32  	%r16350, %r16349, %r14525;
	xor.b32  	%r16351, %r14487, %r14447;
	and.b32  	%r16352, %r14527, %r16351;
	and.b32  	%r16353, %r14487, %r14447;
	xor.b32  	%r16354, %r16352, %r16353;
	add.s32 	%r16355, %r16350, %r16354;
	add.s32 	%r14555, %r16348, %r14407;
	add.s32 	%r14567, %r16355, %r16348;
	// begin inline asm
	shf.r.wrap.b32 %r14529, %r14535, %r14535, %r15412;
	// end inline asm
	// begin inline asm
	shf.r.wrap.b32 %r14533, %r14535, %r14535, %r15416;
	// end inline asm
	shr.u32 	%r16356, %r14535, 3;
	xor.b32  	%r16357, %r14529, %r16356;
	xor.b32  	%r16358, %r16357, %r14533;
	// begin inline asm
	shf.r.wrap.b32 %r14537, %r15055, %r15055, %r15420;
	// end inline asm
	// begin inline asm
	shf.r.wrap.b32 %r14541, %r15055, %r15055, %r15424;
	// end inline asm
	shr.u32 	%r16359, %r15055, 10;
	xor.b32  	%r16360, %r14537, %r16359;
	xor.b32  	%r16361, %r16360, %r14541;
	add.s32 	%r16362, %r14495, %r16358;
	add.s32 	%r16363, %r16362, %r14855;
	add.s32 	%r15135, %r16363, %r16361;
	// begin inline asm
	shf.r.wrap.b32 %r14545, %r14555, %r14555, %r15428;
	// end inline asm
	// begin inline asm
	shf.r.wrap.b32 %r14549, %r14555, %r14555, %r15432;
	// end inline asm
	xor.b32  	%r16364, %r14549, %r14545;
	// begin inline asm
	shf.r.wrap.b32 %r14553, %r14555, %r14555, %r15436;
	// end inline asm
	xor.b32  	%r16365, %r16364, %r14553;
	and.b32  	%r16366, %r14555, %r14515;
	not.b32 	%r16367, %r14555;
	and.b32  	%r16368, %r14475, %r16367;
	or.b32  	%r16369, %r16366, %r16368;
	add.s32 	%r16370, %r16369, %r14435;
	add.s32 	%r16371, %r16370, %r15135;
	add.s32 	%r16372, %r16371, %r16365;
	add.s32 	%r16373, %r16372, %r21042;
	// begin inline asm
	shf.r.wrap.b32 %r14557, %r14567, %r14567, %r15440;
	// end inline asm
	// begin inline asm
	shf.r.wrap.b32 %r14561, %r14567, %r14567, %r15444;
	// end inline asm
	xor.b32  	%r16374, %r14561, %r14557;
	// begin inline asm
	shf.r.wrap.b32 %r14565, %r14567, %r14567, %r15448;
	// end inline asm
	xor.b32  	%r16375, %r16374, %r14565;
	xor.b32  	%r16376, %r14527, %r14487;
	and.b32  	%r16377, %r14567, %r16376;
	and.b32  	%r16378, %r14527, %r14487;
	xor.b32  	%r16379, %r16377, %r16378;
	add.s32 	%r16380, %r16375, %r16379;
	add.s32 	%r14595, %r16373, %r14447;
	add.s32 	%r14607, %r16380, %r16373;
	// begin inline asm
	shf.r.wrap.b32 %r14569, %r14575, %r14575, %r15412;
	// end inline asm
	// begin inline asm
	shf.r.wrap.b32 %r14573, %r14575, %r14575, %r15416;
	// end inline asm
	shr.u32 	%r16381, %r14575, 3;
	xor.b32  	%r16382, %r14569, %r16381;
	xor.b32  	%r16383, %r16382, %r14573;
	// begin inline asm
	shf.r.wrap.b32 %r14577, %r15095, %r15095, %r15420;
	// end inline asm
	// begin inline asm
	shf.r.wrap.b32 %r14581, %r15095, %r15095, %r15424;
	// end inline asm
	shr.u32 	%r16384, %r15095, 10;
	xor.b32  	%r16385, %r14577, %r16384;
	xor.b32  	%r16386, %r16385, %r14581;
	add.s32 	%r16387, %r14535, %r16383;
	add.s32 	%r16388, %r16387, %r14895;
	add.s32 	%r15175, %r16388, %r16386;
	// begin inline asm
	shf.r.wrap.b32 %r14585, %r14595, %r14595, %r15428;
	// end inline asm
	// begin inline asm
	shf.r.wrap.b32 %r14589, %r14595, %r14595, %r15432;
	// end inline asm
	xor.b32  	%r16389, %r14589, %r14585;
	// begin inline asm
	shf.r.wrap.b32 %r14593, %r14595, %r14595, %r15436;
	// end inline asm
	xor.b32  	%r16390, %r16389, %r14593;
	and.b32  	%r16391, %r14595, %r14555;
	not.b32 	%r16392, %r14595;
	and.b32  	%r16393, %r14515, %r16392;
	or.b32  	%r16394, %r16391, %r16393;
	add.s32 	%r16395, %r16394, %r14475;
	add.s32 	%r16396, %r16395, %r15175;
	add.s32 	%r16397, %r16396, %r16390;
	add.s32 	%r16398, %r16397, %r21041;
	// begin inline asm
	shf.r.wrap.b32 %r14597, %r14607, %r14607, %r15440;
	// end inline asm
	// begin inline asm
	shf.r.wrap.b32 %r14601, %r14607, %r14607, %r15444;
	// end inline asm
	xor.b32  	%r16399, %r14601, %r14597;
	// begin inline asm
	shf.r.wrap.b32 %r14605, %r14607, %r14607, %r15448;
	// end inline asm
	xor.b32  	%r16400, %r16399, %r14605;
	xor.b32  	%r16401, %r14567, %r14527;
	and.b32  	%r16402, %r14607, %r16401;
	and.b32  	%r16403, %r14567, %r14527;
	xor.b32  	%r16404, %r16402, %r16403;
	add.s32 	%r16405, %r16400, %r16404;
	add.s32 	%r14635, %r16398, %r14487;
	add.s32 	%r14647, %r16405, %r16398;
	// begin inline asm
	shf.r.wrap.b32 %r14609, %r14615, %r14615, %r15412;
	// end inline asm
	// begin inline asm
	shf.r.wrap.b32 %r14613, %r14615, %r14615, %r15416;
	// end inline asm
	shr.u32 	%r16406, %r14615, 3;
	xor.b32  	%r16407, %r14609, %r16406;
	xor.b32  	%r16408, %r16407, %r14613;
	// begin inline asm
	shf.r.wrap.b32 %r14617, %r15135, %r15135, %r15420;
	// end inline asm
	// begin inline asm
	shf.r.wrap.b32 %r14621, %r15135, %r15135, %r15424;
	// end inline asm
	shr.u32 	%r16409, %r15135, 10;
	xor.b32  	%r16410, %r14617, %r16409;
	xor.b32  	%r16411, %r16410, %r14621;
	add.s32 	%r16412, %r14575, %r16408;
	add.s32 	%r16413, %r16412, %r14935;
	add.s32 	%r15215, %r16413, %r16411;
	// begin inline asm
	shf.r.wrap.b32 %r14625, %r14635, %r14635, %r15428;
	// end inline asm
	// begin inline asm
	shf.r.wrap.b32 %r14629, %r14635, %r14635, %r15432;
	// end inline asm
	xor.b32  	%r16414, %r14629, %r14625;
	// begin inline asm
	shf.r.wrap.b32 %r14633, %r14635, %r14635, %r15436;
	// end inline asm
	xor.b32  	%r16415, %r16414, %r14633;
	and.b32  	%r16416, %r14635, %r14595;
	not.b32 	%r16417, %r14635;
	and.b32  	%r16418, %r14555, %r16417;
	or.b32  	%r16419, %r16416, %r16418;
	add.s32 	%r16420, %r16419, %r14515;
	add.s32 	%r16421, %r16420, %r15215;
	add.s32 	%r16422, %r16421, %r16415;
	add.s32 	%r16423, %r16422, %r21040;
	// begin inline asm
	shf.r.wrap.b32 %r14637, %r14647, %r14647, %r15440;
	// end inline asm
	// begin inline asm
	shf.r.wrap.b32 %r14641, %r14647, %r14647, %r15444;
	// end inline asm
	xor.b32  	%r16424, %r14641, %r14637;
	// begin inline asm
	shf.r.wrap.b32 %r14645, %r14647, %r14647, %r15448;
	// end inline asm
	xor.b32  	%r16425, %r16424, %r14645;
	xor.b32  	%r16426, %r14607, %r14567;
	and.b32  	%r16427, %r14647, %r16426;
	and.b32  	%r16428, %r14607, %r14567;
	xor.b32  	%r16429, %r16427, %r16428;
	add.s32 	%r16430, %r16425, %r16429;
	add.s32 	%r14675, %r16423, %r14527;
	add.s32 	%r14687, %r16430, %r16423;
	// begin inline asm
	shf.r.wrap.b32 %r14649, %r14655, %r14655, %r15412;
	// end inline asm
	// begin inline asm
	shf.r.wrap.b32 %r14653, %r14655, %r14655, %r15416;
	// end inline asm
	shr.u32 	%r16431, %r14655, 3;
	xor.b32  	%r16432, %r14649, %r16431;
	xor.b32  	%r16433, %r16432, %r14653;
	// begin inline asm
	shf.r.wrap.b32 %r14657, %r15175, %r15175, %r15420;
	// end inline asm
	// begin inline asm
	shf.r.wrap.b32 %r14661, %r15175, %r15175, %r15424;
	// end inline asm
	shr.u32 	%r16434, %r15175, 10;
	xor.b32  	%r16435, %r14657, %r16434;
	xor.b32  	%r16436, %r16435, %r14661;
	add.s32 	%r16437, %r14615, %r16433;
	add.s32 	%r16438, %r16437, %r14975;
	add.s32 	%r15255, %r16438, %r16436;
	// begin inline asm
	shf.r.wrap.b32 %r14665, %r14675, %r14675, %r15428;
	// end inline asm
	// begin inline asm
	shf.r.wrap.b32 %r14669, %r14675, %r14675, %r15432;
	// end inline asm
	xor.b32  	%r16439, %r14669, %r14665;
	// begin inline asm
	shf.r.wrap.b32 %r14673, %r14675, %r14675, %r15436;
	// end inline asm
	xor.b32  	%r16440, %r16439, %r14673;
	and.b32  	%r16441, %r14675, %r14635;
	not.b32 	%r16442, %r14675;
	and.b32  	%r16443, %r14595, %r16442;
	or.b32  	%r16444, %r16441, %r16443;
	add.s32 	%r16445, %r16444, %r14555;
	add.s32 	%r16446, %r16445, %r15255;
	add.s32 	%r16447, %r16446, %r16440;
	add.s32 	%r16448, %r16447, %r21039;
	// begin inline asm
	shf.r.wrap.b32 %r14677, %r14687, %r14687, %r15440;
	// end inline asm
	// begin inline asm
	shf.r.wrap.b32 %r14681, %r14687, %r14687, %r15444;
	// end inline asm
	xor.b32  	%r16449, %r14681, %r14677;
	// begin inline asm
	shf.r.wrap.b32 %r14685, %r14687, %r14687, %r15448;
	// end inline asm
	xor.b32  	%r16450, %r16449, %r14685;
	xor.b32  	%r16451, %r14647, %r14607;
	and.b32  	%r16452, %r14687, %r16451;
	and.b32  	%r16453, %r14647, %r14607;
	xor.b32  	%r16454, %r16452, %r16453;
	add.s32 	%r16455, %r16450, %r16454;
	add.s32 	%r14715, %r16448, %r14567;
	add.s32 	%r14727, %r16455, %r16448;
	// begin inline asm
	shf.r.wrap.b32 %r14689, %r14695, %r14695, %r15412;
	// end inline asm
	// begin inline asm
	shf.r.wrap.b32 %r14693, %r14695, %r14695, %r15416;
	// end inline asm
	shr.u32 	%r16456, %r14695, 3;
	xor.b32  	%r16457, %r14689, %r16456;
	xor.b32  	%r16458, %r16457, %r14693;
	// begin inline asm
	shf.r.wrap.b32 %r14697, %r15215, %r15215, %r15420;
	// end inline asm
	// begin inline asm
	shf.r.wrap.b32 %r14701, %r15215, %r15215, %r15424;
	// end inline asm
	shr.u32 	%r16459, %r15215, 10;
	xor.b32  	%r16460, %r14697, %r16459;
	xor.b32  	%r16461, %r16460, %r14701;
	add.s32 	%r16462, %r14655, %r16458;
	add.s32 	%r16463, %r16462, %r15015;
	add.s32 	%r15295, %r16463, %r16461;
	// begin inline asm
	shf.r.wrap.b32 %r14705, %r14715, %r14715, %r15428;
	// end inline asm
	// begin inline asm
	shf.r.wrap.b32 %r14709, %r14715, %r14715, %r15432;
	// end inline asm
	xor.b32  	%r16464, %r14709, %r14705;
	// begin inline asm
	shf.r.wrap.b32 %r14713, %r14715, %r14715, %r15436;
	// end inline asm
	xor.b32  	%r16465, %r16464, %r14713;
	and.b32  	%r16466, %r14715, %r14675;
	not.b32 	%r16467, %r14715;
	and.b32  	%r16468, %r14635, %r16467;
	or.b32  	%r16469, %r16466, %r16468;
	add.s32 	%r16470, %r16469, %r14595;
	add.s32 	%r16471, %r16470, %r15295;
	add.s32 	%r16472, %r16471, %r16465;
	add.s32 	%r16473, %r16472, %r21038;
	// begin inline asm
	shf.r.wrap.b32 %r14717, %r14727, %r14727, %r15440;
	// end inline asm
	// begin inline asm
	shf.r.wrap.b32 %r14721, %r14727, %r14727, %r15444;
	// end inline asm
	xor.b32  	%r16474, %r14721, %r14717;
	// begin inline asm
	shf.r.wrap.b32 %r14725, %r14727, %r14727, %r15448;
	// end inline asm
	xor.b32  	%r16475, %r16474, %r14725;
	xor.b32  	%r16476, %r14687, %r14647;
	and.b32  	%r16477, %r14727, %r16476;
	and.b32  	%r16478, %r14687, %r14647;
	xor.b32  	%r16479, %r16477, %r16478;
	add.s32 	%r16480, %r16475, %r16479;
	add.s32 	%r14755, %r16473, %r14607;
	add.s32 	%r14767, %r16480, %r16473;
	// begin inline asm
	shf.r.wrap.b32 %r14729, %r14735, %r14735, %r15412;
	// end inline asm
	// begin inline asm
	shf.r.wrap.b32 %r14733, %r14735, %r14735, %r15416;
	// end inline asm
	shr.u32 	%r16481, %r14735, 3;
	xor.b32  	%r16482, %r14729, %r16481;
	xor.b32  	%r16483, %r16482, %r14733;
	// begin inline asm
	shf.r.wrap.b32 %r14737, %r15255, %r15255, %r15420;
	// end inline asm
	// begin inline asm
	shf.r.wrap.b32 %r14741, %r15255, %r15255, %r15424;
	// end inline asm
	shr.u32 	%r16484, %r15255, 10;
	xor.b32  	%r16485, %r14737, %r16484;
	xor.b32  	%r16486, %r16485, %r14741;
	add.s32 	%r16487, %r14695, %r16483;
	add.s32 	%r16488, %r16487, %r15055;
	add.s32 	%r15335, %r16488, %r16486;
	// begin inline asm
	shf.r.wrap.b32 %r14745, %r14755, %r14755, %r15428;
	// end inline asm
	// begin inline asm
	shf.r.wrap.b32 %r14749, %r14755, %r14755, %r15432;
	// end inline asm
	xor.b32  	%r16489, %r14749, %r14745;
	// begin inline asm
	shf.r.wrap.b32 %r14753, %r14755, %r14755, %r15436;
	// end inline asm
	xor.b32  	%r16490, %r16489, %r14753;
	and.b32  	%r16491, %r14755, %r14715;
	not.b32 	%r16492, %r14755;
	and.b32  	%r16493, %r14675, %r16492;
	or.b32  	%r16494, %r16491, %r16493;
	add.s32 	%r16495, %r16494, %r14635;
	add.s32 	%r16496, %r16495, %r15335;
	add.s32 	%r16497, %r16496, %r16490;
	add.s32 	%r16498, %r16497, %r21037;
	// begin inline asm
	shf.r.wrap.b32 %r14757, %r14767, %r14767, %r15440;
	// end inline asm
	// begin inline asm
	shf.r.wrap.b32 %r14761, %r14767, %r14767, %r15444;
	// end inline asm
	xor.b32  	%r16499, %r14761, %r14757;
	// begin inline asm
	shf.r.wrap.b32 %r14765, %r14767, %r14767, %r15448;
	// end inline asm
	xor.b32  	%r16500, %r16499, %r14765;
	xor.b32  	%r16501, %r14727, %r14687;
	and.b32  	%r16502, %r14767, %r16501;
	and.b32  	%r16503, %r14727, %r14687;
	xor.b32  	%r16504, %r16502, %r16503;
	add.s32 	%r16505, %r16500, %r16504;
	add.s32 	%r14795, %r16498, %r14647;
	add.s32 	%r14807, %r16505, %r16498;
	// begin inline asm
	shf.r.wrap.b32 %r14769, %r14775, %r14775, %r15412;
	// end inline asm
	// begin inline asm
	shf.r.wrap.b32 %r14773, %r14775, %r14775, %r15416;
	// end inline asm
	shr.u32 	%r16506, %r14775, 3;
	xor.b32  	%r16507, %r14769, %r16506;
	xor.b32  	%r16508, %r16507, %r14773;
	// begin inline asm
	shf.r.wrap.b32 %r14777, %r15295, %r15295, %r15420;
	// end inline asm
	// begin inline asm
	shf.r.wrap.b32 %r14781, %r15295, %r15295, %r15424;
	// end inline asm
	shr.u32 	%r16509, %r15295, 10;
	xor.b32  	%r16510, %r14777, %r16509;
	xor.b32  	%r16511, %r16510, %r14781;
	add.s32 	%r16512, %r14735, %r16508;
	add.s32 	%r16513, %r16512, %r15095;
	add.s32 	%r15375, %r16513, %r16511;
	// begin inline asm
	shf.r.wrap.b32 %r14785, %r14795, %r14795, %r15428;
	// end inline asm
	// begin inline asm
	shf.r.wrap.b32 %r14789, %r14795, %r14795, %r15432;
	// end inline asm
	xor.b32  	%r16514, %r14789, %r14785;
	// begin inline asm
	shf.r.wrap.b32 %r14793, %r14795, %r14795, %r15436;
	// end inline asm
	xor.b32  	%r16515, %r16514, %r14793;
	and.b32  	%r16516, %r14795, %r14755;
	not.b32 	%r16517, %r14795;
	and.b32  	%r16518, %r14715, %r16517;
	or.b32  	%r16519, %r16516, %r16518;
	add.s32 	%r16520, %r16519, %r14675;
	add.s32 	%r16521, %r16520, %r15375;
	add.s32 	%r16522, %r16521, %r16515;
	add.s32 	%r16523, %r16522, %r21036;
	// begin inline asm
	shf.r.wrap.b32 %r14797, %r14807, %r14807, %r15440;
	// end inline asm
	// begin inline asm
	shf.r.wrap.b32 %r14801, %r14807, %r14807, %r15444;
	// end inline asm
	xor.b32  	%r16524, %r14801, %r14797;
	// begin inline asm
	shf.r.wrap.b32 %r14805, %r14807, %r14807, %r15448;
	// end inline asm
	xor.b32  	%r16525, %r16524, %r14805;
	xor.b32  	%r16526, %r14767, %r14727;
	and.b32  	%r16527, %r14807, %r16526;
	and.b32  	%r16528, %r14767, %r14727;
	xor.b32  	%r16529, %r16527, %r16528;
	add.s32 	%r16530, %r16525, %r16529;
	add.s32 	%r14835, %r16523, %r14687;
	add.s32 	%r14847, %r16530, %r16523;
	// begin inline asm
	shf.r.wrap.b32 %r14809, %r14815, %r14815, %r15412;
	// end inline asm
	// begin inline asm
	shf.r.wrap.b32 %r14813, %r14815, %r14815, %r15416;
	// end inline asm
	shr.u32 	%r16531, %r14815, 3;
	xor.b32  	%r16532, %r14809, %r16531;
	xor.b32  	%r16533, %r16532, %r14813;
	// begin inline asm
	shf.r.wrap.b32 %r14817, %r15335, %r15335, %r15420;
	// end inline asm
	// begin inline asm
	shf.r.wrap.b32 %r14821, %r15335, %r15335, %r15424;
	// end inline asm
	shr.u32 	%r16534, %r15335, 10;
	xor.b32  	%r16535, %r14817, %r16534;
	xor.b32  	%r16536, %r16535, %r14821;
	add.s32 	%r16537, %r14775, %r16533;
	add.s32 	%r16538, %r16537, %r15135;
	add.s32 	%r15415, %r16538, %r16536;
	// begin inline asm
	shf.r.wrap.b32 %r14825, %r14835, %r14835, %r15428;
	// end inline asm
	// begin inline asm
	shf.r.wrap.b32 %r14829, %r14835, %r14835, %r15432;
	// end inline asm
	xor.b32  	%r16539, %r14829, %r14825;
	// begin inline asm
	shf.r.wrap.b32 %r14833, %r14835, %r14835, %r15436;
	// end inline asm
	xor.b32  	%r16540, %r16539, %r14833;
	and.b32  	%r16541, %r14835, %r14795;
	not.b32 	%r16542, %r14835;
	and.b32  	%r16543, %r14755, %r16542;
	or.b32  	%r16544, %r16541, %r16543;
	add.s32 	%r16545, %r16544, %r14715;
	add.s32 	%r16546, %r16545, %r15415;
	add.s32 	%r16547, %r16546, %r16540;
	add.s32 	%r16548, %r16547, %r21035;
	// begin inline asm
	shf.r.wrap.b32 %r14837, %r14847, %r14847, %r15440;
	// end inline asm
	// begin inline asm
	shf.r.wrap.b32 %r14841, %r14847, %r14847, %r15444;
	// end inline asm
	xor.b32  	%r16549, %r14841, %r14837;
	// begin inline asm
	shf.r.wrap.b32 %r14845, %r14847, %r14847, %r15448;
	// end inline asm
	xor.b32  	%r16550, %r16549, %r14845;
	xor.b32  	%r16551, %r14807, %r14767;
	and.b32  	%r16552, %r14847, %r16551;
	and.b32  	%r16553, %r14807, %r14767;
	xor.b32  	%r16554, %r16552, %r16553;
	add.s32 	%r16555, %r16550, %r16554;
	add.s32 	%r14875, %r16548, %r14727;
	add.s32 	%r14887, %r16555, %r16548;
	// begin inline asm
	shf.r.wrap.b32 %r14849, %r14855, %r14855, %r15412;
	// end inline asm
	// begin inline asm
	shf.r.wrap.b32 %r14853, %r14855, %r14855, %r15416;
	// end inline asm
	shr.u32 	%r16556, %r14855, 3;
	xor.b32  	%r16557, %r14849, %r16556;
	xor.b32  	%r16558, %r16557, %r14853;
	// begin inline asm
	shf.r.wrap.b32 %r14857, %r15375, %r15375, %r15420;
	// end inline asm
	// begin inline asm
	shf.r.wrap.b32 %r14861, %r15375, %r15375, %r15424;
	// end inline asm
	shr.u32 	%r16559, %r15375, 10;
	xor.b32  	%r16560, %r14857, %r16559;
	xor.b32  	%r16561, %r16560, %r14861;
	add.s32 	%r16562, %r14815, %r16558;
	add.s32 	%r16563, %r16562, %r15175;
	add.s32 	%r14943, %r16563, %r16561;
	// begin inline asm
	shf.r.wrap.b32 %r14865, %r14875, %r14875, %r15428;
	// end inline asm
	// begin inline asm
	shf.r.wrap.b32 %r14869, %r14875, %r14875, %r15432;
	// end inline asm
	xor.b32  	%r16564, %r14869, %r14865;
	// begin inline asm
	shf.r.wrap.b32 %r14873, %r14875, %r14875, %r15436;
	// end inline asm
	xor.b32  	%r16565, %r16564, %r14873;
	and.b32  	%r16566, %r14875, %r14835;
	not.b32 	%r16567, %r14875;
	and.b32  	%r16568, %r14795, %r16567;
	or.b32  	%r16569, %r16566, %r16568;
	add.s32 	%r16570, %r16569, %r14755;
	add.s32 	%r16571, %r16570, %r14943;
	add.s32 	%r16572, %r16571, %r16565;
	add.s32 	%r16573, %r16572, %r21034;
	// begin inline asm
	shf.r.wrap.b32 %r14877, %r14887, %r14887, %r15440;
	// end inline asm
	// begin inline asm
	shf.r.wrap.b32 %r14881, %r14887, %r14887, %r15444;
	// end inline asm
	xor.b32  	%r16574, %r14881, %r14877;
	// begin inline asm
	shf.r.wrap.b32 %r14885, %r14887, %r14887, %r15448;
	// end inline asm
	xor.b32  	%r16575, %r16574, %r14885;
	xor.b32  	%r16576, %r14847, %r14807;
	and.b32  	%r16577, %r14887, %r16576;
	and.b32  	%r16578, %r14847, %r14807;
	xor.b32  	%r16579, %r16577, %r16578;
	add.s32 	%r16580, %r16575, %r16579;
	add.s32 	%r14915, %r16573, %r14767;
	add.s32 	%r14927, %r16580, %r16573;
	// begin inline asm
	shf.r.wrap.b32 %r14889, %r14895, %r14895, %r15412;
	// end inline asm
	// begin inline asm
	shf.r.wrap.b32 %r14893, %r14895, %r14895, %r15416;
	// end inline asm
	shr.u32 	%r16581, %r14895, 3;
	xor.b32  	%r16582, %r14889, %r16581;
	xor.b32  	%r16583, %r16582, %r14893;
	// begin inline asm
	shf.r.wrap.b32 %r14897, %r15415, %r15415, %r15420;
	// end inline asm
	// begin inline asm
	shf.r.wrap.b32 %r14901, %r15415, %r15415, %r15424;
	// end inline asm
	shr.u32 	%r16584, %r15415, 10;
	xor.b32  	%r16585, %r14897, %r16584;
	xor.b32  	%r16586, %r16585, %r14901;
	add.s32 	%r16587, %r14855, %r16583;
	add.s32 	%r16588, %r16587, %r15215;
	add.s32 	%r14983, %r16588, %r16586;
	// begin inline asm
	shf.r.wrap.b32 %r14905, %r14915, %r14915, %r15428;
	// end inline asm
	// begin inline asm
	shf.r.wrap.b32 %r14909, %r14915, %r14915, %r15432;
	// end inline asm
	xor.b32  	%r16589, %r14909, %r14905;
	// begin inline asm
	shf.r.wrap.b32 %r14913, %r14915, %r14915, %r15436;
	// end inline asm
	xor.b32  	%r16590, %r16589, %r14913;
	and.b32  	%r16591, %r14915, %r14875;
	not.b32 	%r16592, %r14915;
	and.b32  	%r16593, %r14835, %r16592;
	or.b32  	%r16594, %r16591, %r16593;
	add.s32 	%r16595, %r16594, %r14795;
	add.s32 	%r16596, %r16595, %r14983;
	add.s32 	%r16597, %r16596, %r16590;
	add.s32 	%r16598, %r16597, %r21033;
	// begin inline asm
	shf.r.wrap.b32 %r14917, %r14927, %r14927, %r15440;
	// end inline asm
	// begin inline asm
	shf.r.wrap.b32 %r14921, %r14927, %r14927, %r15444;
	// end inline asm
	xor.b32  	%r16599, %r14921, %r14917;
	// begin inline asm
	shf.r.wrap.b32 %r14925, %r14927, %r14927, %r15448;
	// end inline asm
	xor.b32  	%r16600, %r16599, %r14925;
	xor.b32  	%r16601, %r14887, %r14847;
	and.b32  	%r16602, %r14927, %r16601;
	and.b32  	%r16603, %r14887, %r14847;
	xor.b32  	%r16604, %r16602, %r16603;
	add.s32 	%r16605, %r16600, %r16604;
	add.s32 	%r14955, %r16598, %r14807;
	add.s32 	%r14967, %r16605, %r16598;
	// begin inline asm
	shf.r.wrap.b32 %r14929, %r14935, %r14935, %r15412;
	// end inline asm
	// begin inline asm
	shf.r.wrap.b32 %r14933, %r14935, %r14935, %r15416;
	// end inline asm
	shr.u32 	%r16606, %r14935, 3;
	xor.b32  	%r16607, %r14929, %r16606;
	xor.b32  	%r16608, %r16607, %r14933;
	// begin inline asm
	shf.r.wrap.b32 %r14937, %r14943, %r14943, %r15420;
	// end inline asm
	// begin inline asm
	shf.r.wrap.b32 %r14941, %r14943, %r14943, %r15424;
	// end inline asm
	shr.u32 	%r16609, %r14943, 10;
	xor.b32  	%r16610, %r14937, %r16609;
	xor.b32  	%r16611, %r16610, %r14941;
	add.s32 	%r16612, %r14895, %r16608;
	add.s32 	%r16613, %r16612, %r15255;
	add.s32 	%r15023, %r16613, %r16611;
	// begin inline asm
	shf.r.wrap.b32 %r14945, %r14955, %r14955, %r15428;
	// end inline asm
	// begin inline asm
	shf.r.wrap.b32 %r14949, %r14955, %r14955, %r15432;
	// end inline asm
	xor.b32  	%r16614, %r14949, %r14945;
	// begin inline asm
	shf.r.wrap.b32 %r14953, %r14955, %r14955, %r15436;
	// end inline asm
	xor.b32  	%r16615, %r16614, %r14953;
	and.b32  	%r16616, %r14955, %r14915;
	not.b32 	%r16617, %r14955;
	and.b32  	%r16618, %r14875, %r16617;
	or.b32  	%r16619, %r16616, %r16618;
	add.s32 	%r16620, %r16619, %r14835;
	add.s32 	%r16621, %r16620, %r15023;
	add.s32 	%r16622, %r16621, %r16615;
	add.s32 	%r16623, %r16622, %r21032;
	// begin inline asm
	shf.r.wrap.b32 %r14957, %r14967, %r14967, %r15440;
	// end inline asm
	// begin inline asm
	shf.r.wrap.b32 %r14961, %r14967, %r14967, %r15444;
	// end inline asm
	xor.b32  	%r16624, %r14961, %r14957;
	// begin inline asm
	shf.r.wrap.b32 %r14965, %r14967, %r14967, %r15448;
	// end inline asm
	xor.b32  	%r16625, %r16624, %r14965;
	xor.b32  	%r16626, %r14927, %r14887;
	and.b32  	%r16627, %r14967, %r16626;
	and.b32  	%r16628, %r14927, %r14887;
	xor.b32  	%r16629, %r16627, %r16628;
	add.s32 	%r16630, %r16625, %r16629;
	add.s32 	%r14995, %r16623, %r14847;
	add.s32 	%r15007, %r16630, %r16623;
	// begin inline asm
	shf.r.wrap.b32 %r14969, %r14975, %r14975, %r15412;
	// end inline asm
	// begin inline asm
	shf.r.wrap.b32 %r14973, %r14975, %r14975, %r15416;
	// end inline asm
	shr.u32 	%r16631, %r14975, 3;
	xor.b32  	%r16632, %r14969, %r16631;
	xor.b32  	%r16633, %r16632, %r14973;
	// begin inline asm
	shf.r.wrap.b32 %r14977, %r14983, %r14983, %r15420;
	// end inline asm
	// begin inline asm
	shf.r.wrap.b32 %r14981, %r14983, %r14983, %r15424;
	// end inline asm
	shr.u32 	%r16634, %r14983, 10;
	xor.b32  	%r16635, %r14977, %r16634;
	xor.b32  	%r16636, %r16635, %r14981;
	add.s32 	%r16637, %r14935, %r16633;
	add.s32 	%r16638, %r16637, %r15295;
	add.s32 	%r15063, %r16638, %r16636;
	// begin inline asm
	shf.r.wrap.b32 %r14985, %r14995, %r14995, %r15428;
	// end inline asm
	// begin inline asm
	shf.r.wrap.b32 %r14989, %r14995, %r14995, %r15432;
	// end inline asm
	xor.b32  	%r16639, %r14989, %r14985;
	// begin inline asm
	shf.r.wrap.b32 %r14993, %r14995, %r14995, %r15436;
	// end inline asm
	xor.b32  	%r16640, %r16639, %r14993;
	and.b32  	%r16641, %r14995, %r14955;
	not.b32 	%r16642, %r14995;
	and.b32  	%r16643, %r14915, %r16642;
	or.b32  	%r16644, %r16641, %r16643;
	add.s32 	%r16645, %r16644, %r14875;
	add.s32 	%r16646, %r16645, %r15063;
	add.s32 	%r16647, %r16646, %r16640;
	add.s32 	%r16648, %r16647, %r21031;
	// begin inline asm
	shf.r.wrap.b32 %r14997, %r15007, %r15007, %r15440;
	// end inline asm
	// begin inline asm
	shf.r.wrap.b32 %r15001, %r15007, %r15007, %r15444;
	// end inline asm
	xor.b32  	%r16649, %r15001, %r14997;
	// begin inline asm
	shf.r.wrap.b32 %r15005, %r15007, %r15007, %r15448;
	// end inline asm
	xor.b32  	%r16650, %r16649, %r15005;
	xor.b32  	%r16651, %r14967, %r14927;
	and.b32  	%r16652, %r15007, %r16651;
	and.b32  	%r16653, %r14967, %r14927;
	xor.b32  	%r16654, %r16652, %r16653;
	add.s32 	%r16655, %r16650, %r16654;
	add.s32 	%r15035, %r16648, %r14887;
	add.s32 	%r15047, %r16655, %r16648;
	// begin inline asm
	shf.r.wrap.b32 %r15009, %r15015, %r15015, %r15412;
	// end inline asm
	// begin inline asm
	shf.r.wrap.b32 %r15013, %r15015, %r15015, %r15416;
	// end inline asm
	shr.u32 	%r16656, %r15015, 3;
	xor.b32  	%r16657, %r15009, %r16656;
	xor.b32  	%r16658, %r16657, %r15013;
	// begin inline asm
	shf.r.wrap.b32 %r15017, %r15023, %r15023, %r15420;
	// end inline asm
	// begin inline asm
	shf.r.wrap.b32 %r15021, %r15023, %r15023, %r15424;
	// end inline asm
	shr.u32 	%r16659, %r15023, 10;
	xor.b32  	%r16660, %r15017, %r16659;
	xor.b32  	%r16661, %r16660, %r15021;
	add.s32 	%r16662, %r14975, %r16658;
	add.s32 	%r16663, %r16662, %r15335;
	add.s32 	%r15103, %r16663, %r16661;
	// begin inline asm
	shf.r.wrap.b32 %r15025, %r15035, %r15035, %r15428;
	// end inline asm
	// begin inline asm
	shf.r.wrap.b32 %r15029, %r15035, %r15035, %r15432;
	// end inline asm
	xor.b32  	%r16664, %r15029, %r15025;
	// begin inline asm
	shf.r.wrap.b32 %r15033, %r15035, %r15035, %r15436;
	// end inline asm
	xor.b32  	%r16665, %r16664, %r15033;
	and.b32  	%r16666, %r15035, %r14995;
	not.b32 	%r16667, %r15035;
	and.b32  	%r16668, %r14955, %r16667;
	or.b32  	%r16669, %r16666, %r16668;
	add.s32 	%r16670, %r16669, %r14915;
	add.s32 	%r16671, %r16670, %r15103;
	add.s32 	%r16672, %r16671, %r16665;
	add.s32 	%r16673, %r16672, %r21030;
	// begin inline asm
	shf.r.wrap.b32 %r15037, %r15047, %r15047, %r15440;
	// end inline asm
	// begin inline asm
	shf.r.wrap.b32 %r15041, %r15047, %r15047, %r15444;
	// end inline asm
	xor.b32  	%r16674, %r15041, %r15037;
	// begin inline asm
	shf.r.wrap.b32 %r15045, %r15047, %r15047, %r15448;
	// end inline asm
	xor.b32  	%r16675, %r16674, %r15045;
	xor.b32  	%r16676, %r15007, %r14967;
	and.b32  	%r16677, %r15047, %r16676;
	and.b32  	%r16678, %r15007, %r14967;
	xor.b32  	%r16679, %r16677, %r16678;
	add.s32 	%r16680, %r16675, %r16679;
	add.s32 	%r15075, %r16673, %r14927;
	add.s32 	%r15087, %r16680, %r16673;
	// begin inline asm
	shf.r.wrap.b32 %r15049, %r15055, %r15055, %r15412;
	// end inline asm
	// begin inline asm
	shf.r.wrap.b32 %r15053, %r15055, %r15055, %r15416;
	// end inline asm
	shr.u32 	%r16681, %r15055, 3;
	xor.b32  	%r16682, %r15049, %r16681;
	xor.b32  	%r16683, %r16682, %r15053;
	// begin inline asm
	shf.r.wrap.b32 %r15057, %r15063, %r15063, %r15420;
	// end inline asm
	// begin inline asm
	shf.r.wrap.b32 %r15061, %r15063, %r15063, %r15424;
	// end inline asm
	shr.u32 	%r16684, %r15063, 10;
	xor.b32  	%r16685, %r15057, %r16684;
	xor.b32  	%r16686, %r16685, %r15061;
	add.s32 	%r16687, %r15015, %r16683;
	add.s32 	%r16688, %r16687, %r15375;
	add.s32 	%r15143, %r16688, %r16686;
	// begin inline asm
	shf.r.wrap.b32 %r15065, %r15075, %r15075, %r15428;
	// end inline asm
	// begin inline asm
	shf.r.wrap.b32 %r15069, %r15075, %r15075, %r15432;
	// end inline asm
	xor.b32  	%r16689, %r15069, %r15065;
	// begin inline asm
	shf.r.wrap.b32 %r15073, %r15075, %r15075, %r15436;
	// end inline asm
	xor.b32  	%r16690, %r16689, %r15073;
	and.b32  	%r16691, %r15075, %r15035;
	not.b32 	%r16692, %r15075;
	and.b32  	%r16693, %r14995, %r16692;
	or.b32  	%r16694, %r16691, %r16693;
	add.s32 	%r16695, %r16694, %r14955;
	add.s32 	%r16696, %r16695, %r15143;
	add.s32 	%r16697, %r16696, %r16690;
	add.s32 	%r16698, %r16697, %r21029;
	// begin inline asm
	shf.r.wrap.b32 %r15077, %r15087, %r15087, %r15440;
	// end inline asm
	// begin inline asm
	shf.r.wrap.b32 %r15081, %r15087, %r15087, %r15444;
	// end inline asm
	xor.b32  	%r16699, %r15081, %r15077;
	// begin inline asm
	shf.r.wrap.b32 %r15085, %r15087, %r15087, %r15448;
	// end inline asm
	xor.b32  	%r16700, %r16699, %r15085;
	xor.b32  	%r16701, %r15047, %r15007;
	and.b32  	%r16702, %r15087, %r16701;
	and.b32  	%r16703, %r15047, %r15007;
	xor.b32  	%r16704, %r16702, %r16703;
	add.s32 	%r16705, %r16700, %r16704;
	add.s32 	%r15115, %r16698, %r14967;
	add.s32 	%r15127, %r16705, %r16698;
	// begin inline asm
	shf.r.wrap.b32 %r15089, %r15095, %r15095, %r15412;
	// end inline asm
	// begin inline asm
	shf.r.wrap.b32 %r15093, %r15095, %r15095, %r15416;
	// end inline asm
	shr.u32 	%r16706, %r15095, 3;
	xor.b32  	%r16707, %r15089, %r16706;
	xor.b32  	%r16708, %r16707, %r15093;
	// begin inline asm
	shf.r.wrap.b32 %r15097, %r15103, %r15103, %r15420;
	// end inline asm
	// begin inline asm
	shf.r.wrap.b32 %r15101, %r15103, %r15103, %r15424;
	// end inline asm
	shr.u32 	%r16709, %r15103, 10;
	xor.b32  	%r16710, %r15097, %r16709;
	xor.b32  	%r16711, %r16710, %r15101;
	add.s32 	%r16712, %r15055, %r16708;
	add.s32 	%r16713, %r16712, %r15415;
	add.s32 	%r15183, %r16713, %r16711;
	// begin inline asm
	shf.r.wrap.b32 %r15105, %r15115, %r15115, %r15428;
	// end inline asm
	// begin inline asm
	shf.r.wrap.b32 %r15109, %r15115, %r15115, %r15432;
	// end inline asm
	xor.b32  	%r16714, %r15109, %r15105;
	// begin inline asm
	shf.r.wrap.b32 %r15113, %r15115, %r15115, %r15436;
	// end inline asm
	xor.b32  	%r16715, %r16714, %r15113;
	and.b32  	%r16716, %r15115, %r15075;
	not.b32 	%r16717, %r15115;
	and.b32  	%r16718, %r15035, %r16717;
	or.b32  	%r16719, %r16716, %r16718;
	add.s32 	%r16720, %r16719, %r14995;
	add.s32 	%r16721, %r16720, %r15183;
	add.s32 	%r16722, %r16721, %r16715;
	add.s32 	%r16723, %r16722, %r21028;
	// begin inline asm
	shf.r.wrap.b32 %r15117, %r15127, %r15127, %r15440;
	// end inline asm
	// begin inline asm
	shf.r.wrap.b32 %r15121, %r15127, %r15127, %r15444;
	// end inline asm
	xor.b32  	%r16724, %r15121, %r15117;
	// begin inline asm
	shf.r.wrap.b32 %r15125, %r15127, %r15127, %r15448;
	// end inline asm
	xor.b32  	%r16725, %r16724, %r15125;
	xor.b32  	%r16726, %r15087, %r15047;
	and.b32  	%r16727, %r15127, %r16726;
	and.b32  	%r16728, %r15087, %r15047;
	xor.b32  	%r16729, %r16727, %r16728;
	add.s32 	%r16730, %r16725, %r16729;
	add.s32 	%r15155, %r16723, %r15007;
	add.s32 	%r15167, %r16730, %r16723;
	// begin inline asm
	shf.r.wrap.b32 %r15129, %r15135, %r15135, %r15412;
	// end inline asm
	// begin inline asm
	shf.r.wrap.b32 %r15133, %r15135, %r15135, %r15416;
	// end inline asm
	shr.u32 	%r16731, %r15135, 3;
	xor.b32  	%r16732, %r15129, %r16731;
	xor.b32  	%r16733, %r16732, %r15133;
	// begin inline asm
	shf.r.wrap.b32 %r15137, %r15143, %r15143, %r15420;
	// end inline asm
	// begin inline asm
	shf.r.wrap.b32 %r15141, %r15143, %r15143, %r15424;
	// end inline asm
	shr.u32 	%r16734, %r15143, 10;
	xor.b32  	%r16735, %r15137, %r16734;
	xor.b32  	%r16736, %r16735, %r15141;
	add.s32 	%r16737, %r15095, %r16733;
	add.s32 	%r16738, %r16737, %r14943;
	add.s32 	%r15223, %r16738, %r16736;
	// begin inline asm
	shf.r.wrap.b32 %r15145, %r15155, %r15155, %r15428;
	// end inline asm
	// begin inline asm
	shf.r.wrap.b32 %r15149, %r15155, %r15155, %r15432;
	// end inline asm
	xor.b32  	%r16739, %r15149, %r15145;
	// begin inline asm
	shf.r.wrap.b32 %r15153, %r15155, %r15155, %r15436;
	// end inline asm
	xor.b32  	%r16740, %r16739, %r15153;
	and.b32  	%r16741, %r15155, %r15115;
	not.b32 	%r16742, %r15155;
	and.b32  	%r16743, %r15075, %r16742;
	or.b32  	%r16744, %r16741, %r16743;
	add.s32 	%r16745, %r16744, %r15035;
	add.s32 	%r16746, %r16745, %r15223;
	add.s32 	%r16747, %r16746, %r16740;
	add.s32 	%r16748, %r16747, %r21027;
	// begin inline asm
	shf.r.wrap.b32 %r15157, %r15167, %r15167, %r15440;
	// end inline asm
	// begin inline asm
	shf.r.wrap.b32 %r15161, %r15167, %r15167, %r15444;
	// end inline asm
	xor.b32  	%r16749, %r15161, %r15157;
	// begin inline asm
	shf.r.wrap.b32 %r15165, %r15167, %r15167, %r15448;
	// end inline asm
	xor.b32  	%r16750, %r16749, %r15165;
	xor.b32  	%r16751, %r15127, %r15087;
	and.b32  	%r16752, %r15167, %r16751;
	and.b32  	%r16753, %r15127, %r15087;
	xor.b32  	%r16754, %r16752, %r16753;
	add.s32 	%r16755, %r16750, %r16754;
	add.s32 	%r15195, %r16748, %r15047;
	add.s32 	%r15207, %r16755, %r16748;
	// begin inline asm
	shf.r.wrap.b32 %r15169, %r15175, %r15175, %r15412;
	// end inline asm
	// begin inline asm
	shf.r.wrap.b32 %r15173, %r15175, %r15175, %r15416;
	// end inline asm
	shr.u32 	%r16756, %r15175, 3;
	xor.b32  	%r16757, %r15169, %r16756;
	xor.b32  	%r16758, %r16757, %r15173;
	// begin inline asm
	shf.r.wrap.b32 %r15177, %r15183, %r15183, %r15420;
	// end inline asm
	// begin inline asm
	shf.r.wrap.b32 %r15181, %r15183, %r15183, %r15424;
	// end inline asm
	shr.u32 	%r16759, %r15183, 10;
	xor.b32  	%r16760, %r15177, %r16759;
	xor.b32  	%r16761, %r16760, %r15181;
	add.s32 	%r16762, %r15135, %r16758;
	add.s32 	%r16763, %r16762, %r14983;
	add.s32 	%r15263, %r16763, %r16761;
	// begin inline asm
	shf.r.wrap.b32 %r15185, %r15195, %r15195, %r15428;
	// end inline asm
	// begin inline asm
	shf.r.wrap.b32 %r15189, %r15195, %r15195, %r15432;
	// end inline asm
	xor.b32  	%r16764, %r15189, %r15185;
	// begin inline asm
	shf.r.wrap.b32 %r15193, %r15195, %r15195, %r15436;
	// end inline asm
	xor.b32  	%r16765, %r16764, %r15193;
	and.b32  	%r16766, %r15195, %r15155;
	not.b32 	%r16767, %r15195;
	and.b32  	%r16768, %r15115, %r16767;
	or.b32  	%r16769, %r16766, %r16768;
	add.s32 	%r16770, %r16769, %r15075;
	add.s32 	%r16771, %r16770, %r15263;
	add.s32 	%r16772, %r16771, %r16765;
	add.s32 	%r16773, %r16772, %r21026;
	// begin inline asm
	shf.r.wrap.b32 %r15197, %r15207, %r15207, %r15440;
	// end inline asm
	// begin inline asm
	shf.r.wrap.b32 %r15201, %r15207, %r15207, %r15444;
	// end inline asm
	xor.b32  	%r16774, %r15201, %r15197;
	// begin inline asm
	shf.r.wrap.b32 %r15205, %r15207, %r15207, %r15448;
	// end inline asm
	xor.b32  	%r16775, %r16774, %r15205;
	xor.b32  	%r16776, %r15167, %r15127;
	and.b32  	%r16777, %r15207, %r16776;
	and.b32  	%r16778, %r15167, %r15127;
	xor.b32  	%r16779, %r16777, %r16778;
	add.s32 	%r16780, %r16775, %r16779;
	add.s32 	%r15235, %r16773, %r15087;
	add.s32 	%r15247, %r16780, %r16773;
	// begin inline asm
	shf.r.wrap.b32 %r15209, %r15215, %r15215, %r15412;
	// end inline asm
	// begin inline asm
	shf.r.wrap.b32 %r15213, %r15215, %r15215, %r15416;
	// end inline asm
	shr.u32 	%r16781, %r15215, 3;
	xor.b32  	%r16782, %r15209, %r16781;
	xor.b32  	%r16783, %r16782, %r15213;
	// begin inline asm
	shf.r.wrap.b32 %r15217, %r15223, %r15223, %r15420;
	// end inline asm
	// begin inline asm
	shf.r.wrap.b32 %r15221, %r15223, %r15223, %r15424;
	// end inline asm
	shr.u32 	%r16784, %r15223, 10;
	xor.b32  	%r16785, %r15217, %r16784;
	xor.b32  	%r16786, %r16785, %r15221;
	add.s32 	%r16787, %r15175, %r16783;
	add.s32 	%r16788, %r16787, %r15023;
	add.s32 	%r15303, %r16788, %r16786;
	// begin inline asm
	shf.r.wrap.b32 %r15225, %r15235, %r15235, %r15428;
	// end inline asm
	// begin inline asm
	shf.r.wrap.b32 %r15229, %r15235, %r15235, %r15432;
	// end inline asm
	xor.b32  	%r16789, %r15229, %r15225;
	// begin inline asm
	shf.r.wrap.b32 %r15233, %r15235, %r15235, %r15436;
	// end inline asm
	xor.b32  	%r16790, %r16789, %r15233;
	and.b32  	%r16791, %r15235, %r15195;
	not.b32 	%r16792, %r15235;
	and.b32  	%r16793, %r15155, %r16792;
	or.b32  	%r16794, %r16791, %r16793;
	add.s32 	%r16795, %r16794, %r15115;
	add.s32 	%r16796, %r16795, %r15303;
	add.s32 	%r16797, %r16796, %r16790;
	add.s32 	%r16798, %r16797, %r21025;
	// begin inline asm
	shf.r.wrap.b32 %r15237, %r15247, %r15247, %r15440;
	// end inline asm
	// begin inline asm
	shf.r.wrap.b32 %r15241, %r15247, %r15247, %r15444;
	// end inline asm
	xor.b32  	%r16799, %r15241, %r15237;
	// begin inline asm
	shf.r.wrap.b32 %r15245, %r15247, %r15247, %r15448;
	// end inline asm
	xor.b32  	%r16800, %r16799, %r15245;
	xor.b32  	%r16801, %r15207, %r15167;
	and.b32  	%r16802, %r15247, %r16801;
	and.b32  	%r16803, %r15207, %r15167;
	xor.b32  	%r16804, %r16802, %r16803;
	add.s32 	%r16805, %r16800, %r16804;
	add.s32 	%r15275, %r16798, %r15127;
	add.s32 	%r15287, %r16805, %r16798;
	// begin inline asm
	shf.r.wrap.b32 %r15249, %r15255, %r15255, %r15412;
	// end inline asm
	// begin inline asm
	shf.r.wrap.b32 %r15253, %r15255, %r15255, %r15416;
	// end inline asm
	shr.u32 	%r16806, %r15255, 3;
	xor.b32  	%r16807, %r15249, %r16806;
	xor.b32  	%r16808, %r16807, %r15253;
	// begin inline asm
	shf.r.wrap.b32 %r15257, %r15263, %r15263, %r15420;
	// end inline asm
	// begin inline asm
	shf.r.wrap.b32 %r15261, %r15263, %r15263, %r15424;
	// end inline asm
	shr.u32 	%r16809, %r15263, 10;
	xor.b32  	%r16810, %r15257, %r16809;
	xor.b32  	%r16811, %r16810, %r15261;
	add.s32 	%r16812, %r15215, %r16808;
	add.s32 	%r16813, %r16812, %r15063;
	add.s32 	%r15343, %r16813, %r16811;
	// begin inline asm
	shf.r.wrap.b32 %r15265, %r15275, %r15275, %r15428;
	// end inline asm
	// begin inline asm
	shf.r.wrap.b32 %r15269, %r15275, %r15275, %r15432;
	// end inline asm
	xor.b32  	%r16814, %r15269, %r15265;
	// begin inline asm
	shf.r.wrap.b32 %r15273, %r15275, %r15275, %r15436;
	// end inline asm
	xor.b32  	%r16815, %r16814, %r15273;
	and.b32  	%r16816, %r15275, %r15235;
	not.b32 	%r16817, %r15275;
	and.b32  	%r16818, %r15195, %r16817;
	or.b32  	%r16819, %r16816, %r16818;
	add.s32 	%r16820, %r16819, %r15155;
	add.s32 	%r16821, %r16820, %r15343;
	add.s32 	%r16822, %r16821, %r16815;
	add.s32 	%r16823, %r16822, %r21024;
	// begin inline asm
	shf.r.wrap.b32 %r15277, %r15287, %r15287, %r15440;
	// end inline asm
	// begin inline asm
	shf.r.wrap.b32 %r15281, %r15287, %r15287, %r15444;
	// end inline asm
	xor.b32  	%r16824, %r15281, %r15277;
	// begin inline asm
	shf.r.wrap.b32 %r15285, %r15287, %r15287, %r15448;
	// end inline asm
	xor.b32  	%r16825, %r16824, %r15285;
	xor.b32  	%r16826, %r15247, %r15207;
	and.b32  	%r16827, %r15287, %r16826;
	and.b32  	%r16828, %r15247, %r15207;
	xor.b32  	%r16829, %r16827, %r16828;
	add.s32 	%r16830, %r16825, %r16829;
	add.s32 	%r15315, %r16823, %r15167;
	add.s32 	%r15327, %r16830, %r16823;
	// begin inline asm
	shf.r.wrap.b32 %r15289, %r15295, %r15295, %r15412;
	// end inline asm
	// begin inline asm
	shf.r.wrap.b32 %r15293, %r15295, %r15295, %r15416;
	// end inline asm
	shr.u32 	%r16831, %r15295, 3;
	xor.b32  	%r16832, %r15289, %r16831;
	xor.b32  	%r16833, %r16832, %r15293;
	// begin inline asm
	shf.r.wrap.b32 %r15297, %r15303, %r15303, %r15420;
	// end inline asm
	// begin inline asm
	shf.r.wrap.b32 %r15301, %r15303, %r15303, %r15424;
	// end inline asm
	shr.u32 	%r16834, %r15303, 10;
	xor.b32  	%r16835, %r15297, %r16834;
	xor.b32  	%r16836, %r16835, %r15301;
	add.s32 	%r16837, %r15255, %r16833;
	add.s32 	%r16838, %r16837, %r15103;
	add.s32 	%r15383, %r16838, %r16836;
	// begin inline asm
	shf.r.wrap.b32 %r15305, %r15315, %r15315, %r15428;
	// end inline asm
	// begin inline asm
	shf.r.wrap.b32 %r15309, %r15315, %r15315, %r15432;
	// end inline asm
	xor.b32  	%r16839, %r15309, %r15305;
	// begin inline asm
	shf.r.wrap.b32 %r15313, %r15315, %r15315, %r15436;
	// end inline asm
	xor.b32  	%r16840, %r16839, %r15313;
	and.b32  	%r16841, %r15315, %r15275;
	not.b32 	%r16842, %r15315;
	and.b32  	%r16843, %r15235, %r16842;
	or.b32  	%r16844, %r16841, %r16843;
	add.s32 	%r16845, %r16844, %r15195;
	add.s32 	%r16846, %r16845, %r15383;
	add.s32 	%r16847, %r16846, %r16840;
	add.s32 	%r16848, %r16847, %r21023;
	// begin inline asm
	shf.r.wrap.b32 %r15317, %r15327, %r15327, %r15440;
	// end inline asm
	// begin inline asm
	shf.r.wrap.b32 %r15321, %r15327, %r15327, %r15444;
	// end inline asm
	xor.b32  	%r16849, %r15321, %r15317;
	// begin inline asm
	shf.r.wrap.b32 %r15325, %r15327, %r15327, %r15448;
	// end inline asm
	xor.b32  	%r16850, %r16849, %r15325;
	xor.b32  	%r16851, %r15287, %r15247;
	and.b32  	%r16852, %r15327, %r16851;
	and.b32  	%r16853, %r15287, %r15247;
	xor.b32  	%r16854, %r16852, %r16853;
	add.s32 	%r16855, %r16850, %r16854;
	add.s32 	%r15355, %r16848, %r15207;
	add.s32 	%r15367, %r16855, %r16848;
	// begin inline asm
	shf.r.wrap.b32 %r15329, %r15335, %r15335, %r15412;
	// end inline asm
	// begin inline asm
	shf.r.wrap.b32 %r15333, %r15335, %r15335, %r15416;
	// end inline asm
	shr.u32 	%r16856, %r15335, 3;
	xor.b32  	%r16857, %r15329, %r16856;
	xor.b32  	%r16858, %r16857, %r15333;
	// begin inline asm
	shf.r.wrap.b32 %r15337, %r15343, %r15343, %r15420;
	// end inline asm
	// begin inline asm
	shf.r.wrap.b32 %r15341, %r15343, %r15343, %r15424;
	// end inline asm
	shr.u32 	%r16859, %r15343, 10;
	xor.b32  	%r16860, %r15337, %r16859;
	xor.b32  	%r16861, %r16860, %r15341;
	add.s32 	%r16862, %r15295, %r16858;
	add.s32 	%r16863, %r16862, %r15143;
	add.s32 	%r15423, %r16863, %r16861;
	// begin inline asm
	shf.r.wrap.b32 %r15345, %r15355, %r15355, %r15428;
	// end inline asm
	// begin inline asm
	shf.r.wrap.b32 %r15349, %r15355, %r15355, %r15432;
	// end inline asm
	xor.b32  	%r16864, %r15349, %r15345;
	// begin inline asm
	shf.r.wrap.b32 %r15353, %r15355, %r15355, %r15436;
	// end inline asm
	xor.b32  	%r16865, %r16864, %r15353;
	and.b32  	%r16866, %r15355, %r15315;
	not.b32 	%r16867, %r15355;
	and.b32  	%r16868, %r15275, %r16867;
	or.b32  	%r16869, %r16866, %r16868;
	add.s32 	%r16870, %r16869, %r15235;
	add.s32 	%r16871, %r16870, %r15423;
	add.s32 	%r16872, %r16871, %r16865;
	add.s32 	%r16873, %r16872, %r21022;
	// begin inline asm
	shf.r.wrap.b32 %r15357, %r15367, %r15367, %r15440;
	// end inline asm
	// begin inline asm
	shf.r.wrap.b32 %r15361, %r15367, %r15367, %r15444;
	// end inline asm
	xor.b32  	%r16874, %r15361, %r15357;
	// begin inline asm
	shf.r.wrap.b32 %r15365, %r15367, %r15367, %r15448;
	// end inline asm
	xor.b32  	%r16875, %r16874, %r15365;
	xor.b32  	%r16876, %r15327, %r15287;
	and.b32  	%r16877, %r15367, %r16876;
	and.b32  	%r16878, %r15327, %r15287;
	xor.b32  	%r16879, %r16877, %r16878;
	add.s32 	%r16880, %r16875, %r16879;
	add.s32 	%r15395, %r16873, %r15247;
	add.s32 	%r15407, %r16880, %r16873;
	// begin inline asm
	shf.r.wrap.b32 %r15369, %r15375, %r15375, %r15412;
	// end inline asm
	// begin inline asm
	shf.r.wrap.b32 %r15373, %r15375, %r15375, %r15416;
	// end inline asm
	shr.u32 	%r16881, %r15375, 3;
	xor.b32  	%r16882, %r15369, %r16881;
	xor.b32  	%r16883, %r16882, %r15373;
	// begin inline asm
	shf.r.wrap.b32 %r15377, %r15383, %r15383, %r15420;
	// end inline asm
	// begin inline asm
	shf.r.wrap.b32 %r15381, %r15383, %r15383, %r15424;
	// end inline asm
	shr.u32 	%r16884, %r15383, 10;
	xor.b32  	%r16885, %r15377, %r16884;
	xor.b32  	%r16886, %r16885, %r15381;
	add.s32 	%r16887, %r15335, %r16883;
	add.s32 	%r16888, %r16887, %r15183;
	add.s32 	%r16889, %r16888, %r16886;
	// begin inline asm
	shf.r.wrap.b32 %r15385, %r15395, %r15395, %r15428;
	// end inline asm
	// begin inline asm
	shf.r.wrap.b32 %r15389, %r15395, %r15395, %r15432;
	// end inline asm
	xor.b32  	%r16890, %r15389, %r15385;
	// begin inline asm
	shf.r.wrap.b32 %r15393, %r15395, %r15395, %r15436;
	// end inline asm
	xor.b32  	%r16891, %r16890, %r15393;
	and.b32  	%r16892, %r15395, %r15355;
	not.b32 	%r16893, %r15395;
	and.b32  	%r16894, %r15315, %r16893;
	or.b32  	%r16895, %r16892, %r16894;
	add.s32 	%r16896, %r16895, %r15275;
	add.s32 	%r16897, %r16896, %r16889;
	add.s32 	%r16898, %r16897, %r16891;
	add.s32 	%r16899, %r16898, %r21021;
	// begin inline asm
	shf.r.wrap.b32 %r15397, %r15407, %r15407, %r15440;
	// end inline asm
	// begin inline asm
	shf.r.wrap.b32 %r15401, %r15407, %r15407, %r15444;
	// end inline asm
	xor.b32  	%r16900, %r15401, %r15397;
	// begin inline asm
	shf.r.wrap.b32 %r15405, %r15407, %r15407, %r15448;
	// end inline asm
	xor.b32  	%r16901, %r16900, %r15405;
	xor.b32  	%r16902, %r15367, %r15327;
	and.b32  	%r16903, %r15407, %r16902;
	and.b32  	%r16904, %r15367, %r15327;
	xor.b32  	%r16905, %r16903, %r16904;
	add.s32 	%r16906, %r16901, %r16905;
	add.s32 	%r15435, %r16899, %r15287;
	add.s32 	%r15447, %r16906, %r16899;
	// begin inline asm
	shf.r.wrap.b32 %r15409, %r15415, %r15415, %r15412;
	// end inline asm
	// begin inline asm
	shf.r.wrap.b32 %r15413, %r15415, %r15415, %r15416;
	// end inline asm
	shr.u32 	%r16907, %r15415, 3;
	xor.b32  	%r16908, %r15409, %r16907;
	xor.b32  	%r16909, %r16908, %r15413;
	// begin inline asm
	shf.r.wrap.b32 %r15417, %r15423, %r15423, %r15420;
	// end inline asm
	// begin inline asm
	shf.r.wrap.b32 %r15421, %r15423, %r15423, %r15424;
	// end inline asm
	shr.u32 	%r16910, %r15423, 10;
	xor.b32  	%r16911, %r15417, %r16910;
	xor.b32  	%r16912, %r16911, %r15421;
	add.s32 	%r16913, %r15375, %r16909;
	add.s32 	%r16914, %r16913, %r15223;
	add.s32 	%r16915, %r16914, %r16912;
	// begin inline asm
	shf.r.wrap.b32 %r15425, %r15435, %r15435, %r15428;
	// end inline asm
	// begin inline asm
	shf.r.wrap.b32 %r15429, %r15435, %r15435, %r15432;
	// end inline asm
	xor.b32  	%r16916, %r15429, %r15425;
	// begin inline asm
	shf.r.wrap.b32 %r15433, %r15435, %r15435, %r15436;
	// end inline asm
	xor.b32  	%r16917, %r16916, %r15433;
	and.b32  	%r16918, %r15435, %r15395;
	not.b32 	%r16919, %r15435;
	and.b32  	%r16920, %r15355, %r16919;
	or.b32  	%r16921, %r16918, %r16920;
	add.s32 	%r16922, %r16921, %r15315;
	add.s32 	%r16923, %r16922, %r16915;
	add.s32 	%r16924, %r16923, %r16917;
	add.s32 	%r16925, %r16924, %r21020;
	// begin inline asm
	shf.r.wrap.b32 %r15437, %r15447, %r15447, %r15440;
	// end inline asm
	// begin inline asm
	shf.r.wrap.b32 %r15441, %r15447, %r15447, %r15444;
	// end inline asm
	xor.b32  	%r16926, %r15441, %r15437;
	// begin inline asm
	shf.r.wrap.b32 %r15445, %r15447, %r15447, %r15448;
	// end inline asm
	xor.b32  	%r16927, %r16926, %r15445;
	xor.b32  	%r16928, %r15407, %r15367;
	and.b32  	%r16929, %r15447, %r16928;
	and.b32  	%r16930, %r15407, %r15367;
	xor.b32  	%r16931, %r16929, %r16930;
	add.s32 	%r16932, %r16927, %r16931;
	add.s32 	%r16933, %r16925, %r15327;
	add.s32 	%r16934, %r16932, %r16925;
	add.s32 	%r21016, %r367, %r16934;
	add.s32 	%r21015, %r368, %r15447;
	add.s32 	%r21014, %r369, %r15407;
	add.s32 	%r21013, %r370, %r15367;
	add.s32 	%r21012, %r371, %r16933;
	add.s32 	%r21011, %r372, %r15435;
	add.s32 	%r21010, %r373, %r15395;
	add.s32 	%r21009, %r374, %r15355;
	bra.uni 	$L__BB1_359;
$L__BB1_200:
	setp.eq.s32 	%p118, %r2, 0;
	mov.b32 	%r20995, 0;
	st.local.v4.u32 	[%rd7], {%r20995, %r20995, %r20995, %r20995};
	st.local.v4.u32 	[%rd7+16], {%r20995, %r20995, %r20995, %r20995};
	st.local.v4.u32 	[%rd7+32], {%r20995, %r20995, %r20995, %r20995};
	st.local.v4.u32 	[%rd7+48], {%r20995, %r20995, %r20995, %r20995};
	@%p118 bra 	$L__BB1_264;
	setp.eq.s32 	%p119, %r2, 1;
	ld.shared.u8 	%r4900, [%r1+32];
	shl.b32 	%r453, %r4900, 24;
	st.local.u32 	[%rd7], %r453;
	mov.b32 	%r20995, 1;
	@%p119 bra 	$L__BB1_264;
	setp.eq.s32 	%p120, %r2, 2;
	ld.shared.u8 	%r4902, [%r1+33];
	shl.b32 	%r4903, %r4902, 16;
	or.b32  	%r454, %r4903, %r453;
	st.local.u32 	[%rd7], %r454;
	mov.b32 	%r20995, 2;
	@%p120 bra 	$L__BB1_264;
	setp.eq.s32 	%p121, %r2, 3;
	ld.shared.u8 	%rs290, [%r1+34];
	mul.wide.u16 	%r4905, %rs290, 256;
	or.b32  	%r455, %r4905, %r454;
	st.local.u32 	[%rd7], %r455;
	mov.b32 	%r20995, 3;
	@%p121 bra 	$L__BB1_264;
	setp.eq.s32 	%p122, %r2, 4;
	ld.shared.u8 	%r4907, [%r1+35];
	or.b32  	%r4908, %r455, %r4907;
	st.local.u32 	[%rd7], %r4908;
	mov.b32 	%r20995, 4;
	@%p122 bra 	$L__BB1_264;
	setp.eq.s32 	%p123, %r2, 5;
	ld.shared.u8 	%r4910, [%r1+36];
	shl.b32 	%r456, %r4910, 24;
	st.local.u32 	[%rd7+4], %r456;
	mov.b32 	%r20995, 5;
	@%p123 bra 	$L__BB1_264;
	setp.eq.s32 	%p124, %r2, 6;
	ld.shared.u8 	%r4912, [%r1+37];
	shl.b32 	%r4913, %r4912, 16;
	or.b32  	%r457, %r4913, %r456;
	st.local.u32 	[%rd7+4], %r457;
	mov.b32 	%r20995, 6;
	@%p124 bra 	$L__BB1_264;
	setp.eq.s32 	%p125, %r2, 7;
	ld.shared.u8 	%rs291, [%r1+38];
	mul.wide.u16 	%r4915, %rs291, 256;
	or.b32  	%r458, %r4915, %r457;
	st.local.u32 	[%rd7+4], %r458;
	mov.b32 	%r20995, 7;
	@%p125 bra 	$L__BB1_264;
	setp.eq.s32 	%p126, %r2, 8;
	ld.shared.u8 	%r4917, [%r1+39];
	or.b32  	%r4918, %r458, %r4917;
	st.local.u32 	[%rd7+4], %r4918;
	mov.b32 	%r20995, 8;
	@%p126 bra 	$L__BB1_264;
	setp.eq.s32 	%p127, %r2, 9;
	ld.shared.u8 	%r4920, [%r1+40];
	shl.b32 	%r459, %r4920, 24;
	st.local.u32 	[%rd7+8], %r459;
	mov.b32 	%r20995, 9;
	@%p127 bra 	$L__BB1_264;
	setp.eq.s32 	%p128, %r2, 10;
	ld.shared.u8 	%r4922, [%r1+41];
	shl.b32 	%r4923, %r4922, 16;
	or.b32  	%r460, %r4923, %r459;
	st.local.u32 	[%rd7+8], %r460;
	mov.b32 	%r20995, 10;
	@%p128 bra 	$L__BB1_264;
	setp.eq.s32 	%p129, %r2, 11;
	ld.shared.u8 	%rs292, [%r1+42];
	mul.wide.u16 	%r4925, %rs292, 256;
	or.b32  	%r461, %r4925, %r460;
	st.local.u32 	[%rd7+8], %r461;
	mov.b32 	%r20995, 11;
	@%p129 bra 	$L__BB1_264;
	setp.eq.s32 	%p130, %r2, 12;
	ld.shared.u8 	%r4927, [%r1+43];
	or.b32  	%r4928, %r461, %r4927;
	st.local.u32 	[%rd7+8], %r4928;
	mov.b32 	%r20995, 12;
	@%p130 bra 	$L__BB1_264;
	setp.eq.s32 	%p131, %r2, 13;
	ld.shared.u8 	%r4930, [%r1+44];
	shl.b32 	%r462, %r4930, 24;
	st.local.u32 	[%rd7+12], %r462;
	mov.b32 	%r20995, 13;
	@%p131 bra 	$L__BB1_264;
	setp.eq.s32 	%p132, %r2, 14;
	ld.shared.u8 	%r4932, [%r1+45];
	shl.b32 	%r4933, %r4932, 16;
	or.b32  	%r463, %r4933, %r462;
	st.local.u32 	[%rd7+12], %r463;
	mov.b32 	%r20995, 14;
	@%p132 bra 	$L__BB1_264;
	setp.eq.s32 	%p133, %r2, 15;
	ld.shared.u8 	%rs293, [%r1+46];
	mul.wide.u16 	%r4935, %rs293, 256;
	or.b32  	%r464, %r4935, %r463;
	st.local.u32 	[%rd7+12], %r464;
	mov.b32 	%r20995, 15;
	@%p133 bra 	$L__BB1_264;
	setp.eq.s32 	%p134, %r2, 16;
	ld.shared.u8 	%r4937, [%r1+47];
	or.b32  	%r4938, %r464, %r4937;
	st.local.u32 	[%rd7+12], %r4938;
	mov.b32 	%r20995, 16;
	@%p134 bra 	$L__BB1_264;
	setp.eq.s32 	%p135, %r2, 17;
	ld.shared.u8 	%r4940, [%r1+48];
	shl.b32 	%r465, %r4940, 24;
	st.local.u32 	[%rd7+16], %r465;
	mov.b32 	%r20995, 17;
	@%p135 bra 	$L__BB1_264;
	setp.eq.s32 	%p136, %r2, 18;
	ld.shared.u8 	%r4942, [%r1+49];
	shl.b32 	%r4943, %r4942, 16;
	or.b32  	%r466, %r4943, %r465;
	st.local.u32 	[%rd7+16], %r466;
	mov.b32 	%r20995, 18;
	@%p136 bra 	$L__BB1_264;
	setp.eq.s32 	%p137, %r2, 19;
	ld.shared.u8 	%rs294, [%r1+50];
	mul.wide.u16 	%r4945, %rs294, 256;
	or.b32  	%r467, %r4945, %r466;
	st.local.u32 	[%rd7+16], %r467;
	mov.b32 	%r20995, 19;
	@%p137 bra 	$L__BB1_264;
	setp.eq.s32 	%p138, %r2, 20;
	ld.shared.u8 	%r4947, [%r1+51];
	or.b32  	%r4948, %r467, %r4947;
	st.local.u32 	[%rd7+16], %r4948;
	mov.b32 	%r20995, 20;
	@%p138 bra 	$L__BB1_264;
	setp.eq.s32 	%p139, %r2, 21;
	ld.shared.u8 	%r4950, [%r1+52];
	shl.b32 	%r468, %r4950, 24;
	st.local.u32 	[%rd7+20], %r468;
	mov.b32 	%r20995, 21;
	@%p139 bra 	$L__BB1_264;
	setp.eq.s32 	%p140, %r2, 22;
	ld.shared.u8 	%r4952, [%r1+53];
	shl.b32 	%r4953, %r4952, 16;
	or.b32  	%r469, %r4953, %r468;
	st.local.u32 	[%rd7+20], %r469;
	mov.b32 	%r20995, 22;
	@%p140 bra 	$L__BB1_264;
	setp.eq.s32 	%p141, %r2, 23;
	ld.shared.u8 	%rs295, [%r1+54];
	mul.wide.u16 	%r4955, %rs295, 256;
	or.b32  	%r470, %r4955, %r469;
	st.local.u32 	[%rd7+20], %r470;
	mov.b32 	%r20995, 23;
	@%p141 bra 	$L__BB1_264;
	setp.eq.s32 	%p142, %r2, 24;
	ld.shared.u8 	%r4957, [%r1+55];
	or.b32  	%r4958, %r470, %r4957;
	st.local.u32 	[%rd7+20], %r4958;
	mov.b32 	%r20995, 24;
	@%p142 bra 	$L__BB1_264;
	setp.eq.s32 	%p143, %r2, 25;
	ld.shared.u8 	%r4960, [%r1+56];
	shl.b32 	%r471, %r4960, 24;
	st.local.u32 	[%rd7+24], %r471;
	mov.b32 	%r20995, 25;
	@%p143 bra 	$L__BB1_264;
	setp.eq.s32 	%p144, %r2, 26;
	ld.shared.u8 	%r4962, [%r1+57];
	shl.b32 	%r4963, %r4962, 16;
	or.b32  	%r472, %r4963, %r471;
	st.local.u32 	[%rd7+24], %r472;
	mov.b32 	%r20995, 26;
	@%p144 bra 	$L__BB1_264;
	setp.eq.s32 	%p145, %r2, 27;
	ld.shared.u8 	%rs296, [%r1+58];
	mul.wide.u16 	%r4965, %rs296, 256;
	or.b32  	%r473, %r4965, %r472;
	st.local.u32 	[%rd7+24], %r473;
	mov.b32 	%r20995, 27;
	@%p145 bra 	$L__BB1_264;
	setp.eq.s32 	%p146, %r2, 28;
	ld.shared.u8 	%r4967, [%r1+59];
	or.b32  	%r4968, %r473, %r4967;
	st.local.u32 	[%rd7+24], %r4968;
	mov.b32 	%r20995, 28;
	@%p146 bra 	$L__BB1_264;
	setp.eq.s32 	%p147, %r2, 29;
	ld.shared.u8 	%r4970, [%r1+60];
	shl.b32 	%r474, %r4970, 24;
	st.local.u32 	[%rd7+28], %r474;
	mov.b32 	%r20995, 29;
	@%p147 bra 	$L__BB1_264;
	setp.eq.s32 	%p148, %r2, 30;
	ld.shared.u8 	%r4972, [%r1+61];
	shl.b32 	%r4973, %r4972, 16;
	or.b32  	%r475, %r4973, %r474;
	st.local.u32 	[%rd7+28], %r475;
	mov.b32 	%r20995, 30;
	@%p148 bra 	$L__BB1_264;
	setp.eq.s32 	%p149, %r2, 31;
	ld.shared.u8 	%rs297, [%r1+62];
	mul.wide.u16 	%r4975, %rs297, 256;
	or.b32  	%r476, %r4975, %r475;
	st.local.u32 	[%rd7+28], %r476;
	mov.b32 	%r20995, 31;
	@%p149 bra 	$L__BB1_264;
	setp.eq.s32 	%p150, %r2, 32;
	ld.shared.u8 	%r4977, [%r1+63];
	or.b32  	%r4978, %r476, %r4977;
	st.local.u32 	[%rd7+28], %r4978;
	mov.b32 	%r20995, 32;
	@%p150 bra 	$L__BB1_264;
	setp.eq.s32 	%p151, %r2, 33;
	ld.shared.u8 	%r4980, [%r1+64];
	shl.b32 	%r477, %r4980, 24;
	st.local.u32 	[%rd7+32], %r477;
	mov.b32 	%r20995, 33;
	@%p151 bra 	$L__BB1_264;
	setp.eq.s32 	%p152, %r2, 34;
	ld.shared.u8 	%r4982, [%r1+65];
	shl.b32 	%r4983, %r4982, 16;
	or.b32  	%r478, %r4983, %r477;
	st.local.u32 	[%rd7+32], %r478;
	mov.b32 	%r20995, 34;
	@%p152 bra 	$L__BB1_264;
	setp.eq.s32 	%p153, %r2, 35;
	ld.shared.u8 	%rs298, [%r1+66];
	mul.wide.u16 	%r4985, %rs298, 256;
	or.b32  	%r479, %r4985, %r478;
	st.local.u32 	[%rd7+32], %r479;
	mov.b32 	%r20995, 35;
	@%p153 bra 	$L__BB1_264;
	setp.eq.s32 	%p154, %r2, 36;
	ld.shared.u8 	%r4987, [%r1+67];
	or.b32  	%r4988, %r479, %r4987;
	st.local.u32 	[%rd7+32], %r4988;
	mov.b32 	%r20995, 36;
	@%p154 bra 	$L__BB1_264;
	setp.eq.s32 	%p155, %r2, 37;
	ld.shared.u8 	%r4990, [%r1+68];
	shl.b32 	%r480, %r4990, 24;
	st.local.u32 	[%rd7+36], %r480;
	mov.b32 	%r20995, 37;
	@%p155 bra 	$L__BB1_264;
	setp.eq.s32 	%p156, %r2, 38;
	ld.shared.u8 	%r4992, [%r1+69];
	shl.b32 	%r4993, %r4992, 16;
	or.b32  	%r481, %r4993, %r480;
	st.local.u32 	[%rd7+36], %r481;
	mov.b32 	%r20995, 38;
	@%p156 bra 	$L__BB1_264;
	setp.eq.s32 	%p157, %r2, 39;
	ld.shared.u8 	%rs299, [%r1+70];
	mul.wide.u16 	%r4995, %rs299, 256;
	or.b32  	%r482, %r4995, %r481;
	st.local.u32 	[%rd7+36], %r482;
	mov.b32 	%r20995, 39;
	@%p157 bra 	$L__BB1_264;
	setp.eq.s32 	%p158, %r2, 40;
	ld.shared.u8 	%r4997, [%r1+71];
	or.b32  	%r4998, %r482, %r4997;
	st.local.u32 	[%rd7+36], %r4998;
	mov.b32 	%r20995, 40;
	@%p158 bra 	$L__BB1_264;
	setp.eq.s32 	%p159, %r2, 41;
	ld.shared.u8 	%r5000, [%r1+72];
	shl.b32 	%r483, %r5000, 24;
	st.local.u32 	[%rd7+40], %r483;
	mov.b32 	%r20995, 41;
	@%p159 bra 	$L__BB1_264;
	setp.eq.s32 	%p160, %r2, 42;
	ld.shared.u8 	%r5002, [%r1+73];
	shl.b32 	%r5003, %r5002, 16;
	or.b32  	%r484, %r5003, %r483;
	st.local.u32 	[%rd7+40], %r484;
	mov.b32 	%r20995, 42;
	@%p160 bra 	$L__BB1_264;
	setp.eq.s32 	%p161, %r2, 43;
	ld.shared.u8 	%rs300, [%r1+74];
	mul.wide.u16 	%r5005, %rs300, 256;
	or.b32  	%r485, %r5005, %r484;
	st.local.u32 	[%rd7+40], %r485;
	mov.b32 	%r20995, 43;
	@%p161 bra 	$L__BB1_264;
	setp.eq.s32 	%p162, %r2, 44;
	ld.shared.u8 	%r5007, [%r1+75];
	or.b32  	%r5008, %r485, %r5007;
	st.local.u32 	[%rd7+40], %r5008;
	mov.b32 	%r20995, 44;
	@%p162 bra 	$L__BB1_264;
	setp.eq.s32 	%p163, %r2, 45;
	ld.shared.u8 	%r5010, [%r1+76];
	shl.b32 	%r486, %r5010, 24;
	st.local.u32 	[%rd7+44], %r486;
	mov.b32 	%r20995, 45;
	@%p163 bra 	$L__BB1_264;
	setp.eq.s32 	%p164, %r2, 46;
	ld.shared.u8 	%r5012, [%r1+77];
	shl.b32 	%r5013, %r5012, 16;
	or.b32  	%r487, %r5013, %r486;
	st.local.u32 	[%rd7+44], %r487;
	mov.b32 	%r20995, 46;
	@%p164 bra 	$L__BB1_264;
	setp.eq.s32 	%p165, %r2, 47;
	ld.shared.u8 	%rs301, [%r1+78];
	mul.wide.u16 	%r5015, %rs301, 256;
	or.b32  	%r488, %r5015, %r487;
	st.local.u32 	[%rd7+44], %r488;
	mov.b32 	%r20995, 47;
	@%p165 bra 	$L__BB1_264;
	setp.eq.s32 	%p166, %r2, 48;
	ld.shared.u8 	%r5017, [%r1+79];
	or.b32  	%r5018, %r488, %r5017;
	st.local.u32 	[%rd7+44], %r5018;
	mov.b32 	%r20995, 48;
	@%p166 bra 	$L__BB1_264;
	setp.eq.s32 	%p167, %r2, 49;
	ld.shared.u8 	%r5020, [%r1+80];
	shl.b32 	%r489, %r5020, 24;
	st.local.u32 	[%rd7+48], %r489;
	mov.b32 	%r20995, 49;
	@%p167 bra 	$L__BB1_264;
	setp.eq.s32 	%p168, %r2, 50;
	ld.shared.u8 	%r5022, [%r1+81];
	shl.b32 	%r5023, %r5022, 16;
	or.b32  	%r490, %r5023, %r489;
	st.local.u32 	[%rd7+48], %r490;
	mov.b32 	%r20995, 50;
	@%p168 bra 	$L__BB1_264;
	setp.eq.s32 	%p169, %r2, 51;
	ld.shared.u8 	%rs302, [%r1+82];
	mul.wide.u16 	%r5025, %rs302, 256;
	or.b32  	%r491, %r5025, %r490;
	st.local.u32 	[%rd7+48], %r491;
	mov.b32 	%r20995, 51;
	@%p169 bra 	$L__BB1_264;
	setp.eq.s32 	%p170, %r2, 52;
	ld.shared.u8 	%r5027, [%r1+83];
	or.b32  	%r5028, %r491, %r5027;
	st.local.u32 	[%rd7+48], %r5028;
	mov.b32 	%r20995, 52;
	@%p170 bra 	$L__BB1_264;
	setp.eq.s32 	%p171, %r2, 53;
	ld.shared.u8 	%r5030, [%r1+84];
	shl.b32 	%r492, %r5030, 24;
	st.local.u32 	[%rd7+52], %r492;
	mov.b32 	%r20995, 53;
	@%p171 bra 	$L__BB1_264;
	setp.eq.s32 	%p172, %r2, 54;
	ld.shared.u8 	%r5032, [%r1+85];
	shl.b32 	%r5033, %r5032, 16;
	or.b32  	%r493, %r5033, %r492;
	st.local.u32 	[%rd7+52], %r493;
	mov.b32 	%r20995, 54;
	@%p172 bra 	$L__BB1_264;
	setp.eq.s32 	%p173, %r2, 55;
	ld.shared.u8 	%rs303, [%r1+86];
	mul.wide.u16 	%r5035, %rs303, 256;
	or.b32  	%r494, %r5035, %r493;
	st.local.u32 	[%rd7+52], %r494;
	mov.b32 	%r20995, 55;
	@%p173 bra 	$L__BB1_264;
	setp.eq.s32 	%p174, %r2, 56;
	ld.shared.u8 	%r5037, [%r1+87];
	or.b32  	%r5038, %r494, %r5037;
	st.local.u32 	[%rd7+52], %r5038;
	mov.b32 	%r20995, 56;
	@%p174 bra 	$L__BB1_264;
	setp.eq.s32 	%p175, %r2, 57;
	ld.shared.u8 	%r5040, [%r1+88];
	shl.b32 	%r495, %r5040, 24;
	st.local.u32 	[%rd7+56], %r495;
	mov.b32 	%r20995, 57;
	@%p175 bra 	$L__BB1_264;
	setp.eq.s32 	%p176, %r2, 58;
	ld.shared.u8 	%r5042, [%r1+89];
	shl.b32 	%r5043, %r5042, 16;
	or.b32  	%r496, %r5043, %r495;
	st.local.u32 	[%rd7+56], %r496;
	mov.b32 	%r20995, 58;
	@%p176 bra 	$L__BB1_264;
	setp.eq.s32 	%p177, %r2, 59;
	ld.shared.u8 	%rs304, [%r1+90];
	mul.wide.u16 	%r5045, %rs304, 256;
	or.b32  	%r497, %r5045, %r496;
	st.local.u32 	[%rd7+56], %r497;
	mov.b32 	%r20995, 59;
	@%p177 bra 	$L__BB1_264;
	setp.eq.s32 	%p178, %r2, 60;
	ld.shared.u8 	%r5047, [%r1+91];
	or.b32  	%r5048, %r497, %r5047;
	st.local.u32 	[%rd7+56], %r5048;
	mov.b32 	%r20995, 60;
	@%p178 bra 	$L__BB1_264;
	setp.eq.s32 	%p179, %r2, 61;
	ld.shared.u8 	%r5050, [%r1+92];
	shl.b32 	%r498, %r5050, 24;
	st.local.u32 	[%rd7+60], %r498;
	mov.b32 	%r20995, 61;
	@%p179 bra 	$L__BB1_264;
	setp.eq.s32 	%p180, %r2, 62;
	ld.shared.u8 	%r5052, [%r1+93];
	shl.b32 	%r5053, %r5052, 16;
	or.b32  	%r499, %r5053, %r498;
	st.local.u32 	[%rd7+60], %r499;
	mov.b32 	%r20995, 62;
	@%p180 bra 	$L__BB1_264;
	ld.shared.u8 	%rs305, [%r1+94];
	mul.wide.u16 	%r5055, %rs305, 256;
	or.b32  	%r5056, %r5055, %r499;
	st.local.u32 	[%rd7+60], %r5056;
	mov.b32 	%r20995, 63;
$L__BB1_264:
	ld.param.u32 	%r20763, [double_sha256_persistent_kernel_param_4];
	setp.eq.s32 	%p181, %r20763, 0;
	sub.s32 	%r5057, 64, %r2;
	min.s32 	%r501, %r20990, %r5057;
	@%p181 bra 	$L__BB1_329;
	setp.gt.s32 	%p182, %r20990, 0;
	mov.u32 	%r21001, %r20995;
	@%p182 bra 	$L__BB1_266;
	bra.uni 	$L__BB1_337;
$L__BB1_266:
	cvt.u32.u64 	%r502, %rd27;
	shl.b32 	%r5058, %r20995, 3;
	not.b32 	%r5059, %r5058;
	and.b32  	%r5060, %r5059, 24;
	and.b32  	%r5061, %r502, 255;
	shl.b32 	%r5062, %r5061, %r5060;
	and.b32  	%r5063, %r20995, 60;
	cvt.u64.u32 	%rd173, %r5063;
	add.s64 	%rd174, %rd7, %rd173;
	ld.local.u32 	%r5064, [%rd174];
	or.b32  	%r5065, %r5064, %r5062;
	st.local.u32 	[%rd174], %r5065;
	add.s32 	%r21001, %r20995, 1;
	setp.eq.s32 	%p183, %r501, 1;
	@%p183 bra 	$L__BB1_337;
	shr.u32 	%r5066, %r502, 8;
	shl.b32 	%r5067, %r21001, 3;
	not.b32 	%r5068, %r5067;
	and.b32  	%r5069, %r5068, 24;
	and.b32  	%r5070, %r5066, 255;
	shl.b32 	%r5071, %r5070, %r5069;
	and.b32  	%r5072, %r21001, 124;
	cvt.u64.u32 	%rd175, %r5072;
	add.s64 	%rd176, %rd7, %rd175;
	ld.local.u32 	%r5073, [%rd176];
	or.b32  	%r5074, %r5073, %r5071;
	st.local.u32 	[%rd176], %r5074;
	add.s32 	%r21001, %r20995, 2;
	setp.eq.s32 	%p184, %r501, 2;
	@%p184 bra 	$L__BB1_337;
	shr.u32 	%r5075, %r502, 16;
	shl.b32 	%r5076, %r21001, 3;
	not.b32 	%r5077, %r5076;
	and.b32  	%r5078, %r5077, 24;
	and.b32  	%r5079, %r5075, 255;
	shl.b32 	%r5080, %r5079, %r5078;
	and.b32  	%r5081, %r21001, 124;
	cvt.u64.u32 	%rd177, %r5081;
	add.s64 	%rd178, %rd7, %rd177;
	ld.local.u32 	%r5082, [%rd178];
	or.b32  	%r5083, %r5082, %r5080;
	st.local.u32 	[%rd178], %r5083;
	add.s32 	%r21001, %r20995, 3;
	setp.eq.s32 	%p185, %r501, 3;
	@%p185 bra 	$L__BB1_337;
	shr.u32 	%r5084, %r502, 24;
	shl.b32 	%r5085, %r21001, 3;
	not.b32 	%r5086, %r5085;
	and.b32  	%r5087, %r5086, 24;
	shl.b32 	%r5088, %r5084, %r5087;
	and.b32  	%r5089, %r21001, 124;
	cvt.u64.u32 	%rd179, %r5089;
	add.s64 	%rd180, %rd7, %rd179;
	ld.local.u32 	%r5090, [%rd180];
	or.b32  	%r5091, %r5090, %r5088;
	st.local.u32 	[%rd180], %r5091;
	add.s32 	%r21001, %r20995, 4;
	setp.eq.s32 	%p186, %r501, 4;
	@%p186 bra 	$L__BB1_337;
	{ .reg .b32 tmp; mov.b64 {tmp, %r5092}, %rd27; }
	shl.b32 	%r5093, %r21001, 3;
	not.b32 	%r5094, %r5093;
	and.b32  	%r5095, %r5094, 24;
	and.b32  	%r5096, %r5092, 255;
	shl.b32 	%r5097, %r5096, %r5095;
	and.b32  	%r5098, %r21001, 124;
	cvt.u64.u32 	%rd181, %r5098;
	add.s64 	%rd182, %rd7, %rd181;
	ld.local.u32 	%r5099, [%rd182];
	or.b32  	%r5100, %r5099, %r5097;
	st.local.u32 	[%rd182], %r5100;
	add.s32 	%r21001, %r20995, 5;
	setp.eq.s32 	%p187, %r501, 5;
	@%p187 bra 	$L__BB1_337;
	shr.u64 	%rd183, %rd27, 40;
	cvt.u32.u64 	%r5101, %rd183;
	shl.b32 	%r5102, %r21001, 3;
	not.b32 	%r5103, %r5102;
	and.b32  	%r5104, %r5103, 24;
	and.b32  	%r5105, %r5101, 255;
	shl.b32 	%r5106, %r5105, %r5104;
	and.b32  	%r5107, %r21001, 124;
	cvt.u64.u32 	%rd184, %r5107;
	add.s64 	%rd185, %rd7, %rd184;
	ld.local.u32 	%r5108, [%rd185];
	or.b32  	%r5109, %r5108, %r5106;
	st.local.u32 	[%rd185], %r5109;
	add.s32 	%r21001, %r20995, 6;
	setp.eq.s32 	%p188, %r501, 6;
	@%p188 bra 	$L__BB1_337;
	shr.u64 	%rd186, %rd27, 48;
	cvt.u32.u64 	%r5110, %rd186;
	shl.b32 	%r5111, %r21001, 3;
	not.b32 	%r5112, %r5111;
	and.b32  	%r5113, %r5112, 24;
	and.b32  	%r5114, %r5110, 255;
	shl.b32 	%r5115, %r5114, %r5113;
	and.b32  	%r5116, %r21001, 124;
	cvt.u64.u32 	%rd187, %r5116;
	add.s64 	%rd188, %rd7, %rd187;
	ld.local.u32 	%r5117, [%rd188];
	or.b32  	%r5118, %r5117, %r5115;
	st.local.u32 	[%rd188], %r5118;
	add.s32 	%r21001, %r20995, 7;
	setp.eq.s32 	%p189, %r501, 7;
	@%p189 bra 	$L__BB1_337;
	shr.u64 	%rd189, %rd27, 56;
	cvt.u32.u64 	%r5119, %rd189;
	shl.b32 	%r5120, %r21001, 3;
	not.b32 	%r5121, %r5120;
	and.b32  	%r5122, %r5121, 24;
	shl.b32 	%r5123, %r5119, %r5122;
	and.b32  	%r5124, %r21001, 124;
	cvt.u64.u32 	%rd190, %r5124;
	add.s64 	%rd191, %rd7, %rd190;
	ld.local.u32 	%r5125, [%rd191];
	or.b32  	%r5126, %r5125, %r5123;
	st.local.u32 	[%rd191], %r5126;
	add.s32 	%r21001, %r20995, 8;
	setp.eq.s32 	%p190, %r501, 8;
	@%p190 bra 	$L__BB1_337;
	add.s32 	%r21001, %r20995, 9;
	setp.eq.s32 	%p191, %r501, 9;
	@%p191 bra 	$L__BB1_337;
	add.s32 	%r21001, %r20995, 10;
	setp.eq.s32 	%p192, %r501, 10;
	@%p192 bra 	$L__BB1_337;
	add.s32 	%r21001, %r20995, 11;
	setp.eq.s32 	%p193, %r501, 11;
	@%p193 bra 	$L__BB1_337;
	add.s32 	%r21001, %r20995, 12;
	setp.eq.s32 	%p194, %r501, 12;
	@%p194 bra 	$L__BB1_337;
	add.s32 	%r21001, %r20995, 13;
	setp.eq.s32 	%p195, %r501, 13;
	@%p195 bra 	$L__BB1_337;
	add.s32 	%r21001, %r20995, 14;
	setp.eq.s32 	%p196, %r501, 14;
	@%p196 bra 	$L__BB1_337;
	add.s32 	%r21001, %r20995, 15;
	setp.eq.s32 	%p197, %r501, 15;
	@%p197 bra 	$L__BB1_337;
	add.s32 	%r21001, %r20995, 16;
	setp.eq.s32 	%p198, %r501, 16;
	@%p198 bra 	$L__BB1_337;
	add.s32 	%r21001, %r20995, 17;
	setp.eq.s32 	%p199, %r501, 17;
	@%p199 bra 	$L__BB1_337;
	add.s32 	%r21001, %r20995, 18;
	setp.eq.s32 	%p200, %r501, 18;
	@%p200 bra 	$L__BB1_337;
	add.s32 	%r21001, %r20995, 19;
	setp.eq.s32 	%p201, %r501, 19;
	@%p201 bra 	$L__BB1_337;
	add.s32 	%r21001, %r20995, 20;
	setp.eq.s32 	%p202, %r501, 20;
	@%p202 bra 	$L__BB1_337;
	add.s32 	%r21001, %r20995, 21;
	setp.eq.s32 	%p203, %r501, 21;
	@%p203 bra 	$L__BB1_337;
	add.s32 	%r21001, %r20995, 22;
	setp.eq.s32 	%p204, %r501, 22;
	@%p204 bra 	$L__BB1_337;
	add.s32 	%r21001, %r20995, 23;
	setp.eq.s32 	%p205, %r501, 23;
	@%p205 bra 	$L__BB1_337;
	add.s32 	%r21001, %r20995, 24;
	setp.eq.s32 	%p206, %r501, 24;
	@%p206 bra 	$L__BB1_337;
	add.s32 	%r21001, %r20995, 25;
	setp.eq.s32 	%p207, %r501, 25;
	@%p207 bra 	$L__BB1_337;
	add.s32 	%r21001, %r20995, 26;
	setp.eq.s32 	%p208, %r501, 26;
	@%p208 bra 	$L__BB1_337;
	add.s32 	%r21001, %r20995, 27;
	setp.eq.s32 	%p209, %r501, 27;
	@%p209 bra 	$L__BB1_337;
	add.s32 	%r21001, %r20995, 28;
	setp.eq.s32 	%p210, %r501, 28;
	@%p210 bra 	$L__BB1_337;
	add.s32 	%r21001, %r20995, 29;
	setp.eq.s32 	%p211, %r501, 29;
	@%p211 bra 	$L__BB1_337;
	add.s32 	%r21001, %r20995, 30;
	setp.eq.s32 	%p212, %r501, 30;
	@%p212 bra 	$L__BB1_337;
	add.s32 	%r21001, %r20995, 31;
	setp.eq.s32 	%p213, %r501, 31;
	@%p213 bra 	$L__BB1_337;
	add.s32 	%r21001, %r20995, 32;
	setp.eq.s32 	%p214, %r501, 32;
	@%p214 bra 	$L__BB1_337;
	add.s32 	%r21001, %r20995, 33;
	setp.eq.s32 	%p215, %r501, 33;
	@%p215 bra 	$L__BB1_337;
	add.s32 	%r21001, %r20995, 34;
	setp.eq.s32 	%p216, %r501, 34;
	@%p216 bra 	$L__BB1_337;
	add.s32 	%r21001, %r20995, 35;
	setp.eq.s32 	%p217, %r501, 35;
	@%p217 bra 	$L__BB1_337;
	add.s32 	%r21001, %r20995, 36;
	setp.eq.s32 	%p218, %r501, 36;
	@%p218 bra 	$L__BB1_337;
	add.s32 	%r21001, %r20995, 37;
	setp.eq.s32 	%p219, %r501, 37;
	@%p219 bra 	$L__BB1_337;
	add.s32 	%r21001, %r20995, 38;
	setp.eq.s32 	%p220, %r501, 38;
	@%p220 bra 	$L__BB1_337;
	add.s32 	%r21001, %r20995, 39;
	setp.eq.s32 	%p221, %r501, 39;
	@%p221 bra 	$L__BB1_337;
	add.s32 	%r21001, %r20995, 40;
	setp.eq.s32 	%p222, %r501, 40;
	@%p222 bra 	$L__BB1_337;
	add.s32 	%r21001, %r20995, 41;
	setp.eq.s32 	%p223, %r501, 41;
	@%p223 bra 	$L__BB1_337;
	add.s32 	%r21001, %r20995, 42;
	setp.eq.s32 	%p224, %r501, 42;
	@%p224 bra 	$L__BB1_337;
	add.s32 	%r21001, %r20995, 43;
	setp.eq.s32 	%p225, %r501, 43;
	@%p225 bra 	$L__BB1_337;
	add.s32 	%r21001, %r20995, 44;
	setp.eq.s32 	%p226, %r501, 44;
	@%p226 bra 	$L__BB1_337;
	add.s32 	%r21001, %r20995, 45;
	setp.eq.s32 	%p227, %r501, 45;
	@%p227 bra 	$L__BB1_337;
	add.s32 	%r21001, %r20995, 46;
	setp.eq.s32 	%p228, %r501, 46;
	@%p228 bra 	$L__BB1_337;
	add.s32 	%r21001, %r20995, 47;
	setp.eq.s32 	%p229, %r501, 47;
	@%p229 bra 	$L__BB1_337;
	add.s32 	%r21001, %r20995, 48;
	setp.eq.s32 	%p230, %r501, 48;
	@%p230 bra 	$L__BB1_337;
	add.s32 	%r21001, %r20995, 49;
	setp.eq.s32 	%p231, %r501, 49;
	@%p231 bra 	$L__BB1_337;
	add.s32 	%r21001, %r20995, 50;
	setp.eq.s32 	%p232, %r501, 50;
	@%p232 bra 	$L__BB1_337;
	add.s32 	%r21001, %r20995, 51;
	setp.eq.s32 	%p233, %r501, 51;
	@%p233 bra 	$L__BB1_337;
	add.s32 	%r21001, %r20995, 52;
	setp.eq.s32 	%p234, %r501, 52;
	@%p234 bra 	$L__BB1_337;
	add.s32 	%r21001, %r20995, 53;
	setp.eq.s32 	%p235, %r501, 53;
	@%p235 bra 	$L__BB1_337;
	add.s32 	%r21001, %r20995, 54;
	setp.eq.s32 	%p236, %r501, 54;
	@%p236 bra 	$L__BB1_337;
	add.s32 	%r21001, %r20995, 55;
	setp.eq.s32 	%p237, %r501, 55;
	@%p237 bra 	$L__BB1_337;
	add.s32 	%r21001, %r20995, 56;
	setp.eq.s32 	%p238, %r501, 56;
	@%p238 bra 	$L__BB1_337;
	add.s32 	%r21001, %r20995, 57;
	setp.eq.s32 	%p239, %r501, 57;
	@%p239 bra 	$L__BB1_337;
	add.s32 	%r21001, %r20995, 58;
	setp.eq.s32 	%p240, %r501, 58;
	@%p240 bra 	$L__BB1_337;
	add.s32 	%r21001, %r20995, 59;
	setp.eq.s32 	%p241, %r501, 59;
	@%p241 bra 	$L__BB1_337;
	add.s32 	%r21001, %r20995, 60;
	setp.eq.s32 	%p242, %r501, 60;
	@%p242 bra 	$L__BB1_337;
	add.s32 	%r21001, %r20995, 61;
	setp.eq.s32 	%p243, %r501, 61;
	@%p243 bra 	$L__BB1_337;
	add.s32 	%r21001, %r20995, 62;
	setp.eq.s32 	%p244, %r501, 62;
	@%p244 bra 	$L__BB1_337;
	setp.eq.s32 	%p245, %r501, 63;
	selp.b32 	%r5127, 63, 64, %p245;
	add.s32 	%r21001, %r20995, %r5127;
	bra.uni 	$L__BB1_337;
$L__BB1_329:
	setp.lt.s32 	%p246, %r20990, 1;
	mov.u32 	%r21001, %r20995;
	@%p246 bra 	$L__BB1_337;
	setp.lt.u32 	%p247, %r501, 4;
	mov.b32 	%r20999, 0;
	@%p247 bra 	$L__BB1_333;
	mov.b32 	%r20996, 0;
$L__BB1_332:
	shl.b32 	%r5131, %r20995, 3;
	not.b32 	%r5132, %r5131;
	and.b32  	%r5133, %r5132, 24;
	cvt.u64.u32 	%rd192, %r20996;
	add.s64 	%rd193, %rd34, %rd192;
	ld.local.s8 	%r5134, [%rd193];
	shl.b32 	%r5135, %r5134, %r5133;
	and.b32  	%r5136, %r20995, -4;
	cvt.u64.u32 	%rd194, %r5136;
	add.s64 	%rd195, %rd7, %rd194;
	ld.local.u32 	%r5137, [%rd195];
	or.b32  	%r5138, %r5135, %r5137;
	st.local.u32 	[%rd195], %r5138;
	add.s32 	%r5139, %r20995, 1;
	shl.b32 	%r5140, %r5139, 3;
	not.b32 	%r5141, %r5140;
	and.b32  	%r5142, %r5141, 24;
	ld.local.s8 	%r5143, [%rd193+1];
	shl.b32 	%r5144, %r5143, %r5142;
	and.b32  	%r5145, %r5139, -4;
	cvt.u64.u32 	%rd196, %r5145;
	add.s64 	%rd197, %rd7, %rd196;
	ld.local.u32 	%r5146, [%rd197];
	or.b32  	%r5147, %r5144, %r5146;
	st.local.u32 	[%rd197], %r5147;
	add.s32 	%r5148, %r20995, 2;
	shl.b32 	%r5149, %r5148, 3;
	not.b32 	%r5150, %r5149;
	and.b32  	%r5151, %r5150, 24;
	ld.local.s8 	%r5152, [%rd193+2];
	shl.b32 	%r5153, %r5152, %r5151;
	and.b32  	%r5154, %r5148, -4;
	cvt.u64.u32 	%rd198, %r5154;
	add.s64 	%rd199, %rd7, %rd198;
	ld.local.u32 	%r5155, [%rd199];
	or.b32  	%r5156, %r5153, %r5155;
	st.local.u32 	[%rd199], %r5156;
	add.s32 	%r5157, %r20995, 3;
	shl.b32 	%r5158, %r5157, 3;
	not.b32 	%r5159, %r5158;
	and.b32  	%r5160, %r5159, 24;
	ld.local.s8 	%r5161, [%rd193+3];
	shl.b32 	%r5162, %r5161, %r5160;
	and.b32  	%r5163, %r5157, -4;
	cvt.u64.u32 	%rd200, %r5163;
	add.s64 	%rd201, %rd7, %rd200;
	ld.local.u32 	%r5164, [%rd201];
	or.b32  	%r5165, %r5162, %r5164;
	st.local.u32 	[%rd201], %r5165;
	add.s32 	%r20995, %r20995, 4;
	add.s32 	%r20996, %r20996, 4;
	and.b32  	%r20999, %r501, 124;
	setp.ne.s32 	%p248, %r20996, %r20999;
	@%p248 bra 	$L__BB1_332;
$L__BB1_333:
	and.b32  	%r5166, %r501, 3;
	setp.eq.s32 	%p249, %r5166, 0;
	mov.u32 	%r21001, %r20995;
	@%p249 bra 	$L__BB1_337;
	shl.b32 	%r5167, %r20995, 3;
	not.b32 	%r5168, %r5167;
	and.b32  	%r5169, %r5168, 24;
	cvt.u64.u32 	%rd202, %r20999;
	add.s64 	%rd35, %rd34, %rd202;
	ld.local.s8 	%r5170, [%rd35];
	shl.b32 	%r5171, %r5170, %r5169;
	and.b32  	%r5172, %r20995, -4;
	cvt.u64.u32 	%rd203, %r5172;
	add.s64 	%rd204, %rd7, %rd203;
	ld.local.u32 	%r5173, [%rd204];
	or.b32  	%r5174, %r5171, %r5173;
	st.local.u32 	[%rd204], %r5174;
	add.s32 	%r21001, %r20995, 1;
	setp.eq.s32 	%p250, %r5166, 1;
	@%p250 bra 	$L__BB1_337;
	shl.b32 	%r5176, %r21001, 3;
	not.b32 	%r5177, %r5176;
	and.b32  	%r5178, %r5177, 24;
	ld.local.s8 	%r5179, [%rd35+1];
	shl.b32 	%r5180, %r5179, %r5178;
	and.b32  	%r5181, %r21001, -4;
	cvt.u64.u32 	%rd205, %r5181;
	add.s64 	%rd206, %rd7, %rd205;
	ld.local.u32 	%r5182, [%rd206];
	or.b32  	%r5183, %r5180, %r5182;
	st.local.u32 	[%rd206], %r5183;
	add.s32 	%r21001, %r20995, 2;
	setp.eq.s32 	%p251, %r5166, 2;
	@%p251 bra 	$L__BB1_337;
	shl.b32 	%r5185, %r21001, 3;
	not.b32 	%r5186, %r5185;
	and.b32  	%r5187, %r5186, 24;
	ld.local.s8 	%r5188, [%rd35+2];
	shl.b32 	%r5189, %r5188, %r5187;
	and.b32  	%r5190, %r21001, -4;
	cvt.u64.u32 	%rd207, %r5190;
	add.s64 	%rd208, %rd7, %rd207;
	ld.local.u32 	%r5191, [%rd208];
	or.b32  	%r5192, %r5189, %r5191;
	st.local.u32 	[%rd208], %r5192;
	add.s32 	%r21001, %r20995, 3;
$L__BB1_337:
	setp.gt.s32 	%p252, %r21001, 63;
	@%p252 bra 	$L__BB1_339;
	shr.s32 	%r5193, %r21001, 2;
	shl.b32 	%r5194, %r21001, 3;
	not.b32 	%r5195, %r5194;
	and.b32  	%r5196, %r5195, 24;
	mov.b32 	%r5197, 128;
	shl.b32 	%r5198, %r5197, %r5196;
	mul.wide.s32 	%rd209, %r5193, 4;
	add.s64 	%rd210, %rd7, %rd209;
	ld.local.u32 	%r5199, [%rd210];
	or.b32  	%r5200, %r5199, %r5198;
	st.local.u32 	[%rd210], %r5200;
$L__BB1_339:
	ld.param.u32 	%r20764, [double_sha256_persistent_kernel_param_4];
	setp.eq.s32 	%p253, %r20764, 0;
	ld.local.v4.u32 	{%r7505, %r5591, %r5631, %r5671}, [%rd7];
	ld.local.v4.u32 	{%r5711, %r5751, %r5791, %r5831}, [%rd7+16];
	ld.local.v4.u32 	{%r5871, %r5911, %r5951, %r5991}, [%rd7+32];
	ld.local.v4.u32 	{%r6031, %r6071, %r6111, %r6151}, [%rd7+48];
	mov.b32 	%r7484, 6;
	// begin inline asm
	shf.r.wrap.b32 %r5201, %r371, %r371, %r7484;
	// end inline asm
	mov.b32 	%r7488, 11;
	// begin inline asm
	shf.r.wrap.b32 %r5205, %r371, %r371, %r7488;
	// end inline asm
	xor.b32  	%r7506, %r5205, %r5201;
	mov.b32 	%r7492, 25;
	// begin inline asm
	shf.r.wrap.b32 %r5209, %r371, %r371, %r7492;
	// end inline asm
	xor.b32  	%r7507, %r7506, %r5209;
	and.b32  	%r7508, %r371, %r372;
	not.b32 	%r7509, %r371;
	and.b32  	%r7510, %r373, %r7509;
	or.b32  	%r7511, %r7508, %r7510;
	add.s32 	%r7512, %r7511, %r374;
	add.s32 	%r7513, %r7512, %r7505;
	add.s32 	%r7514, %r7513, %r7507;
	ld.const.u32 	%r7515, [Kc];
	add.s32 	%r7516, %r7514, %r7515;
	mov.b32 	%r7496, 2;
	// begin inline asm
	shf.r.wrap.b32 %r5213, %r367, %r367, %r7496;
	// end inline asm
	mov.b32 	%r7500, 13;
	// begin inline asm
	shf.r.wrap.b32 %r5217, %r367, %r367, %r7500;
	// end inline asm
	xor.b32  	%r7517, %r5217, %r5213;
	mov.b32 	%r7504, 22;
	// begin inline asm
	shf.r.wrap.b32 %r5221, %r367, %r367, %r7504;
	// end inline asm
	xor.b32  	%r7518, %r7517, %r5221;
	xor.b32  	%r7519, %r368, %r369;
	and.b32  	%r7520, %r367, %r7519;
	and.b32  	%r7521, %r368, %r369;
	xor.b32  	%r7522, %r7520, %r7521;
	add.s32 	%r7523, %r7518, %r7522;
	add.s32 	%r5235, %r7516, %r370;
	add.s32 	%r5247, %r7523, %r7516;
	// begin inline asm
	shf.r.wrap.b32 %r5225, %r5235, %r5235, %r7484;
	// end inline asm
	// begin inline asm
	shf.r.wrap.b32 %r5229, %r5235, %r5235, %r7488;
	// end inline asm
	xor.b32  	%r7524, %r5229, %r5225;
	// begin inline asm
	shf.r.wrap.b32 %r5233, %r5235, %r5235, %r7492;
	// end inline asm
	xor.b32  	%r7525, %r7524, %r5233;
	and.b32  	%r7526, %r5235, %r371;
	not.b32 	%r7527, %r5235;
	and.b32  	%r7528, %r372, %r7527;
	or.b32  	%r7529, %r7526, %r7528;
	add.s32 	%r7530, %r7529, %r373;
	add.s32 	%r7531, %r7530, %r5591;
	add.s32 	%r7532, %r7531, %r7525;
	ld.const.u32 	%r7533, [Kc+4];
	add.s32 	%r7534, %r7532, %r7533;
	// begin inline asm
	shf.r.wrap.b32 %r5237, %r5247, %r5247, %r7496;
	// end inline asm
	// begin inline asm
	shf.r.wrap.b32 %r5241, %r5247, %r5247, %r7500;
	// end inline asm
	xor.b32  	%r7535, %r5241, %r5237;
	// begin inline asm
	shf.r.wrap.b32 %r5245, %r5247, %r5247, %r7504;
	// end inline asm
	xor.b32  	%r7536, %r7535, %r5245;
	xor.b32  	%r7537, %r367, %r368;
	and.b32  	%r7538, %r5247, %r7537;
	and.b32  	%r7539, %r367, %r368;
	xor.b32  	%r7540, %r7538, %r7539;
	add.s32 	%r7541, %r7536, %r7540;
	add.s32 	%r5259, %r7534, %r369;
	add.s32 	%r5271, %r7541, %r7534;
	// begin inline asm
	shf.r.wrap.b32 %r5249, %r5259, %r5259, %r7484;
	// end inline asm
	// begin inline asm
	shf.r.wrap.b32 %r5253, %r5259, %r5259, %r7488;
	// end inline asm
	xor.b32  	%r7542, %r5253, %r5249;
	// begin inline asm
	shf.r.wrap.b32 %r5257, %r5259, %r5259, %r7492;
	// end inline asm
	xor.b32  	%r7543, %r7542, %r5257;
	and.b32  	%r7544, %r5259, %r5235;
	not.b32 	%r7545, %r5259;
	and.b32  	%r7546, %r371, %r7545;
	or.b32  	%r7547, %r7544, %r7546;
	add.s32 	%r7548, %r7547, %r372;
	add.s32 	%r7549, %r7548, %r5631;
	add.s32 	%r7550, %r7549, %r7543;
	ld.const.u32 	%r578, [Kc+8];
	add.s32 	%r7551, %r7550, %r578;
	// begin inline asm
	shf.r.wrap.b32 %r5261, %r5271, %r5271, %r7496;
	// end inline asm
	// begin inline asm
	shf.r.wrap.b32 %r5265, %r5271, %r5271, %r7500;
	// end inline asm
	xor.b32  	%r7552, %r5265, %r5261;
	// begin inline asm
	shf.r.wrap.b32 %r5269, %r5271, %r5271, %r7504;
	// end inline asm
	xor.b32  	%r7553, %r7552, %r5269;
	xor.b32  	%r7554, %r5247, %r367;
	and.b32  	%r7555, %r5271, %r7554;
	and.b32  	%r7556, %r5247, %r367;
	xor.b32  	%r7557, %r7555, %r7556;
	add.s32 	%r7558, %r7553, %r7557;
	add.s32 	%r5283, %r7551, %r368;
	add.s32 	%r5295, %r7558, %r7551;
	// begin inline asm
	shf.r.wrap.b32 %r5273, %r5283, %r5283, %r7484;
	// end inline asm
	// begin inline asm
	shf.r.wrap.b32 %r5277, %r5283, %r5283, %r7488;
	// end inline asm
	xor.b32  	%r7559, %r5277, %r5273;
	// begin inline asm
	shf.r.wrap.b32 %r5281, %r5283, %r5283, %r7492;
	// end inline asm
	xor.b32  	%r7560, %r7559, %r5281;
	and.b32  	%r7561, %r5283, %r5259;
	not.b32 	%r7562, %r5283;
	and.b32  	%r7563, %r5235, %r7562;
	or.b32  	%r7564, %r7561, %r7563;
	add.s32 	%r7565, %r7564, %r371;
	add.s32 	%r7566, %r7565, %r5671;
	add.s32 	%r7567, %r7566, %r7560;
	ld.const.u32 	%r579, [Kc+12];
	add.s32 	%r7568, %r7567, %r579;
	// begin inline asm
	shf.r.wrap.b32 %r5285, %r5295, %r5295, %r7496;
	// end inline asm
	// begin inline asm
	shf.r.wrap.b32 %r5289, %r5295, %r5295, %r7500;
	// end inline asm
	xor.b32  	%r7569, %r5289, %r5285;
	// begin inline asm
	shf.r.wrap.b32 %r5293, %r5295, %r5295, %r7504;
	// end inline asm
	xor.b32  	%r7570, %r7569, %r5293;
	xor.b32  	%r7571, %r5271, %r5247;
	and.b32  	%r7572, %r5295, %r7571;
	and.b32  	%r7573, %r5271, %r5247;
	xor.b32  	%r7574, %r7572, %r7573;
	add.s32 	%r7575, %r7570, %r7574;
	add.s32 	%r5307, %r7568, %r367;
	add.s32 	%r5319, %r7575, %r7568;
	// begin inline asm
	shf.r.wrap.b32 %r5297, %r5307, %r5307, %r7484;
	// end inline asm
	// begin inline asm
	shf.r.wrap.b32 %r5301, %r5307, %r5307, %r7488;
	// end inline asm
	xor.b32  	%r7576, %r5301, %r5297;
	// begin inline asm
	shf.r.wrap.b32 %r5305, %r5307, %r5307, %r7492;
	// end inline asm
	xor.b32  	%r7577, %r7576, %r5305;
	and.b32  	%r7578, %r5307, %r5283;
	not.b32 	%r7579, %r5307;
	and.b32  	%r7580, %r5259, %r7579;
	or.b32  	%r7581, %r7578, %r7580;
	add.s32 	%r7582, %r7581, %r5235;
	add.s32 	%r7583, %r7582, %r5711;
	add.s32 	%r7584, %r7583, %r7577;
	ld.const.u32 	%r7585, [Kc+16];
	add.s32 	%r7586, %r7584, %r7585;
	// begin inline asm
	shf.r.wrap.b32 %r5309, %r5319, %r5319, %r7496;
	// end inline asm
	// begin inline asm
	shf.r.wrap.b32 %r5313, %r5319, %r5319, %r7500;
	// end inline asm
	xor.b32  	%r7587, %r5313, %r5309;
	// begin inline asm
	shf.r.wrap.b32 %r5317, %r5319, %r5319, %r7504;
	// end inline asm
	xor.b32  	%r7588, %r7587, %r5317;
	xor.b32  	%r7589, %r5295, %r5271;
	and.b32  	%r7590, %r5319, %r7589;
	and.b32  	%r7591, %r5295, %r5271;
	xor.b32  	%r7592, %r7590, %r7591;
	add.s32 	%r7593, %r7588, %r7592;
	add.s32 	%r5331, %r7586, %r5247;
	add.s32 	%r5343, %r7593, %r7586;
	// begin inline asm
	shf.r.wrap.b32 %r5321, %r5331, %r5331, %r7484;
	// end inline asm
	// begin inline asm
	shf.r.wrap.b32 %r5325, %r5331, %r5331, %r7488;
	// end inline asm
	xor.b32  	%r7594, %r5325, %r5321;
	// begin inline asm
	shf.r.wrap.b32 %r5329, %r5331, %r5331, %r7492;
	// end inline asm
	xor.b32  	%r7595, %r7594, %r5329;
	and.b32  	%r7596, %r5331, %r5307;
	not.b32 	%r7597, %r5331;
	and.b32  	%r7598, %r5283, %r7597;
	or.b32  	%r7599, %r7596, %r7598;
	add.s32 	%r7600, %r7599, %r5259;
	add.s32 	%r7601, %r7600, %r5751;
	add.s32 	%r7602, %r7601, %r7595;
	ld.const.u32 	%r580, [Kc+20];
	add.s32 	%r7603, %r7602, %r580;
	// begin inline asm
	shf.r.wrap.b32 %r5333, %r5343, %r5343, %r7496;
	// end inline asm
	// begin inline asm
	shf.r.wrap.b32 %r5337, %r5343, %r5343, %r7500;
	// end inline asm
	xor.b32  	%r7604, %r5337, %r5333;
	// begin inline asm
	shf.r.wrap.b32 %r5341, %r5343, %r5343, %r7504;
	// end inline asm
	xor.b32  	%r7605, %r7604, %r5341;
	xor.b32  	%r7606, %r5319, %r5295;
	and.b32  	%r7607, %r5343, %r7606;
	and.b32  	%r7608, %r5319, %r5295;
	xor.b32  	%r7609, %r7607, %r7608;
	add.s32 	%r7610, %r7605, %r7609;
	add.s32 	%r5355, %r7603, %r5271;
	add.s32 	%r5367, %r7610, %r7603;
	// begin inline asm
	shf.r.wrap.b32 %r5345, %r5355, %r5355, %r7484;
	// end inline asm
	// begin inline asm
	shf.r.wrap.b32 %r5349, %r5355, %r5355, %r7488;
	// end inline asm
	xor.b32  	%r7611, %r5349, %r5345;
	// begin inline asm
	shf.r.wrap.b32 %r5353, %r5355, %r5355, %r7492;
	// end inline asm
	xor.b32  	%r7612, %r7611, %r5353;
	and.b32  	%r7613, %r5355, %r5331;
	not.b32 	%r7614, %r5355;
	and.b32  	%r7615, %r5307, %r7614;
	or.b32  	%r7616, %r7613, %r7615;
	add.s32 	%r7617, %r7616, %r5283;
	add.s32 	%r7618, %r7617, %r5791;
	add.s32 	%r7619, %r7618, %r7612;
	ld.const.u32 	%r581, [Kc+24];
	add.s32 	%r7620, %r7619, %r581;
	// begin inline asm
	shf.r.wrap.b32 %r5357, %r5367, %r5367, %r7496;
	// end inline asm
	// begin inline asm
	shf.r.wrap.b32 %r5361, %r5367, %r5367, %r7500;
	// end inline asm
	xor.b32  	%r7621, %r5361, %r5357;
	// begin inline asm
	shf.r.wrap.b32 %r5365, %r5367, %r5367, %r7504;
	// end inline asm
	xor.b32  	%r7622, %r7621, %r5365;
	xor.b32  	%r7623, %r5343, %r5319;
	and.b32  	%r7624, %r5367, %r7623;
	and.b32  	%r7625, %r5343, %r5319;
	xor.b32  	%r7626, %r7624, %r7625;
	add.s32 	%r7627, %r7622, %r7626;
	add.s32 	%r5379, %r7620, %r5295;
	add.s32 	%r5391, %r7627, %r7620;
	// begin inline asm
	shf.r.wrap.b32 %r5369, %r5379, %r5379, %r7484;
	// end inline asm
	// begin inline asm
	shf.r.wrap.b32 %r5373, %r5379, %r5379, %r7488;
	// end inline asm
	xor.b32  	%r7628, %r5373, %r5369;
	// begin inline asm
	shf.r.wrap.b32 %r5377, %r5379, %r5379, %r7492;
	// end inline asm
	xor.b32  	%r7629, %r7628, %r5377;
	and.b32  	%r7630, %r5379, %r5355;
	not.b32 	%r7631, %r5379;
	and.b32  	%r7632, %r5331, %r7631;
	or.b32  	%r7633, %r7630, %r7632;
	add.s32 	%r7634, %r7633, %r5307;
	add.s32 	%r7635, %r7634, %r5831;
	add.s32 	%r7636, %r7635, %r7629;
	ld.const.u32 	%r582, [Kc+28];
	add.s32 	%r7637, %r7636, %r582;
	// begin inline asm
	shf.r.wrap.b32 %r5381, %r5391, %r5391, %r7496;
	// end inline asm
	// begin inline asm
	shf.r.wrap.b32 %r5385, %r5391, %r5391, %r7500;
	// end inline asm
	xor.b32  	%r7638, %r5385, %r5381;
	// begin inline asm
	shf.r.wrap.b32 %r5389, %r5391, %r5391, %r7504;
	// end inline asm
	xor.b32  	%r7639, %r7638, %r5389;
	xor.b32  	%r7640, %r5367, %r5343;
	and.b32  	%r7641, %r5391, %r7640;
	and.b32  	%r7642, %r5367, %r5343;
	xor.b32  	%r7643, %r7641, %r7642;
	add.s32 	%r7644, %r7639, %r7643;
	add.s32 	%r5403, %r7637, %r5319;
	add.s32 	%r5415, %r7644, %r7637;
	// begin inline asm
	shf.r.wrap.b32 %r5393, %r5403, %r5403, %r7484;
	// end inline asm
	// begin inline asm
	shf.r.wrap.b32 %r5397, %r5403, %r5403, %r7488;
	// end inline asm
	xor.b32  	%r7645, %r5397, %r5393;
	// begin inline asm
	shf.r.wrap.b32 %r5401, %r5403, %r5403, %r7492;
	// end inline asm
	xor.b32  	%r7646, %r7645, %r5401;
	and.b32  	%r7647, %r5403, %r5379;
	not.b32 	%r7648, %r5403;
	and.b32  	%r7649, %r5355, %r7648;
	or.b32  	%r7650, %r7647, %r7649;
	add.s32 	%r7651, %r7650, %r5331;
	add.s32 	%r7652, %r7651, %r5871;
	add.s32 	%r7653, %r7652, %r7646;
	ld.const.u32 	%r583, [Kc+32];
	add.s32 	%r7654, %r7653, %r583;
	// begin inline asm
	shf.r.wrap.b32 %r5405, %r5415, %r5415, %r7496;
	// end inline asm
	// begin inline asm
	shf.r.wrap.b32 %r5409, %r5415, %r5415, %r7500;
	// end inline asm
	xor.b32  	%r7655, %r5409, %r5405;
	// begin inline asm
	shf.r.wrap.b32 %r5413, %r5415, %r5415, %r7504;
	// end inline asm
	xor.b32  	%r7656, %r7655, %r5413;
	xor.b32  	%r7657, %r5391, %r5367;
	and.b32  	%r7658, %r5415, %r7657;
	and.b32  	%r7659, %r5391, %r5367;
	xor.b32  	%r7660, %r7658, %r7659;
	add.s32 	%r7661, %r7656, %r7660;
	add.s32 	%r5427, %r7654, %r5343;
	add.s32 	%r5439, %r7661, %r7654;
	// begin inline asm
	shf.r.wrap.b32 %r5417, %r5427, %r5427, %r7484;
	// end inline asm
	// begin inline asm
	shf.r.wrap.b32 %r5421, %r5427, %r5427, %r7488;
	// end inline asm
	xor.b32  	%r7662, %r5421, %r5417;
	// begin inline asm
	shf.r.wrap.b32 %r5425, %r5427, %r5427, %r7492;
	// end inline asm
	xor.b32  	%r7663, %r7662, %r5425;
	and.b32  	%r7664, %r5427, %r5403;
	not.b32 	%r7665, %r5427;
	and.b32  	%r7666, %r5379, %r7665;
	or.b32  	%r7667, %r7664, %r7666;
	add.s32 	%r7668, %r7667, %r5355;
	add.s32 	%r7669, %r7668, %r5911;
	add.s32 	%r7670, %r7669, %r7663;
	ld.const.u32 	%r584, [Kc+36];
	add.s32 	%r7671, %r7670, %r584;
	// begin inline asm
	shf.r.wrap.b32 %r5429, %r5439, %r5439, %r7496;
	// end inline asm
	// begin inline asm
	shf.r.wrap.b32 %r5433, %r5439, %r5439, %r7500;
	// end inline asm
	xor.b32  	%r7672, %r5433, %r5429;
	// begin inline asm
	shf.r.wrap.b32 %r5437, %r5439, %r5439, %r7504;
	// end inline asm
	xor.b32  	%r7673, %r7672, %r5437;
	xor.b32  	%r7674, %r5415, %r5391;
	and.b32  	%r7675, %r5439, %r7674;
	and.b32  	%r7676, %r5415, %r5391;
	xor.b32  	%r7677, %r7675, %r7676;
	add.s32 	%r7678, %r7673, %r7677;
	add.s32 	%r5451, %r7671, %r5367;
	add.s32 	%r5463, %r7678, %r7671;
	// begin inline asm
	shf.r.wrap.b32 %r5441, %r5451, %r5451, %r7484;
	// end inline asm
	// begin inline asm
	shf.r.wrap.b32 %r5445, %r5451, %r5451, %r7488;
	// end inline asm
	xor.b32  	%r7679, %r5445, %r5441;
	// begin inline asm
	shf.r.wrap.b32 %r5449, %r5451, %r5451, %r7492;
	// end inline asm
	xor.b32  	%r7680, %r7679, %r5449;
	and.b32  	%r7681, %r5451, %r5427;
	not.b32 	%r7682, %r5451;
	and.b32  	%r7683, %r5403, %r7682;
	or.b32  	%r7684, %r7681, %r7683;
	add.s32 	%r7685, %r7684, %r5379;
	add.s32 	%r7686, %r7685, %r5951;
	add.s32 	%r7687, %r7686, %r7680;
	ld.const.u32 	%r585, [Kc+40];
	add.s32 	%r7688, %r7687, %r585;
	// begin inline asm
	shf.r.wrap.b32 %r5453, %r5463, %r5463, %r7496;
	// end inline asm
	// begin inline asm
	shf.r.wrap.b32 %r5457, %r5463, %r5463, %r7500;
	// end inline asm
	xor.b32  	%r7689, %r5457, %r5453;
	// begin inline asm
	shf.r.wrap.b32 %r5461, %r5463, %r5463, %r7504;
	// end inline asm
	xor.b32  	%r7690, %r7689, %r5461;
	xor.b32  	%r7691, %r5439, %r5415;
	and.b32  	%r7692, %r5463, %r7691;
	and.b32  	%r7693, %r5439, %r5415;
	xor.b32  	%r7694, %r7692, %r7693;
	add.s32 	%r7695, %r7690, %r7694;
	add.s32 	%r5475, %r7688, %r5391;
	add.s32 	%r5487, %r7695, %r7688;
	// begin inline asm
	shf.r.wrap.b32 %r5465, %r5475, %r5475, %r7484;
	// end inline asm
	// begin inline asm
	shf.r.wrap.b32 %r5469, %r5475, %r5475, %r7488;
	// end inline asm
	xor.b32  	%r7696, %r5469, %r5465;
	// begin inline asm
	shf.r.wrap.b32 %r5473, %r5475, %r5475, %r7492;
	// end inline asm
	xor.b32  	%r7697, %r7696, %r5473;
	and.b32  	%r7698, %r5475, %r5451;
	not.b32 	%r7699, %r5475;
	and.b32  	%r7700, %r5427, %r7699;
	or.b32  	%r7701, %r7698, %r7700;
	add.s32 	%r7702, %r7701, %r5403;
	add.s32 	%r7703, %r7702, %r5991;
	add.s32 	%r7704, %r7703, %r7697;
	ld.const.u32 	%r586, [Kc+44];
	add.s32 	%r7705, %r7704, %r586;
	// begin inline asm
	shf.r.wrap.b32 %r5477, %r5487, %r5487, %r7496;
	// end inline asm
	// begin inline asm
	shf.r.wrap.b32 %r5481, %r5487, %r5487, %r7500;
	// end inline asm
	xor.b32  	%r7706, %r5481, %r5477;
	// begin inline asm
	shf.r.wrap.b32 %r5485, %r5487, %r5487, %r7504;
	// end inline asm
	xor.b32  	%r7707, %r7706, %r5485;
	xor.b32  	%r7708, %r5463, %r5439;
	and.b32  	%r7709, %r5487, %r7708;
	and.b32  	%r7710, %r5463, %r5439;
	xor.b32  	%r7711, %r7709, %r7710;
	add.s32 	%r7712, %r7707, %r7711;
	add.s32 	%r5499, %r7705, %r5415;
	add.s32 	%r5511, %r7712, %r7705;
	// begin inline asm
	shf.r.wrap.b32 %r5489, %r5499, %r5499, %r7484;
	// end inline asm
	// begin inline asm
	shf.r.wrap.b32 %r5493, %r5499, %r5499, %r7488;
	// end inline asm
	xor.b32  	%r7713, %r5493, %r5489;
	// begin inline asm
	shf.r.wrap.b32 %r5497, %r5499, %r5499, %r7492;
	// end inline asm
	xor.b32  	%r7714, %r7713, %r5497;
	and.b32  	%r7715, %r5499, %r5475;
	not.b32 	%r7716, %r5499;
	and.b32  	%r7717, %r5451, %r7716;
	or.b32  	%r7718, %r7715, %r7717;
	add.s32 	%r7719, %r7718, %r5427;
	add.s32 	%r7720, %r7719, %r6031;
	add.s32 	%r7721, %r7720, %r7714;
	ld.const.u32 	%r7722, [Kc+48];
	add.s32 	%r7723, %r7721, %r7722;
	// begin inline asm
	shf.r.wrap.b32 %r5501, %r5511, %r5511, %r7496;
	// end inline asm
	// begin inline asm
	shf.r.wrap.b32 %r5505, %r5511, %r5511, %r7500;
	// end inline asm
	xor.b32  	%r7724, %r5505, %r5501;
	// begin inline asm
	shf.r.wrap.b32 %r5509, %r5511, %r5511, %r7504;
	// end inline asm
	xor.b32  	%r7725, %r7724, %r5509;
	xor.b32  	%r7726, %r5487, %r5463;
	and.b32  	%r7727, %r5511, %r7726;
	and.b32  	%r7728, %r5487, %r5463;
	xor.b32  	%r7729, %r7727, %r7728;
	add.s32 	%r7730, %r7725, %r7729;
	add.s32 	%r5523, %r7723, %r5439;
	add.s32 	%r5535, %r7730, %r7723;
	// begin inline asm
	shf.r.wrap.b32 %r5513, %r5523, %r5523, %r7484;
	// end inline asm
	// begin inline asm
	shf.r.wrap.b32 %r5517, %r5523, %r5523, %r7488;
	// end inline asm
	xor.b32  	%r7731, %r5517, %r5513;
	// begin inline asm
	shf.r.wrap.b32 %r5521, %r5523, %r5523, %r7492;
	// end inline asm
	xor.b32  	%r7732, %r7731, %r5521;
	and.b32  	%r7733, %r5523, %r5499;
	not.b32 	%r7734, %r5523;
	and.b32  	%r7735, %r5475, %r7734;
	or.b32  	%r7736, %r7733, %r7735;
	add.s32 	%r7737, %r7736, %r5451;
	add.s32 	%r7738, %r7737, %r6071;
	add.s32 	%r7739, %r7738, %r7732;
	ld.const.u32 	%r587, [Kc+52];
	add.s32 	%r7740, %r7739, %r587;
	// begin inline asm
	shf.r.wrap.b32 %r5525, %r5535, %r5535, %r7496;
	// end inline asm
	// begin inline asm
	shf.r.wrap.b32 %r5529, %r5535, %r5535, %r7500;
	// end inline asm
	xor.b32  	%r7741, %r5529, %r5525;
	// begin inline asm
	shf.r.wrap.b32 %r5533, %r5535, %r5535, %r7504;
	// end inline asm
	xor.b32  	%r7742, %r7741, %r5533;
	xor.b32  	%r7743, %r5511, %r5487;
	and.b32  	%r7744, %r5535, %r7743;
	and.b32  	%r7745, %r5511, %r5487;
	xor.b32  	%r7746, %r7744, %r7745;
	add.s32 	%r7747, %r7742, %r7746;
	add.s32 	%r5547, %r7740, %r5463;
	add.s32 	%r5559, %r7747, %r7740;
	// begin inline asm
	shf.r.wrap.b32 %r5537, %r5547, %r5547, %r7484;
	// end inline asm
	// begin inline asm
	shf.r.wrap.b32 %r5541, %r5547, %r5547, %r7488;
	// end inline asm
	xor.b32  	%r7748, %r5541, %r5537;
	// begin inline asm
	shf.r.wrap.b32 %r5545, %r5547, %r5547, %r7492;
	// end inline asm
	xor.b32  	%r7749, %r7748, %r5545;
	and.b32  	%r7750, %r5547, %r5523;
	not.b32 	%r7751, %r5547;
	and.b32  	%r7752, %r5499, %r7751;
	or.b32  	%r7753, %r7750, %r7752;
	add.s32 	%r7754, %r7753, %r5475;
	add.s32 	%r7755, %r7754, %r6111;
	add.s32 	%r7756, %r7755, %r7749;
	ld.const.u32 	%r588, [Kc+56];
	add.s32 	%r7757, %r7756, %r588;
	// begin inline asm
	shf.r.wrap.b32 %r5549, %r5559, %r5559, %r7496;
	// end inline asm
	// begin inline asm
	shf.r.wrap.b32 %r5553, %r5559, %r5559, %r7500;
	// end inline asm
	xor.b32  	%r7758, %r5553, %r5549;
	// begin inline asm
	shf.r.wrap.b32 %r5557, %r5559, %r5559, %r7504;
	// end inline asm
	xor.b32  	%r7759, %r7758, %r5557;
	xor.b32  	%r7760, %r5535, %r5511;
	and.b32  	%r7761, %r5559, %r7760;
	and.b32  	%r7762, %r5535, %r5511;
	xor.b32  	%r7763, %r7761, %r7762;
	add.s32 	%r7764, %r7759, %r7763;
	add.s32 	%r5571, %r7757, %r5487;
	add.s32 	%r5583, %r7764, %r7757;
	// begin inline asm
	shf.r.wrap.b32 %r5561, %r5571, %r5571, %r7484;
	// end inline asm
	// begin inline asm
	shf.r.wrap.b32 %r5565, %r5571, %r5571, %r7488;
	// end inline asm
	xor.b32  	%r7765, %r5565, %r5561;
	// begin inline asm
	shf.r.wrap.b32 %r5569, %r5571, %r5571, %r7492;
	// end inline asm
	xor.b32  	%r7766, %r7765, %r5569;
	and.b32  	%r7767, %r5571, %r5547;
	not.b32 	%r7768, %r5571;
	and.b32  	%r7769, %r5523, %r7768;
	or.b32  	%r7770, %r7767, %r7769;
	add.s32 	%r7771, %r7770, %r5499;
	add.s32 	%r7772, %r7771, %r6151;
	add.s32 	%r7773, %r7772, %r7766;
	ld.const.u32 	%r589, [Kc+60];
	add.s32 	%r7774, %r7773, %r589;
	// begin inline asm
	shf.r.wrap.b32 %r5573, %r5583, %r5583, %r7496;
	// end inline asm
	// begin inline asm
	shf.r.wrap.b32 %r5577, %r5583, %r5583, %r7500;
	// end inline asm
	xor.b32  	%r7775, %r5577, %r5573;
	// begin inline asm
	shf.r.wrap.b32 %r5581, %r5583, %r5583, %r7504;
	// end inline asm
	xor.b32  	%r7776, %r7775, %r5581;
	xor.b32  	%r7777, %r5559, %r5535;
	and.b32  	%r7778, %r5583, %r7777;
	and.b32  	%r7779, %r5559, %r5535;
	xor.b32  	%r7780, %r7778, %r7779;
	add.s32 	%r7781, %r7776, %r7780;
	add.s32 	%r5611, %r7774, %r5511;
	add.s32 	%r5623, %r7781, %r7774;
	mov.b32 	%r7468, 7;
	// begin inline asm
	shf.r.wrap.b32 %r5585, %r5591, %r5591, %r7468;
	// end inline asm
	mov.b32 	%r7472, 18;
	// begin inline asm
	shf.r.wrap.b32 %r5589, %r5591, %r5591, %r7472;
	// end inline asm
	shr.u32 	%r7782, %r5591, 3;
	xor.b32  	%r7783, %r5585, %r7782;
	xor.b32  	%r7784, %r7783, %r5589;
	mov.b32 	%r7476, 17;
	// begin inline asm
	shf.r.wrap.b32 %r5593, %r6111, %r6111, %r7476;
	// end inline asm
	mov.b32 	%r7480, 19;
	// begin inline asm
	shf.r.wrap.b32 %r5597, %r6111, %r6111, %r7480;
	// end inline asm
	shr.u32 	%r7785, %r6111, 10;
	xor.b32  	%r7786, %r5593, %r7785;
	xor.b32  	%r7787, %r7786, %r5597;
	add.s32 	%r7788, %r7505, %r7784;
	add.s32 	%r7789, %r7788, %r5911;
	add.s32 	%r6191, %r7789, %r7787;
	// begin inline asm
	shf.r.wrap.b32 %r5601, %r5611, %r5611, %r7484;
	// end inline asm
	// begin inline asm
	shf.r.wrap.b32 %r5605, %r5611, %r5611, %r7488;
	// end inline asm
	xor.b32  	%r7790, %r5605, %r5601;
	// begin inline asm
	shf.r.wrap.b32 %r5609, %r5611, %r5611, %r7492;
	// end inline asm
	xor.b32  	%r7791, %r7790, %r5609;
	and.b32  	%r7792, %r5611, %r5571;
	not.b32 	%r7793, %r5611;
	and.b32  	%r7794, %r5547, %r7793;
	or.b32  	%r7795, %r7792, %r7794;
	add.s32 	%r7796, %r7795, %r5523;
	add.s32 	%r7797, %r7796, %r6191;
	add.s32 	%r7798, %r7797, %r7791;
	ld.const.u32 	%r590, [Kc+64];
	add.s32 	%r7799, %r7798, %r590;
	// begin inline asm
	shf.r.wrap.b32 %r5613, %r5623, %r5623, %r7496;
	// end inline asm
	// begin inline asm
	shf.r.wrap.b32 %r5617, %r5623, %r5623, %r7500;
	// end inline asm
	xor.b32  	%r7800, %r5617, %r5613;
	// begin inline asm
	shf.r.wrap.b32 %r5621, %r5623, %r5623, %r7504;
	// end inline asm
	xor.b32  	%r7801, %r7800, %r5621;
	xor.b32  	%r7802, %r5583, %r5559;
	and.b32  	%r7803, %r5623, %r7802;
	and.b32  	%r7804, %r5583, %r5559;
	xor.b32  	%r7805, %r7803, %r7804;
	add.s32 	%r7806, %r7801, %r7805;
	add.s32 	%r5651, %r7799, %r5535;
	add.s32 	%r5663, %r7806, %r7799;
	// begin inline asm
	shf.r.wrap.b32 %r5625, %r5631, %r5631, %r7468;
	// end inline asm
	// begin inline asm
	shf.r.wrap.b32 %r5629, %r5631, %r5631, %r7472;
	// end inline asm
	shr.u32 	%r7807, %r5631, 3;
	xor.b32  	%r7808, %r5625, %r7807;
	xor.b32  	%r7809, %r7808, %r5629;
	// begin inline asm
	shf.r.wrap.b32 %r5633, %r6151, %r6151, %r7476;
	// end inline asm
	// begin inline asm
	shf.r.wrap.b32 %r5637, %r6151, %r6151, %r7480;
	// end inline asm
	shr.u32 	%r7810, %r6151, 10;
	xor.b32  	%r7811, %r5633, %r7810;
	xor.b32  	%r7812, %r7811, %r5637;
	add.s32 	%r7813, %r5591, %r7809;
	add.s32 	%r7814, %r7813, %r5951;
	add.s32 	%r6231, %r7814, %r7812;
	// begin inline asm
	shf.r.wrap.b32 %r5641, %r5651, %r5651, %r7484;
	// end inline asm
	// begin inline asm
	shf.r.wrap.b32 %r5645, %r5651, %r5651, %r7488;
	// end inline asm
	xor.b32  	%r7815, %r5645, %r5641;
	// begin inline asm
	shf.r.wrap.b32 %r5649, %r5651, %r5651, %r7492;
	// end inline asm
	xor.b32  	%r7816, %r7815, %r5649;
	and.b32  	%r7817, %r5651, %r5611;
	not.b32 	%r7818, %r5651;
	and.b32  	%r7819, %r5571, %r7818;
	or.b32  	%r7820, %r7817, %r7819;
	add.s32 	%r7821, %r7820, %r5547;
	add.s32 	%r7822, %r7821, %r6231;
	add.s32 	%r7823, %r7822, %r7816;
	ld.const.u32 	%r591, [Kc+68];
	add.s32 	%r7824, %r7823, %r591;
	// begin inline asm
	shf.r.wrap.b32 %r5653, %r5663, %r5663, %r7496;
	// end inline asm
	// begin inline asm
	shf.r.wrap.b32 %r5657, %r5663, %r5663, %r7500;
	// end inline asm
	xor.b32  	%r7825, %r5657, %r5653;
	// begin inline asm
	shf.r.wrap.b32 %r5661, %r5663, %r5663, %r7504;
	// end inline asm
	xor.b32  	%r7826, %r7825, %r5661;
	xor.b32  	%r7827, %r5623, %r5583;
	and.b32  	%r7828, %r5663, %r7827;
	and.b32  	%r7829, %r5623, %r5583;
	xor.b32  	%r7830, %r7828, %r7829;
	add.s32 	%r7831, %r7826, %r7830;
	add.s32 	%r5691, %r7824, %r5559;
	add.s32 	%r5703, %r7831, %r7824;
	// begin inline asm
	shf.r.wrap.b32 %r5665, %r5671, %r5671, %r7468;
	// end inline asm
	// begin inline asm
	shf.r.wrap.b32 %r5669, %r5671, %r5671, %r7472;
	// end inline asm
	shr.u32 	%r7832, %r5671, 3;
	xor.b32  	%r7833, %r5665, %r7832;
	xor.b32  	%r7834, %r7833, %r5669;
	// begin inline asm
	shf.r.wrap.b32 %r5673, %r6191, %r6191, %r7476;
	// end inline asm
	// begin inline asm
	shf.r.wrap.b32 %r5677, %r6191, %r6191, %r7480;
	// end inline asm
	shr.u32 	%r7835, %r6191, 10;
	xor.b32  	%r7836, %r5673, %r7835;
	xor.b32  	%r7837, %r7836, %r5677;
	add.s32 	%r7838, %r5631, %r7834;
	add.s32 	%r7839, %r7838, %r5991;
	add.s32 	%r6271, %r7839, %r7837;
	// begin inline asm
	shf.r.wrap.b32 %r5681, %r5691, %r5691, %r7484;
	// end inline asm
	// begin inline asm
	shf.r.wrap.b32 %r5685, %r5691, %r5691, %r7488;
	// end inline asm
	xor.b32  	%r7840, %r5685, %r5681;
	// begin inline asm
	shf.r.wrap.b32 %r5689, %r5691, %r5691, %r7492;
	// end inline asm
	xor.b32  	%r7841, %r7840, %r5689;
	and.b32  	%r7842, %r5691, %r5651;
	not.b32 	%r7843, %r5691;
	and.b32  	%r7844, %r5611, %r7843;
	or.b32  	%r7845, %r7842, %r7844;
	add.s32 	%r7846, %r7845, %r5571;
	add.s32 	%r7847, %r7846, %r6271;
	add.s32 	%r7848, %r7847, %r7841;
	ld.const.u32 	%r592, [Kc+72];
	add.s32 	%r7849, %r7848, %r592;
	// begin inline asm
	shf.r.wrap.b32 %r5693, %r5703, %r5703, %r7496;
	// end inline asm
	// begin inline asm
	shf.r.wrap.b32 %r5697, %r5703, %r5703, %r7500;
	// end inline asm
	xor.b32  	%r7850, %r5697, %r5693;
	// begin inline asm
	shf.r.wrap.b32 %r5701, %r5703, %r5703, %r7504;
	// end inline asm
	xor.b32  	%r7851, %r7850, %r5701;
	xor.b32  	%r7852, %r5663, %r5623;
	and.b32  	%r7853, %r5703, %r7852;
	and.b32  	%r7854, %r5663, %r5623;
	xor.b32  	%r7855, %r7853, %r7854;
	add.s32 	%r7856, %r7851, %r7855;
	add.s32 	%r5731, %r7849, %r5583;
	add.s32 	%r5743, %r7856, %r7849;
	// begin inline asm
	shf.r.wrap.b32 %r5705, %r5711, %r5711, %r7468;
	// end inline asm
	// begin inline asm
	shf.r.wrap.b32 %r5709, %r5711, %r5711, %r7472;
	// end inline asm
	shr.u32 	%r7857, %r5711, 3;
	xor.b32  	%r7858, %r5705, %r7857;
	xor.b32  	%r7859, %r7858, %r5709;
	// begin inline asm
	shf.r.wrap.b32 %r5713, %r6231, %r6231, %r7476;
	// end inline asm
	// begin inline asm
	shf.r.wrap.b32 %r5717, %r6231, %r6231, %r7480;
	// end inline asm
	shr.u32 	%r7860, %r6231, 10;
	xor.b32  	%r7861, %r5713, %r7860;
	xor.b32  	%r7862, %r7861, %r5717;
	add.s32 	%r7863, %r5671, %r7859;
	add.s32 	%r7864, %r7863, %r6031;
	add.s32 	%r6311, %r7864, %r7862;
	// begin inline asm
	shf.r.wrap.b32 %r5721, %r5731, %r5731, %r7484;
	// end inline asm
	// begin inline asm
	shf.r.wrap.b32 %r5725, %r5731, %r5731, %r7488;
	// end inline asm
	xor.b32  	%r7865, %r5725, %r5721;
	// begin inline asm
	shf.r.wrap.b32 %r5729, %r5731, %r5731, %r7492;
	// end inline asm
	xor.b32  	%r7866, %r7865, %r5729;
	and.b32  	%r7867, %r5731, %r5691;
	not.b32 	%r7868, %r5731;
	and.b32  	%r7869, %r5651, %r7868;
	or.b32  	%r7870, %r7867, %r7869;
	add.s32 	%r7871, %r7870, %r5611;
	add.s32 	%r7872, %r7871, %r6311;
	add.s32 	%r7873, %r7872, %r7866;
	ld.const.u32 	%r593, [Kc+76];
	add.s32 	%r7874, %r7873, %r593;
	// begin inline asm
	shf.r.wrap.b32 %r5733, %r5743, %r5743, %r7496;
	// end inline asm
	// begin inline asm
	shf.r.wrap.b32 %r5737, %r5743, %r5743, %r7500;
	// end inline asm
	xor.b32  	%r7875, %r5737, %r5733;
	// begin inline asm
	shf.r.wrap.b32 %r5741, %r5743, %r5743, %r7504;
	// end inline asm
	xor.b32  	%r7876, %r7875, %r5741;
	xor.b32  	%r7877, %r5703, %r5663;
	and.b32  	%r7878, %r5743, %r7877;
	and.b32  	%r7879, %r5703, %r5663;
	xor.b32  	%r7880, %r7878, %r7879;
	add.s32 	%r7881, %r7876, %r7880;
	add.s32 	%r5771, %r7874, %r5623;
	add.s32 	%r5783, %r7881, %r7874;
	// begin inline asm
	shf.r.wrap.b32 %r5745, %r5751, %r5751, %r7468;
	// end inline asm
	// begin inline asm
	shf.r.wrap.b32 %r5749, %r5751, %r5751, %r7472;
	// end inline asm
	shr.u32 	%r7882, %r5751, 3;
	xor.b32  	%r7883, %r5745, %r7882;
	xor.b32  	%r7884, %r7883, %r5749;
	// begin inline asm
	shf.r.wrap.b32 %r5753, %r6271, %r6271, %r7476;
	// end inline asm
	// begin inline asm
	shf.r.wrap.b32 %r5757, %r6271, %r6271, %r7480;
	// end inline asm
	shr.u32 	%r7885, %r6271, 10;
	xor.b32  	%r7886, %r5753, %r7885;
	xor.b32  	%r7887, %r7886, %r5757;
	add.s32 	%r7888, %r5711, %r7884;
	add.s32 	%r7889, %r7888, %r6071;
	add.s32 	%r6351, %r7889, %r7887;
	// begin inline asm
	shf.r.wrap.b32 %r5761, %r5771, %r5771, %r7484;
	// end inline asm
	// begin inline asm
	shf.r.wrap.b32 %r5765, %r5771, %r5771, %r7488;
	// end inline asm
	xor.b32  	%r7890, %r5765, %r5761;
	// begin inline asm
	shf.r.wrap.b32 %r5769, %r5771, %r5771, %r7492;
	// end inline asm
	xor.b32  	%r7891, %r7890, %r5769;
	and.b32  	%r7892, %r5771, %r5731;
	not.b32 	%r7893, %r5771;
	and.b32  	%r7894, %r5691, %r7893;
	or.b32  	%r7895, %r7892, %r7894;
	add.s32 	%r7896, %r7895, %r5651;
	add.s32 	%r7897, %r7896, %r6351;
	add.s32 	%r7898, %r7897, %r7891;
	ld.const.u32 	%r594, [Kc+80];
	add.s32 	%r7899, %r7898, %r594;
	// begin inline asm
	shf.r.wrap.b32 %r5773, %r5783, %r5783, %r7496;
	// end inline asm
	// begin inline asm
	shf.r.wrap.b32 %r5777, %r5783, %r5783, %r7500;
	// end inline asm
	xor.b32  	%r7900, %r5777, %r5773;
	// begin inline asm
	shf.r.wrap.b32 %r5781, %r5783, %r5783, %r7504;
	// end inline asm
	xor.b32  	%r7901, %r7900, %r5781;
	xor.b32  	%r7902, %r5743, %r5703;
	and.b32  	%r7903, %r5783, %r7902;
	and.b32  	%r7904, %r5743, %r5703;
	xor.b32  	%r7905, %r7903, %r7904;
	add.s32 	%r7906, %r7901, %r7905;
	add.s32 	%r5811, %r7899, %r5663;
	add.s32 	%r5823, %r7906, %r7899;
	// begin inline asm
	shf.r.wrap.b32 %r5785, %r5791, %r5791, %r7468;
	// end inline asm
	// begin inline asm
	shf.r.wrap.b32 %r5789, %r5791, %r5791, %r7472;
	// end inline asm
	shr.u32 	%r7907, %r5791, 3;
	xor.b32  	%r7908, %r5785, %r7907;
	xor.b32  	%r7909, %r7908, %r5789;
	// begin inline asm
	shf.r.wrap.b32 %r5793, %r6311, %r6311, %r7476;
	// end inline asm
	// begin inline asm
	shf.r.wrap.b32 %r5797, %r6311, %r6311, %r7480;
	// end inline asm
	shr.u32 	%r7910, %r6311, 10;
	xor.b32  	%r7911, %r5793, %r7910;
	xor.b32  	%r7912, %r7911, %r5797;
	add.s32 	%r7913, %r5751, %r7909;
	add.s32 	%r7914, %r7913, %r6111;
	add.s32 	%r6391, %r7914, %r7912;
	// begin inline asm
	shf.r.wrap.b32 %r5801, %r5811, %r5811, %r7484;
	// end inline asm
	// begin inline asm
	shf.r.wrap.b32 %r5805, %r5811, %r5811, %r7488;
	// end inline asm
	xor.b32  	%r7915, %r5805, %r5801;
	// begin inline asm
	shf.r.wrap.b32 %r5809, %r5811, %r5811, %r7492;
	// end inline asm
	xor.b32  	%r7916, %r7915, %r5809;
	and.b32  	%r7917, %r5811, %r5771;
	not.b32 	%r7918, %r5811;
	and.b32  	%r7919, %r5731, %r7918;
	or.b32  	%r7920, %r7917, %r7919;
	add.s32 	%r7921, %r7920, %r5691;
	add.s32 	%r7922, %r7921, %r6391;
	add.s32 	%r7923, %r7922, %r7916;
	ld.const.u32 	%r595, [Kc+84];
	add.s32 	%r7924, %r7923, %r595;
	// begin inline asm
	shf.r.wrap.b32 %r5813, %r5823, %r5823, %r7496;
	// end inline asm
	// begin inline asm
	shf.r.wrap.b32 %r5817, %r5823, %r5823, %r7500;
	// end inline asm
	xor.b32  	%r7925, %r5817, %r5813;
	// begin inline asm
	shf.r.wrap.b32 %r5821, %r5823, %r5823, %r7504;
	// end inline asm
	xor.b32  	%r7926, %r7925, %r5821;
	xor.b32  	%r7927, %r5783, %r5743;
	and.b32  	%r7928, %r5823, %r7927;
	and.b32  	%r7929, %r5783, %r5743;
	xor.b32  	%r7930, %r7928, %r7929;
	add.s32 	%r7931, %r7926, %r7930;
	add.s32 	%r5851, %r7924, %r5703;
	add.s32 	%r5863, %r7931, %r7924;
	// begin inline asm
	shf.r.wrap.b32 %r5825, %r5831, %r5831, %r7468;
	// end inline asm
	// begin inline asm
	shf.r.wrap.b32 %r5829, %r5831, %r5831, %r7472;
	// end inline asm
	shr.u32 	%r7932, %r5831, 3;
	xor.b32  	%r7933, %r5825, %r7932;
	xor.b32  	%r7934, %r7933, %r5829;
	// begin inline asm
	shf.r.wrap.b32 %r5833, %r6351, %r6351, %r7476;
	// end inline asm
	// begin inline asm
	shf.r.wrap.b32 %r5837, %r6351, %r6351, %r7480;
	// end inline asm
	shr.u32 	%r7935, %r6351, 10;
	xor.b32  	%r7936, %r5833, %r7935;
	xor.b32  	%r7937, %r7936, %r5837;
	add.s32 	%r7938, %r5791, %r7934;
	add.s32 	%r7939, %r7938, %r6151;
	add.s32 	%r6431, %r7939, %r7937;
	// begin inline asm
	shf.r.wrap.b32 %r5841, %r5851, %r5851, %r7484;
	// end inline asm
	// begin inline asm
	shf.r.wrap.b32 %r5845, %r5851, %r5851, %r7488;
	// end inline asm
	xor.b32  	%r7940, %r5845, %r5841;
	// begin inline asm
	shf.r.wrap.b32 %r5849, %r5851, %r5851, %r7492;
	// end inline asm
	xor.b32  	%r7941, %r7940, %r5849;
	and.b32  	%r7942, %r5851, %r5811;
	not.b32 	%r7943, %r5851;
	and.b32  	%r7944, %r5771, %r7943;
	or.b32  	%r7945, %r7942, %r7944;
	add.s32 	%r7946, %r7945, %r5731;
	add.s32 	%r7947, %r7946, %r6431;
	add.s32 	%r7948, %r7947, %r7941;
	ld.const.u32 	%r596, [Kc+88];
	add.s32 	%r7949, %r7948, %r596;
	// begin inline asm
	shf.r.wrap.b32 %r5853, %r5863, %r5863, %r7496;
	// end inline asm
	// begin inline asm
	shf.r.wrap.b32 %r5857, %r5863, %r5863, %r7500;
	// end inline asm
	xor.b32  	%r7950, %r5857, %r5853;
	// begin inline asm
	shf.r.wrap.b32 %r5861, %r5863, %r5863, %r7504;
	// end inline asm
	xor.b32  	%r7951, %r7950, %r5861;
	xor.b32  	%r7952, %r5823, %r5783;
	and.b32  	%r7953, %r5863, %r7952;
	and.b32  	%r7954, %r5823, %r5783;
	xor.b32  	%r7955, %r7953, %r7954;
	add.s32 	%r7956, %r7951, %r7955;
	add.s32 	%r5891, %r7949, %r5743;
	add.s32 	%r5903, %r7956, %r7949;
	// begin inline asm
	shf.r.wrap.b32 %r5865, %r5871, %r5871, %r7468;
	// end inline asm
	// begin inline asm
	shf.r.wrap.b32 %r5869, %r5871, %r5871, %r7472;
	// end inline asm
	shr.u32 	%r7957, %r5871, 3;
	xor.b32  	%r7958, %r5865, %r7957;
	xor.b32  	%r7959, %r7958, %r5869;
	// begin inline asm
	shf.r.wrap.b32 %r5873, %r6391, %r6391, %r7476;
	// end inline asm
	// begin inline asm
	shf.r.wrap.b32 %r5877, %r6391, %r6391, %r7480;
	// end inline asm
	shr.u32 	%r7960, %r6391, 10;
	xor.b32  	%r7961, %r5873, %r7960;
	xor.b32  	%r7962, %r7961, %r5877;
	add.s32 	%r7963, %r5831, %r7959;
	add.s32 	%r7964, %r7963, %r6191;
	add.s32 	%r6471, %r7964, %r7962;
	// begin inline asm
	shf.r.wrap.b32 %r5881, %r5891, %r5891, %r7484;
	// end inline asm
	// begin inline asm
	shf.r.wrap.b32 %r5885, %r5891, %r5891, %r7488;
	// end inline asm
	xor.b32  	%r7965, %r5885, %r5881;
	// begin inline asm
	shf.r.wrap.b32 %r5889, %r5891, %r5891, %r7492;
	// end inline asm
	xor.b32  	%r7966, %r7965, %r5889;
	and.b32  	%r7967, %r5891, %r5851;
	not.b32 	%r7968, %r5891;
	and.b32  	%r7969, %r5811, %r7968;
	or.b32  	%r7970, %r7967, %r7969;
	add.s32 	%r7971, %r7970, %r5771;
	add.s32 	%r7972, %r7971, %r6471;
	add.s32 	%r7973, %r7972, %r7966;
	ld.const.u32 	%r597, [Kc+92];
	add.s32 	%r7974, %r7973, %r597;
	// begin inline asm
	shf.r.wrap.b32 %r5893, %r5903, %r5903, %r7496;
	// end inline asm
	// begin inline asm
	shf.r.wrap.b32 %r5897, %r5903, %r5903, %r7500;
	// end inline asm
	xor.b32  	%r7975, %r5897, %r5893;
	// begin inline asm
	shf.r.wrap.b32 %r5901, %r5903, %r5903, %r7504;
	// end inline asm
	xor.b32  	%r7976, %r7975, %r5901;
	xor.b32  	%r7977, %r5863, %r5823;
	and.b32  	%r7978, %r5903, %r7977;
	and.b32  	%r7979, %r5863, %r5823;
	xor.b32  	%r7980, %r7978, %r7979;
	add.s32 	%r7981, %r7976, %r7980;
	add.s32 	%r5931, %r7974, %r5783;
	add.s32 	%r5943, %r7981, %r7974;
	// begin inline asm
	shf.r.wrap.b32 %r5905, %r5911, %r5911, %r7468;
	// end inline asm
	// begin inline asm
	shf.r.wrap.b32 %r5909, %r5911, %r5911, %r7472;
	// end inline asm
	shr.u32 	%r7982, %r5911, 3;
	xor.b32  	%r7983, %r5905, %r7982;
	xor.b32  	%r7984, %r7983, %r5909;
	// begin inline asm
	shf.r.wrap.b32 %r5913, %r6431, %r6431, %r7476;
	// end inline asm
	// begin inline asm
	shf.r.wrap.b32 %r5917, %r6431, %r6431, %r7480;
	// end inline asm
	shr.u32 	%r7985, %r6431, 10;
	xor.b32  	%r7986, %r5913, %r7985;
	xor.b32  	%r7987, %r7986, %r5917;
	add.s32 	%r7988, %r5871, %r7984;
	add.s32 	%r7989, %r7988, %r6231;
	add.s32 	%r6511, %r7989, %r7987;
	// begin inline asm
	shf.r.wrap.b32 %r5921, %r5931, %r5931, %r7484;
	// end inline asm
	// begin inline asm
	shf.r.wrap.b32 %r5925, %r5931, %r5931, %r7488;
	// end inline asm
	xor.b32  	%r7990, %r5925, %r5921;
	// begin inline asm
	shf.r.wrap.b32 %r5929, %r5931, %r5931, %r7492;
	// end inline asm
	xor.b32  	%r7991, %r7990, %r5929;
	and.b32  	%r7992, %r5931, %r5891;
	not.b32 	%r7993, %r5931;
	and.b32  	%r7994, %r5851, %r7993;
	or.b32  	%r7995, %r7992, %r7994;
	add.s32 	%r7996, %r7995, %r5811;
	add.s32 	%r7997, %r7996, %r6511;
	add.s32 	%r7998, %r7997, %r7991;
	ld.const.u32 	%r598, [Kc+96];
	add.s32 	%r7999, %r7998, %r598;
	// begin inline asm
	shf.r.wrap.b32 %r5933, %r5943, %r5943, %r7496;
	// end inline asm
	// begin inline asm
	shf.r.wrap.b32 %r5937, %r5943, %r5943, %r7500;
	// end inline asm
	xor.b32  	%r8000, %r5937, %r5933;
	// begin inline asm
	shf.r.wrap.b32 %r5941, %r5943, %r5943, %r7504;
	// end inline asm
	xor.b32  	%r8001, %r8000, %r5941;
	xor.b32  	%r8002, %r5903, %r5863;
	and.b32  	%r8003, %r5943, %r8002;
	and.b32  	%r8004, %r5903, %r5863;
	xor.b32  	%r8005, %r8003, %r8004;
	add.s32 	%r8006, %r8001, %r8005;
	add.s32 	%r5971, %r7999, %r5823;
	add.s32 	%r5983, %r8006, %r7999;
	// begin inline asm
	shf.r.wrap.b32 %r5945, %r5951, %r5951, %r7468;
	// end inline asm
	// begin inline asm
	shf.r.wrap.b32 %r5949, %r5951, %r5951, %r7472;
	// end inline asm
	shr.u32 	%r8007, %r5951, 3;
	xor.b32  	%r8008, %r5945, %r8007;
	xor.b32  	%r8009, %r8008, %r5949;
	// begin inline asm
	shf.r.wrap.b32 %r5953, %r6471, %r6471, %r7476;
	// end inline asm
	// begin inline asm
	shf.r.wrap.b32 %r5957, %r6471, %r6471, %r7480;
	// end inline asm
	shr.u32 	%r8010, %r6471, 10;
	xor.b32  	%r8011, %r5953, %r8010;
	xor.b32  	%r8012, %r8011, %r5957;
	add.s32 	%r8013, %r5911, %r8009;
	add.s32 	%r8014, %r8013, %r6271;
	add.s32 	%r6551, %r8014, %r8012;
	// begin inline asm
	shf.r.wrap.b32 %r5961, %r5971, %r5971, %r7484;
	// end inline asm
	// begin inline asm
	shf.r.wrap.b32 %r5965, %r5971, %r5971, %r7488;
	// end inline asm
	xor.b32  	%r8015, %r5965, %r5961;
	// begin inline asm
	shf.r.wrap.b32 %r5969, %r5971, %r5971, %r7492;
	// end inline asm
	xor.b32  	%r8016, %r8015, %r5969;
	and.b32  	%r8017, %r5971, %r5931;
	not.b32 	%r8018, %r5971;
	and.b32  	%r8019, %r5891, %r8018;
	or.b32  	%r8020, %r8017, %r8019;
	add.s32 	%r8021, %r8020, %r5851;
	add.s32 	%r8022, %r8021, %r6551;
	add.s32 	%r8023, %r8022, %r8016;
	add.s32 	%r8024, %r8023, %r101;
	// begin inline asm
	shf.r.wrap.b32 %r5973, %r5983, %r5983, %r7496;
	// end inline asm
	// begin inline asm
	shf.r.wrap.b32 %r5977, %r5983, %r5983, %r7500;
	// end inline asm
	xor.b32  	%r8025, %r5977, %r5973;
	// begin inline asm
	shf.r.wrap.b32 %r5981, %r5983, %r5983, %r7504;
	// end inline asm
	xor.b32  	%r8026, %r8025, %r5981;
	xor.b32  	%r8027, %r5943, %r5903;
	and.b32  	%r8028, %r5983, %r8027;
	and.b32  	%r8029, %r5943, %r5903;
	xor.b32  	%r8030, %r8028, %r8029;
	add.s32 	%r8031, %r8026, %r8030;
	add.s32 	%r6011, %r8024, %r5863;
	add.s32 	%r6023, %r8031, %r8024;
	// begin inline asm
	shf.r.wrap.b32 %r5985, %r5991, %r5991, %r7468;
	// end inline asm
	// begin inline asm
	shf.r.wrap.b32 %r5989, %r5991, %r5991, %r7472;
	// end inline asm
	shr.u32 	%r8032, %r5991, 3;
	xor.b32  	%r8033, %r5985, %r8032;
	xor.b32  	%r8034, %r8033, %r5989;
	// begin inline asm
	shf.r.wrap.b32 %r5993, %r6511, %r6511, %r7476;
	// end inline asm
	// begin inline asm
	shf.r.wrap.b32 %r5997, %r6511, %r6511, %r7480;
	// end inline asm
	shr.u32 	%r8035, %r6511, 10;
	xor.b32  	%r8036, %r5993, %r8035;
	xor.b32  	%r8037, %r8036, %r5997;
	add.s32 	%r8038, %r5951, %r8034;
	add.s32 	%r8039, %r8038, %r6311;
	add.s32 	%r6591, %r8039, %r8037;
	// begin inline asm
	shf.r.wrap.b32 %r6001, %r6011, %r6011, %r7484;
	// end inline asm
	// begin inline asm
	shf.r.wrap.b32 %r6005, %r6011, %r6011, %r7488;
	// end inline asm
	xor.b32  	%r8040, %r6005, %r6001;
	// begin inline asm
	shf.r.wrap.b32 %r6009, %r6011, %r6011, %r7492;
	// end inline asm
	xor.b32  	%r8041, %r8040, %r6009;
	and.b32  	%r8042, %r6011, %r5971;
	not.b32 	%r8043, %r6011;
	and.b32  	%r8044, %r5931, %r8043;
	or.b32  	%r8045, %r8042, %r8044;
	add.s32 	%r8046, %r8045, %r5891;
	add.s32 	%r8047, %r8046, %r6591;
	add.s32 	%r8048, %r8047, %r8041;
	add.s32 	%r8049, %r8048, %r102;
	// begin inline asm
	shf.r.wrap.b32 %r6013, %r6023, %r6023, %r7496;
	// end inline asm
	// begin inline asm
	shf.r.wrap.b32 %r6017, %r6023, %r6023, %r7500;
	// end inline asm
	xor.b32  	%r8050, %r6017, %r6013;
	// begin inline asm
	shf.r.wrap.b32 %r6021, %r6023, %r6023, %r7504;
	// end inline asm
	xor.b32  	%r8051, %r8050, %r6021;
	xor.b32  	%r8052, %r5983, %r5943;
	and.b32  	%r8053, %r6023, %r8052;
	and.b32  	%r8054, %r5983, %r5943;
	xor.b32  	%r8055, %r8053, %r8054;
	add.s32 	%r8056, %r8051, %r8055;
	add.s32 	%r6051, %r8049, %r5903;
	add.s32 	%r6063, %r8056, %r8049;
	// begin inline asm
	shf.r.wrap.b32 %r6025, %r6031, %r6031, %r7468;
	// end inline asm
	// begin inline asm
	shf.r.wrap.b32 %r6029, %r6031, %r6031, %r7472;
	// end inline asm
	shr.u32 	%r8057, %r6031, 3;
	xor.b32  	%r8058, %r6025, %r8057;
	xor.b32  	%r8059, %r8058, %r6029;
	// begin inline asm
	shf.r.wrap.b32 %r6033, %r6551, %r6551, %r7476;
	// end inline asm
	// begin inline asm
	shf.r.wrap.b32 %r6037, %r6551, %r6551, %r7480;
	// end inline asm
	shr.u32 	%r8060, %r6551, 10;
	xor.b32  	%r8061, %r6033, %r8060;
	xor.b32  	%r8062, %r8061, %r6037;
	add.s32 	%r8063, %r5991, %r8059;
	add.s32 	%r8064, %r8063, %r6351;
	add.s32 	%r6631, %r8064, %r8062;
	// begin inline asm
	shf.r.wrap.b32 %r6041, %r6051, %r6051, %r7484;
	// end inline asm
	// begin inline asm
	shf.r.wrap.b32 %r6045, %r6051, %r6051, %r7488;
	// end inline asm
	xor.b32  	%r8065, %r6045, %r6041;
	// begin inline asm
	shf.r.wrap.b32 %r6049, %r6051, %r6051, %r7492;
	// end inline asm
	xor.b32  	%r8066, %r8065, %r6049;
	and.b32  	%r8067, %r6051, %r6011;
	not.b32 	%r8068, %r6051;
	and.b32  	%r8069, %r5971, %r8068;
	or.b32  	%r8070, %r8067, %r8069;
	add.s32 	%r8071, %r8070, %r5931;
	add.s32 	%r8072, %r8071, %r6631;
	add.s32 	%r8073, %r8072, %r8066;
	add.s32 	%r8074, %r8073, %r103;
	// begin inline asm
	shf.r.wrap.b32 %r6053, %r6063, %r6063, %r7496;
	// end inline asm
	// begin inline asm
	shf.r.wrap.b32 %r6057, %r6063, %r6063, %r7500;
	// end inline asm
	xor.b32  	%r8075, %r6057, %r6053;
	// begin inline asm
	shf.r.wrap.b32 %r6061, %r6063, %r6063, %r7504;
	// end inline asm
	xor.b32  	%r8076, %r8075, %r6061;
	xor.b32  	%r8077, %r6023, %r5983;
	and.b32  	%r8078, %r6063, %r8077;
	and.b32  	%r8079, %r6023, %r5983;
	xor.b32  	%r8080, %r8078, %r8079;
	add.s32 	%r8081, %r8076, %r8080;
	add.s32 	%r6091, %r8074, %r5943;
	add.s32 	%r6103, %r8081, %r8074;
	// begin inline asm
	shf.r.wrap.b32 %r6065, %r6071, %r6071, %r7468;
	// end inline asm
	// begin inline asm
	shf.r.wrap.b32 %r6069, %r6071, %r6071, %r7472;
	// end inline asm
	shr.u32 	%r8082, %r6071, 3;
	xor.b32  	%r8083, %r6065, %r8082;
	xor.b32  	%r8084, %r8083, %r6069;
	// begin inline asm
	shf.r.wrap.b32 %r6073, %r6591, %r6591, %r7476;
	// end inline asm
	// begin inline asm
	shf.r.wrap.b32 %r6077, %r6591, %r6591, %r7480;
	// end inline asm
	shr.u32 	%r8085, %r6591, 10;
	xor.b32  	%r8086, %r6073, %r8085;
	xor.b32  	%r8087, %r8086, %r6077;
	add.s32 	%r8088, %r6031, %r8084;
	add.s32 	%r8089, %r8088, %r6391;
	add.s32 	%r6671, %r8089, %r8087;
	// begin inline asm
	shf.r.wrap.b32 %r6081, %r6091, %r6091, %r7484;
	// end inline asm
	// begin inline asm
	shf.r.wrap.b32 %r6085, %r6091, %r6091, %r7488;
	// end inline asm
	xor.b32  	%r8090, %r6085, %r6081;
	// begin inline asm
	shf.r.wrap.b32 %r6089, %r6091, %r6091, %r7492;
	// end inline asm
	xor.b32  	%r8091, %r8090, %r6089;
	and.b32  	%r8092, %r6091, %r6051;
	not.b32 	%r8093, %r6091;
	and.b32  	%r8094, %r6011, %r8093;
	or.b32  	%r8095, %r8092, %r8094;
	add.s32 	%r8096, %r8095, %r5971;
	add.s32 	%r8097, %r8096, %r6671;
	add.s32 	%r8098, %r8097, %r8091;
	add.s32 	%r8099, %r8098, %r104;
	// begin inline asm
	shf.r.wrap.b32 %r6093, %r6103, %r6103, %r7496;
	// end inline asm
	// begin inline asm
	shf.r.wrap.b32 %r6097, %r6103, %r6103, %r7500;
	// end inline asm
	xor.b32  	%r8100, %r6097, %r6093;
	// begin inline asm
	shf.r.wrap.b32 %r6101, %r6103, %r6103, %r7504;
	// end inline asm
	xor.b32  	%r8101, %r8100, %r6101;
	xor.b32  	%r8102, %r6063, %r6023;
	and.b32  	%r8103, %r6103, %r8102;
	and.b32  	%r8104, %r6063, %r6023;
	xor.b32  	%r8105, %r8103, %r8104;
	add.s32 	%r8106, %r8101, %r8105;
	add.s32 	%r6131, %r8099, %r5983;
	add.s32 	%r6143, %r8106, %r8099;
	// begin inline asm
	shf.r.wrap.b32 %r6105, %r6111, %r6111, %r7468;
	// end inline asm
	// begin inline asm
	shf.r.wrap.b32 %r6109, %r6111, %r6111, %r7472;
	// end inline asm
	shr.u32 	%r8107, %r6111, 3;
	xor.b32  	%r8108, %r6105, %r8107;
	xor.b32  	%r8109, %r8108, %r6109;
	// begin inline asm
	shf.r.wrap.b32 %r6113, %r6631, %r6631, %r7476;
	// end inline asm
	// begin inline asm
	shf.r.wrap.b32 %r6117, %r6631, %r6631, %r7480;
	// end inline asm
	shr.u32 	%r8110, %r6631, 10;
	xor.b32  	%r8111, %r6113, %r8110;
	xor.b32  	%r8112, %r8111, %r6117;
	add.s32 	%r8113, %r6071, %r8109;
	add.s32 	%r8114, %r8113, %r6431;
	add.s32 	%r6711, %r8114, %r8112;
	// begin inline asm
	shf.r.wrap.b32 %r6121, %r6131, %r6131, %r7484;
	// end inline asm
	// begin inline asm
	shf.r.wrap.b32 %r6125, %r6131, %r6131, %r7488;
	// end inline asm
	xor.b32  	%r8115, %r6125, %r6121;
	// begin inline asm
	shf.r.wrap.b32 %r6129, %r6131, %r6131, %r7492;
	// end inline asm
	xor.b32  	%r8116, %r8115, %r6129;
	and.b32  	%r8117, %r6131, %r6091;
	not.b32 	%r8118, %r6131;
	and.b32  	%r8119, %r6051, %r8118;
	or.b32  	%r8120, %r8117, %r8119;
	add.s32 	%r8121, %r8120, %r6011;
	add.s32 	%r8122, %r8121, %r6711;
	add.s32 	%r8123, %r8122, %r8116;
	add.s32 	%r8124, %r8123, %r105;
	// begin inline asm
	shf.r.wrap.b32 %r6133, %r6143, %r6143, %r7496;
	// end inline asm
	// begin inline asm
	shf.r.wrap.b32 %r6137, %r6143, %r6143, %r7500;
	// end inline asm
	xor.b32  	%r8125, %r6137, %r6133;
	// begin inline asm
	shf.r.wrap.b32 %r6141, %r6143, %r6143, %r7504;
	// end inline asm
	xor.b32  	%r8126, %r8125, %r6141;
	xor.b32  	%r8127, %r6103, %r6063;
	and.b32  	%r8128, %r6143, %r8127;
	and.b32  	%r8129, %r6103, %r6063;
	xor.b32  	%r8130, %r8128, %r8129;
	add.s32 	%r8131, %r8126, %r8130;
	add.s32 	%r6171, %r8124, %r6023;
	add.s32 	%r6183, %r8131, %r8124;
	// begin inline asm
	shf.r.wrap.b32 %r6145, %r6151, %r6151, %r7468;
	// end inline asm
	// begin inline asm
	shf.r.wrap.b32 %r6149, %r6151, %r6151, %r7472;
	// end inline asm
	shr.u32 	%r8132, %r6151, 3;
	xor.b32  	%r8133, %r6145, %r8132;
	xor.b32  	%r8134, %r8133, %r6149;
	// begin inline asm
	shf.r.wrap.b32 %r6153, %r6671, %r6671, %r7476;
	// end inline asm
	// begin inline asm
	shf.r.wrap.b32 %r6157, %r6671, %r6671, %r7480;
	// end inline asm
	shr.u32 	%r8135, %r6671, 10;
	xor.b32  	%r8136, %r6153, %r8135;
	xor.b32  	%r8137, %r8136, %r6157;
	add.s32 	%r8138, %r6111, %r8134;
	add.s32 	%r8139, %r8138, %r6471;
	add.s32 	%r6751, %r8139, %r8137;
	// begin inline asm
	shf.r.wrap.b32 %r6161, %r6171, %r6171, %r7484;
	// end inline asm
	// begin inline asm
	shf.r.wrap.b32 %r6165, %r6171, %r6171, %r7488;
	// end inline asm
	xor.b32  	%r8140, %r6165, %r6161;
	// begin inline asm
	shf.r.wrap.b32 %r6169, %r6171, %r6171, %r7492;
	// end inline asm
	xor.b32  	%r8141, %r8140, %r6169;
	and.b32  	%r8142, %r6171, %r6131;
	not.b32 	%r8143, %r6171;
	and.b32  	%r8144, %r6091, %r8143;
	or.b32  	%r8145, %r8142, %r8144;
	add.s32 	%r8146, %r8145, %r6051;
	add.s32 	%r8147, %r8146, %r6751;
	add.s32 	%r8148, %r8147, %r8141;
	ld.const.u32 	%r8149, [Kc+120];
	add.s32 	%r8150, %r8148, %r8149;
	// begin inline asm
	shf.r.wrap.b32 %r6173, %r6183, %r6183, %r7496;
	// end inline asm
	// begin inline asm
	shf.r.wrap.b32 %r6177, %r6183, %r6183, %r7500;
	// end inline asm
	xor.b32  	%r8151, %r6177, %r6173;
	// begin inline asm
	shf.r.wrap.b32 %r6181, %r6183, %r6183, %r7504;
	// end inline asm
	xor.b32  	%r8152, %r8151, %r6181;
	xor.b32  	%r8153, %r6143, %r6103;
	and.b32  	%r8154, %r6183, %r8153;
	and.b32  	%r8155, %r6143, %r6103;
	xor.b32  	%r8156, %r8154, %r8155;
	add.s32 	%r8157, %r8152, %r8156;
	add.s32 	%r6211, %r8150, %r6063;
	add.s32 	%r6223, %r8157, %r8150;
	// begin inline asm
	shf.r.wrap.b32 %r6185, %r6191, %r6191, %r7468;
	// end inline asm
	// begin inline asm
	shf.r.wrap.b32 %r6189, %r6191, %r6191, %r7472;
	// end inline asm
	shr.u32 	%r8158, %r6191, 3;
	xor.b32  	%r8159, %r6185, %r8158;
	xor.b32  	%r8160, %r8159, %r6189;
	// begin inline asm
	shf.r.wrap.b32 %r6193, %r6711, %r6711, %r7476;
	// end inline asm
	// begin inline asm
	shf.r.wrap.b32 %r6197, %r6711, %r6711, %r7480;
	// end inline asm
	shr.u32 	%r8161, %r6711, 10;
	xor.b32  	%r8162, %r6193, %r8161;
	xor.b32  	%r8163, %r8162, %r6197;
	add.s32 	%r8164, %r6151, %r8160;
	add.s32 	%r8165, %r8164, %r6511;
	add.s32 	%r6791, %r8165, %r8163;
	// begin inline asm
	shf.r.wrap.b32 %r6201, %r6211, %r6211, %r7484;
	// end inline asm
	// begin inline asm
	shf.r.wrap.b32 %r6205, %r6211, %r6211, %r7488;
	// end inline asm
	xor.b32  	%r8166, %r6205, %r6201;
	// begin inline asm
	shf.r.wrap.b32 %r6209, %r6211, %r6211, %r7492;
	// end inline asm
	xor.b32  	%r8167, %r8166, %r6209;
	and.b32  	%r8168, %r6211, %r6171;
	not.b32 	%r8169, %r6211;
	and.b32  	%r8170, %r6131, %r8169;
	or.b32  	%r8171, %r8168, %r8170;
	add.s32 	%r8172, %r8171, %r6091;
	add.s32 	%r8173, %r8172, %r6791;
	add.s32 	%r8174, %r8173, %r8167;
	ld.const.u32 	%r8175, [Kc+124];
	add.s32 	%r8176, %r8174, %r8175;
	// begin inline asm
	shf.r.wrap.b32 %r6213, %r6223, %r6223, %r7496;
	// end inline asm
	// begin inline asm
	shf.r.wrap.b32 %r6217, %r6223, %r6223, %r7500;
	// end inline asm
	xor.b32  	%r8177, %r6217, %r6213;
	// begin inline asm
	shf.r.wrap.b32 %r6221, %r6223, %r6223, %r7504;
	// end inline asm
	xor.b32  	%r8178, %r8177, %r6221;
	xor.b32  	%r8179, %r6183, %r6143;
	and.b32  	%r8180, %r6223, %r8179;
	and.b32  	%r8181, %r6183, %r6143;
	xor.b32  	%r8182, %r8180, %r8181;
	add.s32 	%r8183, %r8178, %r8182;
	add.s32 	%r6251, %r8176, %r6103;
	add.s32 	%r6263, %r8183, %r8176;
	// begin inline asm
	shf.r.wrap.b32 %r6225, %r6231, %r6231, %r7468;
	// end inline asm
	// begin inline asm
	shf.r.wrap.b32 %r6229, %r6231, %r6231, %r7472;
	// end inline asm
	shr.u32 	%r8184, %r6231, 3;
	xor.b32  	%r8185, %r6225, %r8184;
	xor.b32  	%r8186, %r8185, %r6229;
	// begin inline asm
	shf.r.wrap.b32 %r6233, %r6751, %r6751, %r7476;
	// end inline asm
	// begin inline asm
	shf.r.wrap.b32 %r6237, %r6751, %r6751, %r7480;
	// end inline asm
	shr.u32 	%r8187, %r6751, 10;
	xor.b32  	%r8188, %r6233, %r8187;
	xor.b32  	%r8189, %r8188, %r6237;
	add.s32 	%r8190, %r6191, %r8186;
	add.s32 	%r8191, %r8190, %r6551;
	add.s32 	%r6831, %r8191, %r8189;
	// begin inline asm
	shf.r.wrap.b32 %r6241, %r6251, %r6251, %r7484;
	// end inline asm
	// begin inline asm
	shf.r.wrap.b32 %r6245, %r6251, %r6251, %r7488;
	// end inline asm
	xor.b32  	%r8192, %r6245, %r6241;
	// begin inline asm
	shf.r.wrap.b32 %r6249, %r6251, %r6251, %r7492;
	// end inline asm
	xor.b32  	%r8193, %r8192, %r6249;
	and.b32  	%r8194, %r6251, %r6211;
	not.b32 	%r8195, %r6251;
	and.b32  	%r8196, %r6171, %r8195;
	or.b32  	%r8197, %r8194, %r8196;
	add.s32 	%r8198, %r8197, %r6131;
	add.s32 	%r8199, %r8198, %r6831;
	add.s32 	%r8200, %r8199, %r8193;
	ld.const.u32 	%r8201, [Kc+128];
	add.s32 	%r8202, %r8200, %r8201;
	// begin inline asm
	shf.r.wrap.b32 %r6253, %r6263, %r6263, %r7496;
	// end inline asm
	// begin inline asm
	shf.r.wrap.b32 %r6257, %r6263, %r6263, %r7500;
	// end inline asm
	xor.b32  	%r8203, %r6257, %r6253;
	// begin inline asm
	shf.r.wrap.b32 %r6261, %r6263, %r6263, %r7504;
	// end inline asm
	xor.b32  	%r8204, %r8203, %r6261;
	xor.b32  	%r8205, %r6223, %r6183;
	and.b32  	%r8206, %r6263, %r8205;
	and.b32  	%r8207, %r6223, %r6183;
	xor.b32  	%r8208, %r8206, %r8207;
	add.s32 	%r8209, %r8204, %r8208;
	add.s32 	%r6291, %r8202, %r6143;
	add.s32 	%r6303, %r8209, %r8202;
	// begin inline asm
	shf.r.wrap.b32 %r6265, %r6271, %r6271, %r7468;
	// end inline asm
	// begin inline asm
	shf.r.wrap.b32 %r6269, %r6271, %r6271, %r7472;
	// end inline asm
	shr.u32 	%r8210, %r6271, 3;
	xor.b32  	%r8211, %r6265, %r8210;
	xor.b32  	%r8212, %r8211, %r6269;
	// begin inline asm
	shf.r.wrap.b32 %r6273, %r6791, %r6791, %r7476;
	// end inline asm
	// begin inline asm
	shf.r.wrap.b32 %r6277, %r6791, %r6791, %r7480;
	// end inline asm
	shr.u32 	%r8213, %r6791, 10;
	xor.b32  	%r8214, %r6273, %r8213;
	xor.b32  	%r8215, %r8214, %r6277;
	add.s32 	%r8216, %r6231, %r8212;
	add.s32 	%r8217, %r8216, %r6591;
	add.s32 	%r6871, %r8217, %r8215;
	// begin inline asm
	shf.r.wrap.b32 %r6281, %r6291, %r6291, %r7484;
	// end inline asm
	// begin inline asm
	shf.r.wrap.b32 %r6285, %r6291, %r6291, %r7488;
	// end inline asm
	xor.b32  	%r8218, %r6285, %r6281;
	// begin inline asm
	shf.r.wrap.b32 %r6289, %r6291, %r6291, %r7492;
	// end inline asm
	xor.b32  	%r8219, %r8218, %r6289;
	and.b32  	%r8220, %r6291, %r6251;
	not.b32 	%r8221, %r6291;
	and.b32  	%r8222, %r6211, %r8221;
	or.b32  	%r8223, %r8220, %r8222;
	add.s32 	%r8224, %r8223, %r6171;
	add.s32 	%r8225, %r8224, %r6871;
	add.s32 	%r8226, %r8225, %r8219;
	ld.const.u32 	%r8227, [Kc+132];
	add.s32 	%r8228, %r8226, %r8227;
	// begin inline asm
	shf.r.wrap.b32 %r6293, %r6303, %r6303, %r7496;
	// end inline asm
	// begin inline asm
	shf.r.wrap.b32 %r6297, %r6303, %r6303, %r7500;
	// end inline asm
	xor.b32  	%r8229, %r6297, %r6293;
	// begin inline asm
	shf.r.wrap.b32 %r6301, %r6303, %r6303, %r7504;
	// end inline asm
	xor.b32  	%r8230, %r8229, %r6301;
	xor.b32  	%r8231, %r6263, %r6223;
	and.b32  	%r8232, %r6303, %r8231;
	and.b32  	%r8233, %r6263, %r6223;
	xor.b32  	%r8234, %r8232, %r8233;
	add.s32 	%r8235, %r8230, %r8234;
	add.s32 	%r6331, %r8228, %r6183;
	add.s32 	%r6343, %r8235, %r8228;
	// begin inline asm
	shf.r.wrap.b32 %r6305, %r6311, %r6311, %r7468;
	// end inline asm
	// begin inline asm
	shf.r.wrap.b32 %r6309, %r6311, %r6311, %r7472;
	// end inline asm
	shr.u32 	%r8236, %r6311, 3;
	xor.b32  	%r8237, %r6305, %r8236;
	xor.b32  	%r8238, %r8237, %r6309;
	// begin inline asm
	shf.r.wrap.b32 %r6313, %r6831, %r6831, %r7476;
	// end inline asm
	// begin inline asm
	shf.r.wrap.b32 %r6317, %r6831, %r6831, %r7480;
	// end inline asm
	shr.u32 	%r8239, %r6831, 10;
	xor.b32  	%r8240, %r6313, %r8239;
	xor.b32  	%r8241, %r8240, %r6317;
	add.s32 	%r8242, %r6271, %r8238;
	add.s32 	%r8243, %r8242, %r6631;
	add.s32 	%r6911, %r8243, %r8241;
	// begin inline asm
	shf.r.wrap.b32 %r6321, %r6331, %r6331, %r7484;
	// end inline asm
	// begin inline asm
	shf.r.wrap.b32 %r6325, %r6331, %r6331, %r7488;
	// end inline asm
	xor.b32  	%r8244, %r6325, %r6321;
	// begin inline asm
	shf.r.wrap.b32 %r6329, %r6331, %r6331, %r7492;
	// end inline asm
	xor.b32  	%r8245, %r8244, %r6329;
	and.b32  	%r8246, %r6331, %r6291;
	not.b32 	%r8247, %r6331;
	and.b32  	%r8248, %r6251, %r8247;
	or.b32  	%r8249, %r8246, %r8248;
	add.s32 	%r8250, %r8249, %r6211;
	add.s32 	%r8251, %r8250, %r6911;
	add.s32 	%r8252, %r8251, %r8245;
	ld.const.u32 	%r8253, [Kc+136];
	add.s32 	%r8254, %r8252, %r8253;
	// begin inline asm
	shf.r.wrap.b32 %r6333, %r6343, %r6343, %r7496;
	// end inline asm
	// begin inline asm
	shf.r.wrap.b32 %r6337, %r6343, %r6343, %r7500;
	// end inline asm
	xor.b32  	%r8255, %r6337, %r6333;
	// begin inline asm
	shf.r.wrap.b32 %r6341, %r6343, %r6343, %r7504;
	// end inline asm
	xor.b32  	%r8256, %r8255, %r6341;
	xor.b32  	%r8257, %r6303, %r6263;
	and.b32  	%r8258, %r6343, %r8257;
	and.b32  	%r8259, %r6303, %r6263;
	xor.b32  	%r8260, %r8258, %r8259;
	add.s32 	%r8261, %r8256, %r8260;
	add.s32 	%r6371, %r8254, %r6223;
	add.s32 	%r6383, %r8261, %r8254;
	// begin inline asm
	shf.r.wrap.b32 %r6345, %r6351, %r6351, %r7468;
	// end inline asm
	// begin inline asm
	shf.r.wrap.b32 %r6349, %r6351, %r6351, %r7472;
	// end inline asm
	shr.u32 	%r8262, %r6351, 3;
	xor.b32  	%r8263, %r6345, %r8262;
	xor.b32  	%r8264, %r8263, %r6349;
	// begin inline asm
	shf.r.wrap.b32 %r6353, %r6871, %r6871, %r7476;
	// end inline asm
	// begin inline asm
	shf.r.wrap.b32 %r6357, %r6871, %r6871, %r7480;
	// end inline asm
	shr.u32 	%r8265, %r6871, 10;
	xor.b32  	%r8266, %r6353, %r8265;
	xor.b32  	%r8267, %r8266, %r6357;
	add.s32 	%r8268, %r6311, %r8264;
	add.s32 	%r8269, %r8268, %r6671;
	add.s32 	%r6951, %r8269, %r8267;
	// begin inline asm
	shf.r.wrap.b32 %r6361, %r6371, %r6371, %r7484;
	// end inline asm
	// begin inline asm
	shf.r.wrap.b32 %r6365, %r6371, %r6371, %r7488;
	// end inline asm
	xor.b32  	%r8270, %r6365, %r6361;
	// begin inline asm
	shf.r.wrap.b32 %r6369, %r6371, %r6371, %r7492;
	// end inline asm
	xor.b32  	%r8271, %r8270, %r6369;
	and.b32  	%r8272, %r6371, %r6331;
	not.b32 	%r8273, %r6371;
	and.b32  	%r8274, %r6291, %r8273;
	or.b32  	%r8275, %r8272, %r8274;
	add.s32 	%r8276, %r8275, %r6251;
	add.s32 	%r8277, %r8276, %r6951;
	add.s32 	%r8278, %r8277, %r8271;
	ld.const.u32 	%r8279, [Kc+140];
	add.s32 	%r8280, %r8278, %r8279;
	// begin inline asm
	shf.r.wrap.b32 %r6373, %r6383, %r6383, %r7496;
	// end inline asm
	// begin inline asm
	shf.r.wrap.b32 %r6377, %r6383, %r6383, %r7500;
	// end inline asm
	xor.b32  	%r8281, %r6377, %r6373;
	// begin inline asm
	shf.r.wrap.b32 %r6381, %r6383, %r6383, %r7504;
	// end inline asm
	xor.b32  	%r8282, %r8281, %r6381;
	xor.b32  	%r8283, %r6343, %r6303;
	and.b32  	%r8284, %r6383, %r8283;
	and.b32  	%r8285, %r6343, %r6303;
	xor.b32  	%r8286, %r8284, %r8285;
	add.s32 	%r8287, %r8282, %r8286;
	add.s32 	%r6411, %r8280, %r6263;
	add.s32 	%r6423, %r8287, %r8280;
	// begin inline asm
	shf.r.wrap.b32 %r6385, %r6391, %r6391, %r7468;
	// end inline asm
	// begin inline asm
	shf.r.wrap.b32 %r6389, %r6391, %r6391, %r7472;
	// end inline asm
	shr.u32 	%r8288, %r6391, 3;
	xor.b32  	%r8289, %r6385, %r8288;
	xor.b32  	%r8290, %r8289, %r6389;
	// begin inline asm
	shf.r.wrap.b32 %r6393, %r6911, %r6911, %r7476;
	// end inline asm
	// begin inline asm
	shf.r.wrap.b32 %r6397, %r6911, %r6911, %r7480;
	// end inline asm
	shr.u32 	%r8291, %r6911, 10;
	xor.b32  	%r8292, %r6393, %r8291;
	xor.b32  	%r8293, %r8292, %r6397;
	add.s32 	%r8294, %r6351, %r8290;
	add.s32 	%r8295, %r8294, %r6711;
	add.s32 	%r6991, %r8295, %r8293;
	// begin inline asm
	shf.r.wrap.b32 %r6401, %r6411, %r6411, %r7484;
	// end inline asm
	// begin inline asm
	shf.r.wrap.b32 %r6405, %r6411, %r6411, %r7488;
	// end inline asm
	xor.b32  	%r8296, %r6405, %r6401;
	// begin inline asm
	shf.r.wrap.b32 %r6409, %r6411, %r6411, %r7492;
	// end inline asm
	xor.b32  	%r8297, %r8296, %r6409;
	and.b32  	%r8298, %r6411, %r6371;
	not.b32 	%r8299, %r6411;
	and.b32  	%r8300, %r6331, %r8299;
	or.b32  	%r8301, %r8298, %r8300;
	add.s32 	%r8302, %r8301, %r6291;
	add.s32 	%r8303, %r8302, %r6991;
	add.s32 	%r8304, %r8303, %r8297;
	ld.const.u32 	%r8305, [Kc+144];
	add.s32 	%r8306, %r8304, %r8305;
	// begin inline asm
	shf.r.wrap.b32 %r6413, %r6423, %r6423, %r7496;
	// end inline asm
	// begin inline asm
	shf.r.wrap.b32 %r6417, %r6423, %r6423, %r7500;
	// end inline asm
	xor.b32  	%r8307, %r6417, %r6413;
	// begin inline asm
	shf.r.wrap.b32 %r6421, %r6423, %r6423, %r7504;
	// end inline asm
	xor.b32  	%r8308, %r8307, %r6421;
	xor.b32  	%r8309, %r6383, %r6343;
	and.b32  	%r8310, %r6423, %r8309;
	and.b32  	%r8311, %r6383, %r6343;
	xor.b32  	%r8312, %r8310, %r8311;
	add.s32 	%r8313, %r8308, %r8312;
	add.s32 	%r6451, %r8306, %r6303;
	add.s32 	%r6463, %r8313, %r8306;
	// begin inline asm
	shf.r.wrap.b32 %r6425, %r6431, %r6431, %r7468;
	// end inline asm
	// begin inline asm
	shf.r.wrap.b32 %r6429, %r6431, %r6431, %r7472;
	// end inline asm
	shr.u32 	%r8314, %r6431, 3;
	xor.b32  	%r8315, %r6425, %r8314;
	xor.b32  	%r8316, %r8315, %r6429;
	// begin inline asm
	shf.r.wrap.b32 %r6433, %r6951, %r6951, %r7476;
	// end inline asm
	// begin inline asm
	shf.r.wrap.b32 %r6437, %r6951, %r6951, %r7480;
	// end inline asm
	shr.u32 	%r8317, %r6951, 10;
	xor.b32  	%r8318, %r6433, %r8317;
	xor.b32  	%r8319, %r8318, %r6437;
	add.s32 	%r8320, %r6391, %r8316;
	add.s32 	%r8321, %r8320, %r6751;
	add.s32 	%r7031, %r8321, %r8319;
	// begin inline asm
	shf.r.wrap.b32 %r6441, %r6451, %r6451, %r7484;
	// end inline asm
	// begin inline asm
	shf.r.wrap.b32 %r6445, %r6451, %r6451, %r7488;
	// end inline asm
	xor.b32  	%r8322, %r6445, %r6441;
	// begin inline asm
	shf.r.wrap.b32 %r6449, %r6451, %r6451, %r7492;
	// end inline asm
	xor.b32  	%r8323, %r8322, %r6449;
	and.b32  	%r8324, %r6451, %r6411;
	not.b32 	%r8325, %r6451;
	and.b32  	%r8326, %r6371, %r8325;
	or.b32  	%r8327, %r8324, %r8326;
	add.s32 	%r8328, %r8327, %r6331;
	add.s32 	%r8329, %r8328, %r7031;
	add.s32 	%r8330, %r8329, %r8323;
	ld.const.u32 	%r8331, [Kc+148];
	add.s32 	%r8332, %r8330, %r8331;
	// begin inline asm
	shf.r.wrap.b32 %r6453, %r6463, %r6463, %r7496;
	// end inline asm
	// begin inline asm
	shf.r.wrap.b32 %r6457, %r6463, %r6463, %r7500;
	// end inline asm
	xor.b32  	%r8333, %r6457, %r6453;
	// begin inline asm
	shf.r.wrap.b32 %r6461, %r6463, %r6463, %r7504;
	// end inline asm
	xor.b32  	%r8334, %r8333, %r6461;
	xor.b32  	%r8335, %r6423, %r6383;
	and.b32  	%r8336, %r6463, %r8335;
	and.b32  	%r8337, %r6423, %r6383;
	xor.b32  	%r8338, %r8336, %r8337;
	add.s32 	%r8339, %r8334, %r8338;
	add.s32 	%r6491, %r8332, %r6343;
	add.s32 	%r6503, %r8339, %r8332;
	// begin inline asm
	shf.r.wrap.b32 %r6465, %r6471, %r6471, %r7468;
	// end inline asm
	// begin inline asm
	shf.r.wrap.b32 %r6469, %r6471, %r6471, %r7472;
	// end inline asm
	shr.u32 	%r8340, %r6471, 3;
	xor.b32  	%r8341, %r6465, %r8340;
	xor.b32  	%r8342, %r8341, %r6469;
	// begin inline asm
	shf.r.wrap.b32 %r6473, %r6991, %r6991, %r7476;
	// end inline asm
	// begin inline asm
	shf.r.wrap.b32 %r6477, %r6991, %r6991, %r7480;
	// end inline asm
	shr.u32 	%r8343, %r6991, 10;
	xor.b32  	%r8344, %r6473, %r8343;
	xor.b32  	%r8345, %r8344, %r6477;
	add.s32 	%r8346, %r6431, %r8342;
	add.s32 	%r8347, %r8346, %r6791;
	add.s32 	%r7071, %r8347, %r8345;
	// begin inline asm
	shf.r.wrap.b32 %r6481, %r6491, %r6491, %r7484;
	// end inline asm
	// begin inline asm
	shf.r.wrap.b32 %r6485, %r6491, %r6491, %r7488;
	// end inline asm
	xor.b32  	%r8348, %r6485, %r6481;
	// begin inline asm
	shf.r.wrap.b32 %r6489, %r6491, %r6491, %r7492;
	// end inline asm
	xor.b32  	%r8349, %r8348, %r6489;
	and.b32  	%r8350, %r6491, %r6451;
	not.b32 	%r8351, %r6491;
	and.b32  	%r8352, %r6411, %r8351;
	or.b32  	%r8353, %r8350, %r8352;
	add.s32 	%r8354, %r8353, %r6371;
	add.s32 	%r8355, %r8354, %r7071;
	add.s32 	%r8356, %r8355, %r8349;
	ld.const.u32 	%r8357, [Kc+152];
	add.s32 	%r8358, %r8356, %r8357;
	// begin inline asm
	shf.r.wrap.b32 %r6493, %r6503, %r6503, %r7496;
	// end inline asm
	// begin inline asm
	shf.r.wrap.b32 %r6497, %r6503, %r6503, %r7500;
	// end inline asm
	xor.b32  	%r8359, %r6497, %r6493;
	// begin inline asm
	shf.r.wrap.b32 %r6501, %r6503, %r6503, %r7504;
	// end inline asm
	xor.b32  	%r8360, %r8359, %r6501;
	xor.b32  	%r8361, %r6463, %r6423;
	and.b32  	%r8362, %r6503, %r8361;
	and.b32  	%r8363, %r6463, %r6423;
	xor.b32  	%r8364, %r8362, %r8363;
	add.s32 	%r8365, %r8360, %r8364;
	add.s32 	%r6531, %r8358, %r6383;
	add.s32 	%r6543, %r8365, %r8358;
	// begin inline asm
	shf.r.wrap.b32 %r6505, %r6511, %r6511, %r7468;
	// end inline asm
	// begin inline asm
	shf.r.wrap.b32 %r6509, %r6511, %r6511, %r7472;
	// end inline asm
	shr.u32 	%r8366, %r6511, 3;
	xor.b32  	%r8367, %r6505, %r8366;
	xor.b32  	%r8368, %r8367, %r6509;
	// begin inline asm
	shf.r.wrap.b32 %r6513, %r7031, %r7031, %r7476;
	// end inline asm
	// begin inline asm
	shf.r.wrap.b32 %r6517, %r7031, %r7031, %r7480;
	// end inline asm
	shr.u32 	%r8369, %r7031, 10;
	xor.b32  	%r8370, %r6513, %r8369;
	xor.b32  	%r8371, %r8370, %r6517;
	add.s32 	%r8372, %r6471, %r8368;
	add.s32 	%r8373, %r8372, %r6831;
	add.s32 	%r7111, %r8373, %r8371;
	// begin inline asm
	shf.r.wrap.b32 %r6521, %r6531, %r6531, %r7484;
	// end inline asm
	// begin inline asm
	shf.r.wrap.b32 %r6525, %r6531, %r6531, %r7488;
	// end inline asm
	xor.b32  	%r8374, %r6525, %r6521;
	// begin inline asm
	shf.r.wrap.b32 %r6529, %r6531, %r6531, %r7492;
	// end inline asm
	xor.b32  	%r8375, %r8374, %r6529;
	and.b32  	%r8376, %r6531, %r6491;
	not.b32 	%r8377, %r6531;
	and.b32  	%r8378, %r6451, %r8377;
	or.b32  	%r8379, %r8376, %r8378;
	add.s32 	%r8380, %r8379, %r6411;
	add.s32 	%r8381, %r8380, %r7111;
	add.s32 	%r8382, %r8381, %r8375;
	ld.const.u32 	%r599, [Kc+156];
	add.s32 	%r8383, %r8382, %r599;
	// begin inline asm
	shf.r.wrap.b32 %r6533, %r6543, %r6543, %r7496;
	// end inline asm
	// begin inline asm
	shf.r.wrap.b32 %r6537, %r6543, %r6543, %r7500;
	// end inline asm
	xor.b32  	%r8384, %r6537, %r6533;
	// begin inline asm
	shf.r.wrap.b32 %r6541, %r6543, %r6543, %r7504;
	// end inline asm
	xor.b32  	%r8385, %r8384, %r6541;
	xor.b32  	%r8386, %r6503, %r6463;
	and.b32  	%r8387, %r6543, %r8386;
	and.b32  	%r8388, %r6503, %r6463;
	xor.b32  	%r8389, %r8387, %r8388;
	add.s32 	%r8390, %r8385, %r8389;
	add.s32 	%r6571, %r8383, %r6423;
	add.s32 	%r6583, %r8390, %r8383;
	// begin inline asm
	shf.r.wrap.b32 %r6545, %r6551, %r6551, %r7468;
	// end inline asm
	// begin inline asm
	shf.r.wrap.b32 %r6549, %r6551, %r6551, %r7472;
	// end inline asm
	shr.u32 	%r8391, %r6551, 3;
	xor.b32  	%r8392, %r6545, %r8391;
	xor.b32  	%r8393, %r8392, %r6549;
	// begin inline asm
	shf.r.wrap.b32 %r6553, %r7071, %r7071, %r7476;
	// end inline asm
	// begin inline asm
	shf.r.wrap.b32 %r6557, %r7071, %r7071, %r7480;
	// end inline asm
	shr.u32 	%r8394, %r7071, 10;
	xor.b32  	%r8395, %r6553, %r8394;
	xor.b32  	%r8396, %r8395, %r6557;
	add.s32 	%r8397, %r6511, %r8393;
	add.s32 	%r8398, %r8397, %r6871;
	add.s32 	%r7151, %r8398, %r8396;
	// begin inline asm
	shf.r.wrap.b32 %r6561, %r6571, %r6571, %r7484;
	// end inline asm
	// begin inline asm
	shf.r.wrap.b32 %r6565, %r6571, %r6571, %r7488;
	// end inline asm
	xor.b32  	%r8399, %r6565, %r6561;
	// begin inline asm
	shf.r.wrap.b32 %r6569, %r6571, %r6571, %r7492;
	// end inline asm
	xor.b32  	%r8400, %r8399, %r6569;
	and.b32  	%r8401, %r6571, %r6531;
	not.b32 	%r8402, %r6571;
	and.b32  	%r8403, %r6491, %r8402;
	or.b32  	%r8404, %r8401, %r8403;
	add.s32 	%r8405, %r8404, %r6451;
	add.s32 	%r8406, %r8405, %r7151;
	add.s32 	%r8407, %r8406, %r8400;
	ld.const.u32 	%r600, [Kc+160];
	add.s32 	%r8408, %r8407, %r600;
	// begin inline asm
	shf.r.wrap.b32 %r6573, %r6583, %r6583, %r7496;
	// end inline asm
	// begin inline asm
	shf.r.wrap.b32 %r6577, %r6583, %r6583, %r7500;
	// end inline asm
	xor.b32  	%r8409, %r6577, %r6573;
	// begin inline asm
	shf.r.wrap.b32 %r6581, %r6583, %r6583, %r7504;
	// end inline asm
	xor.b32  	%r8410, %r8409, %r6581;
	xor.b32  	%r8411, %r6543, %r6503;
	and.b32  	%r8412, %r6583, %r8411;
	and.b32  	%r8413, %r6543, %r6503;
	xor.b32  	%r8414, %r8412, %r8413;
	add.s32 	%r8415, %r8410, %r8414;
	add.s32 	%r6611, %r8408, %r6463;
	add.s32 	%r6623, %r8415, %r8408;
	// begin inline asm
	shf.r.wrap.b32 %r6585, %r6591, %r6591, %r7468;
	// end inline asm
	// begin inline asm
	shf.r.wrap.b32 %r6589, %r6591, %r6591, %r7472;
	// end inline asm
	shr.u32 	%r8416, %r6591, 3;
	xor.b32  	%r8417, %r6585, %r8416;
	xor.b32  	%r8418, %r8417, %r6589;
	// begin inline asm
	shf.r.wrap.b32 %r6593, %r7111, %r7111, %r7476;
	// end inline asm
	// begin inline asm
	shf.r.wrap.b32 %r6597, %r7111, %r7111, %r7480;
	// end inline asm
	shr.u32 	%r8419, %r7111, 10;
	xor.b32  	%r8420, %r6593, %r8419;
	xor.b32  	%r8421, %r8420, %r6597;
	add.s32 	%r8422, %r6551, %r8418;
	add.s32 	%r8423, %r8422, %r6911;
	add.s32 	%r7191, %r8423, %r8421;
	// begin inline asm
	shf.r.wrap.b32 %r6601, %r6611, %r6611, %r7484;
	// end inline asm
	// begin inline asm
	shf.r.wrap.b32 %r6605, %r6611, %r6611, %r7488;
	// end inline asm
	xor.b32  	%r8424, %r6605, %r6601;
	// begin inline asm
	shf.r.wrap.b32 %r6609, %r6611, %r6611, %r7492;
	// end inline asm
	xor.b32  	%r8425, %r8424, %r6609;
	and.b32  	%r8426, %r6611, %r6571;
	not.b32 	%r8427, %r6611;
	and.b32  	%r8428, %r6531, %r8427;
	or.b32  	%r8429, %r8426, %r8428;
	add.s32 	%r8430, %r8429, %r6491;
	add.s32 	%r8431, %r8430, %r7191;
	add.s32 	%r8432, %r8431, %r8425;
	ld.const.u32 	%r601, [Kc+164];
	add.s32 	%r8433, %r8432, %r601;
	// begin inline asm
	shf.r.wrap.b32 %r6613, %r6623, %r6623, %r7496;
	// end inline asm
	// begin inline asm
	shf.r.wrap.b32 %r6617, %r6623, %r6623, %r7500;
	// end inline asm
	xor.b32  	%r8434, %r6617, %r6613;
	// begin inline asm
	shf.r.wrap.b32 %r6621, %r6623, %r6623, %r7504;
	// end inline asm
	xor.b32  	%r8435, %r8434, %r6621;
	xor.b32  	%r8436, %r6583, %r6543;
	and.b32  	%r8437, %r6623, %r8436;
	and.b32  	%r8438, %r6583, %r6543;
	xor.b32  	%r8439, %r8437, %r8438;
	add.s32 	%r8440, %r8435, %r8439;
	add.s32 	%r6651, %r8433, %r6503;
	add.s32 	%r6663, %r8440, %r8433;
	// begin inline asm
	shf.r.wrap.b32 %r6625, %r6631, %r6631, %r7468;
	// end inline asm
	// begin inline asm
	shf.r.wrap.b32 %r6629, %r6631, %r6631, %r7472;
	// end inline asm
	shr.u32 	%r8441, %r6631, 3;
	xor.b32  	%r8442, %r6625, %r8441;
	xor.b32  	%r8443, %r8442, %r6629;
	// begin inline asm
	shf.r.wrap.b32 %r6633, %r7151, %r7151, %r7476;
	// end inline asm
	// begin inline asm
	shf.r.wrap.b32 %r6637, %r7151, %r7151, %r7480;
	// end inline asm
	shr.u32 	%r8444, %r7151, 10;
	xor.b32  	%r8445, %r6633, %r8444;
	xor.b32  	%r8446, %r8445, %r6637;
	add.s32 	%r8447, %r6591, %r8443;
	add.s32 	%r8448, %r8447, %r6951;
	add.s32 	%r7231, %r8448, %r8446;
	// begin inline asm
	shf.r.wrap.b32 %r6641, %r6651, %r6651, %r7484;
	// end inline asm
	// begin inline asm
	shf.r.wrap.b32 %r6645, %r6651, %r6651, %r7488;
	// end inline asm
	xor.b32  	%r8449, %r6645, %r6641;
	// begin inline asm
	shf.r.wrap.b32 %r6649, %r6651, %r6651, %r7492;
	// end inline asm
	xor.b32  	%r8450, %r8449, %r6649;
	and.b32  	%r8451, %r6651, %r6611;
	not.b32 	%r8452, %r6651;
	and.b32  	%r8453, %r6571, %r8452;
	or.b32  	%r8454, %r8451, %r8453;
	add.s32 	%r8455, %r8454, %r6531;
	add.s32 	%r8456, %r8455, %r7231;
	add.s32 	%r8457, %r8456, %r8450;
	ld.const.u32 	%r602, [Kc+168];
	add.s32 	%r8458, %r8457, %r602;
	// begin inline asm
	shf.r.wrap.b32 %r6653, %r6663, %r6663, %r7496;
	// end inline asm
	// begin inline asm
	shf.r.wrap.b32 %r6657, %r6663, %r6663, %r7500;
	// end inline asm
	xor.b32  	%r8459, %r6657, %r6653;
	// begin inline asm
	shf.r.wrap.b32 %r6661, %r6663, %r6663, %r7504;
	// end inline asm
	xor.b32  	%r8460, %r8459, %r6661;
	xor.b32  	%r8461, %r6623, %r6583;
	and.b32  	%r8462, %r6663, %r8461;
	and.b32  	%r8463, %r6623, %r6583;
	xor.b32  	%r8464, %r8462, %r8463;
	add.s32 	%r8465, %r8460, %r8464;
	add.s32 	%r6691, %r8458, %r6543;
	add.s32 	%r6703, %r8465, %r8458;
	// begin inline asm
	shf.r.wrap.b32 %r6665, %r6671, %r6671, %r7468;
	// end inline asm
	// begin inline asm
	shf.r.wrap.b32 %r6669, %r6671, %r6671, %r7472;
	// end inline asm
	shr.u32 	%r8466, %r6671, 3;
	xor.b32  	%r8467, %r6665, %r8466;
	xor.b32  	%r8468, %r8467, %r6669;
	// begin inline asm
	shf.r.wrap.b32 %r6673, %r7191, %r7191, %r7476;
	// end inline asm
	// begin inline asm
	shf.r.wrap.b32 %r6677, %r7191, %r7191, %r7480;
	// end inline asm
	shr.u32 	%r8469, %r7191, 10;
	xor.b32  	%r8470, %r6673, %r8469;
	xor.b32  	%r8471, %r8470, %r6677;
	add.s32 	%r8472, %r6631, %r8468;
	add.s32 	%r8473, %r8472, %r6991;
	add.s32 	%r7271, %r8473, %r8471;
	// begin inline asm
	shf.r.wrap.b32 %r6681, %r6691, %r6691, %r7484;
	// end inline asm
	// begin inline asm
	shf.r.wrap.b32 %r6685, %r6691, %r6691, %r7488;
	// end inline asm
	xor.b32  	%r8474, %r6685, %r6681;
	// begin inline asm
	shf.r.wrap.b32 %r6689, %r6691, %r6691, %r7492;
	// end inline asm
	xor.b32  	%r8475, %r8474, %r6689;
	and.b32  	%r8476, %r6691, %r6651;
	not.b32 	%r8477, %r6691;
	and.b32  	%r8478, %r6611, %r8477;
	or.b32  	%r8479, %r8476, %r8478;
	add.s32 	%r8480, %r8479, %r6571;
	add.s32 	%r8481, %r8480, %r7271;
	add.s32 	%r8482, %r8481, %r8475;
	ld.const.u32 	%r603, [Kc+172];
	add.s32 	%r8483, %r8482, %r603;
	// begin inline asm
	shf.r.wrap.b32 %r6693, %r6703, %r6703, %r7496;
	// end inline asm
	// begin inline asm
	shf.r.wrap.b32 %r6697, %r6703, %r6703, %r7500;
	// end inline asm
	xor.b32  	%r8484, %r6697, %r6693;
	// begin inline asm
	shf.r.wrap.b32 %r6701, %r6703, %r6703, %r7504;
	// end inline asm
	xor.b32  	%r8485, %r8484, %r6701;
	xor.b32  	%r8486, %r6663, %r6623;
	and.b32  	%r8487, %r6703, %r8486;
	and.b32  	%r8488, %r6663, %r6623;
	xor.b32  	%r8489, %r8487, %r8488;
	add.s32 	%r8490, %r8485, %r8489;
	add.s32 	%r6731, %r8483, %r6583;
	add.s32 	%r6743, %r8490, %r8483;
	// begin inline asm
	shf.r.wrap.b32 %r6705, %r6711, %r6711, %r7468;
	// end inline asm
	// begin inline asm
	shf.r.wrap.b32 %r6709, %r6711, %r6711, %r7472;
	// end inline asm
	shr.u32 	%r8491, %r6711, 3;
	xor.b32  	%r8492, %r6705, %r8491;
	xor.b32  	%r8493, %r8492, %r6709;
	// begin inline asm
	shf.r.wrap.b32 %r6713, %r7231, %r7231, %r7476;
	// end inline asm
	// begin inline asm
	shf.r.wrap.b32 %r6717, %r7231, %r7231, %r7480;
	// end inline asm
	shr.u32 	%r8494, %r7231, 10;
	xor.b32  	%r8495, %r6713, %r8494;
	xor.b32  	%r8496, %r8495, %r6717;
	add.s32 	%r8497, %r6671, %r8493;
	add.s32 	%r8498, %r8497, %r7031;
	add.s32 	%r7311, %r8498, %r8496;
	// begin inline asm
	shf.r.wrap.b32 %r6721, %r6731, %r6731, %r7484;
	// end inline asm
	// begin inline asm
	shf.r.wrap.b32 %r6725, %r6731, %r6731, %r7488;
	// end inline asm
	xor.b32  	%r8499, %r6725, %r6721;
	// begin inline asm
	shf.r.wrap.b32 %r6729, %r6731, %r6731, %r7492;
	// end inline asm
	xor.b32  	%r8500, %r8499, %r6729;
	and.b32  	%r8501, %r6731, %r6691;
	not.b32 	%r8502, %r6731;
	and.b32  	%r8503, %r6651, %r8502;
	or.b32  	%r8504, %r8501, %r8503;
	add.s32 	%r8505, %r8504, %r6611;
	add.s32 	%r8506, %r8505, %r7311;
	add.s32 	%r8507, %r8506, %r8500;
	ld.const.u32 	%r604, [Kc+176];
	add.s32 	%r8508, %r8507, %r604;
	// begin inline asm
	shf.r.wrap.b32 %r6733, %r6743, %r6743, %r7496;
	// end inline asm
	// begin inline asm
	shf.r.wrap.b32 %r6737, %r6743, %r6743, %r7500;
	// end inline asm
	xor.b32  	%r8509, %r6737, %r6733;
	// begin inline asm
	shf.r.wrap.b32 %r6741, %r6743, %r6743, %r7504;
	// end inline asm
	xor.b32  	%r8510, %r8509, %r6741;
	xor.b32  	%r8511, %r6703, %r6663;
	and.b32  	%r8512, %r6743, %r8511;
	and.b32  	%r8513, %r6703, %r6663;
	xor.b32  	%r8514, %r8512, %r8513;
	add.s32 	%r8515, %r8510, %r8514;
	add.s32 	%r6771, %r8508, %r6623;
	add.s32 	%r6783, %r8515, %r8508;
	// begin inline asm
	shf.r.wrap.b32 %r6745, %r6751, %r6751, %r7468;
	// end inline asm
	// begin inline asm
	shf.r.wrap.b32 %r6749, %r6751, %r6751, %r7472;
	// end inline asm
	shr.u32 	%r8516, %r6751, 3;
	xor.b32  	%r8517, %r6745, %r8516;
	xor.b32  	%r8518, %r8517, %r6749;
	// begin inline asm
	shf.r.wrap.b32 %r6753, %r7271, %r7271, %r7476;
	// end inline asm
	// begin inline asm
	shf.r.wrap.b32 %r6757, %r7271, %r7271, %r7480;
	// end inline asm
	shr.u32 	%r8519, %r7271, 10;
	xor.b32  	%r8520, %r6753, %r8519;
	xor.b32  	%r8521, %r8520, %r6757;
	add.s32 	%r8522, %r6711, %r8518;
	add.s32 	%r8523, %r8522, %r7071;
	add.s32 	%r7351, %r8523, %r8521;
	// begin inline asm
	shf.r.wrap.b32 %r6761, %r6771, %r6771, %r7484;
	// end inline asm
	// begin inline asm
	shf.r.wrap.b32 %r6765, %r6771, %r6771, %r7488;
	// end inline asm
	xor.b32  	%r8524, %r6765, %r6761;
	// begin inline asm
	shf.r.wrap.b32 %r6769, %r6771, %r6771, %r7492;
	// end inline asm
	xor.b32  	%r8525, %r8524, %r6769;
	and.b32  	%r8526, %r6771, %r6731;
	not.b32 	%r8527, %r6771;
	and.b32  	%r8528, %r6691, %r8527;
	or.b32  	%r8529, %r8526, %r8528;
	add.s32 	%r8530, %r8529, %r6651;
	add.s32 	%r8531, %r8530, %r7351;
	add.s32 	%r8532, %r8531, %r8525;
	ld.const.u32 	%r605, [Kc+180];
	add.s32 	%r8533, %r8532, %r605;
	// begin inline asm
	shf.r.wrap.b32 %r6773, %r6783, %r6783, %r7496;
	// end inline asm
	// begin inline asm
	shf.r.wrap.b32 %r6777, %r6783, %r6783, %r7500;
	// end inline asm
	xor.b32  	%r8534, %r6777, %r6773;
	// begin inline asm
	shf.r.wrap.b32 %r6781, %r6783, %r6783, %r7504;
	// end inline asm
	xor.b32  	%r8535, %r8534, %r6781;
	xor.b32  	%r8536, %r6743, %r6703;
	and.b32  	%r8537, %r6783, %r8536;
	and.b32  	%r8538, %r6743, %r6703;
	xor.b32  	%r8539, %r8537, %r8538;
	add.s32 	%r8540, %r8535, %r8539;
	add.s32 	%r6811, %r8533, %r6663;
	add.s32 	%r6823, %r8540, %r8533;
	// begin inline asm
	shf.r.wrap.b32 %r6785, %r6791, %r6791, %r7468;
	// end inline asm
	// begin inline asm
	shf.r.wrap.b32 %r6789, %r6791, %r6791, %r7472;
	// end inline asm
	shr.u32 	%r8541, %r6791, 3;
	xor.b32  	%r8542, %r6785, %r8541;
	xor.b32  	%r8543, %r8542, %r6789;
	// begin inline asm
	shf.r.wrap.b32 %r6793, %r7311, %r7311, %r7476;
	// end inline asm
	// begin inline asm
	shf.r.wrap.b32 %r6797, %r7311, %r7311, %r7480;
	// end inline asm
	shr.u32 	%r8544, %r7311, 10;
	xor.b32  	%r8545, %r6793, %r8544;
	xor.b32  	%r8546, %r8545, %r6797;
	add.s32 	%r8547, %r6751, %r8543;
	add.s32 	%r8548, %r8547, %r7111;
	add.s32 	%r7391, %r8548, %r8546;
	// begin inline asm
	shf.r.wrap.b32 %r6801, %r6811, %r6811, %r7484;
	// end inline asm
	// begin inline asm
	shf.r.wrap.b32 %r6805, %r6811, %r6811, %r7488;
	// end inline asm
	xor.b32  	%r8549, %r6805, %r6801;
	// begin inline asm
	shf.r.wrap.b32 %r6809, %r6811, %r6811, %r7492;
	// end inline asm
	xor.b32  	%r8550, %r8549, %r6809;
	and.b32  	%r8551, %r6811, %r6771;
	not.b32 	%r8552, %r6811;
	and.b32  	%r8553, %r6731, %r8552;
	or.b32  	%r8554, %r8551, %r8553;
	add.s32 	%r8555, %r8554, %r6691;
	add.s32 	%r8556, %r8555, %r7391;
	add.s32 	%r8557, %r8556, %r8550;
	ld.const.u32 	%r606, [Kc+184];
	add.s32 	%r8558, %r8557, %r606;
	// begin inline asm
	shf.r.wrap.b32 %r6813, %r6823, %r6823, %r7496;
	// end inline asm
	// begin inline asm
	shf.r.wrap.b32 %r6817, %r6823, %r6823, %r7500;
	// end inline asm
	xor.b32  	%r8559, %r6817, %r6813;
	// begin inline asm
	shf.r.wrap.b32 %r6821, %r6823, %r6823, %r7504;
	// end inline asm
	xor.b32  	%r8560, %r8559, %r6821;
	xor.b32  	%r8561, %r6783, %r6743;
	and.b32  	%r8562, %r6823, %r8561;
	and.b32  	%r8563, %r6783, %r6743;
	xor.b32  	%r8564, %r8562, %r8563;
	add.s32 	%r8565, %r8560, %r8564;
	add.s32 	%r6851, %r8558, %r6703;
	add.s32 	%r6863, %r8565, %r8558;
	// begin inline asm
	shf.r.wrap.b32 %r6825, %r6831, %r6831, %r7468;
	// end inline asm
	// begin inline asm
	shf.r.wrap.b32 %r6829, %r6831, %r6831, %r7472;
	// end inline asm
	shr.u32 	%r8566, %r6831, 3;
	xor.b32  	%r8567, %r6825, %r8566;
	xor.b32  	%r8568, %r8567, %r6829;
	// begin inline asm
	shf.r.wrap.b32 %r6833, %r7351, %r7351, %r7476;
	// end inline asm
	// begin inline asm
	shf.r.wrap.b32 %r6837, %r7351, %r7351, %r7480;
	// end inline asm
	shr.u32 	%r8569, %r7351, 10;
	xor.b32  	%r8570, %r6833, %r8569;
	xor.b32  	%r8571, %r8570, %r6837;
	add.s32 	%r8572, %r6791, %r8568;
	add.s32 	%r8573, %r8572, %r7151;
	add.s32 	%r7431, %r8573, %r8571;
	// begin inline asm
	shf.r.wrap.b32 %r6841, %r6851, %r6851, %r7484;
	// end inline asm
	// begin inline asm
	shf.r.wrap.b32 %r6845, %r6851, %r6851, %r7488;
	// end inline asm
	xor.b32  	%r8574, %r6845, %r6841;
	// begin inline asm
	shf.r.wrap.b32 %r6849, %r6851, %r6851, %r7492;
	// end inline asm
	xor.b32  	%r8575, %r8574, %r6849;
	and.b32  	%r8576, %r6851, %r6811;
	not.b32 	%r8577, %r6851;
	and.b32  	%r8578, %r6771, %r8577;
	or.b32  	%r8579, %r8576, %r8578;
	add.s32 	%r8580, %r8579, %r6731;
	add.s32 	%r8581, %r8580, %r7431;
	add.s32 	%r8582, %r8581, %r8575;
	ld.const.u32 	%r607, [Kc+188];
	add.s32 	%r8583, %r8582, %r607;
	// begin inline asm
	shf.r.wrap.b32 %r6853, %r6863, %r6863, %r7496;
	// end inline asm
	// begin inline asm
	shf.r.wrap.b32 %r6857, %r6863, %r6863, %r7500;
	// end inline asm
	xor.b32  	%r8584, %r6857, %r6853;
	// begin inline asm
	shf.r.wrap.b32 %r6861, %r6863, %r6863, %r7504;
	// end inline asm
	xor.b32  	%r8585, %r8584, %r6861;
	xor.b32  	%r8586, %r6823, %r6783;
	and.b32  	%r8587, %r6863, %r8586;
	and.b32  	%r8588, %r6823, %r6783;
	xor.b32  	%r8589, %r8587, %r8588;
	add.s32 	%r8590, %r8585, %r8589;
	add.s32 	%r6891, %r8583, %r6743;
	add.s32 	%r6903, %r8590, %r8583;
	// begin inline asm
	shf.r.wrap.b32 %r6865, %r6871, %r6871, %r7468;
	// end inline asm
	// begin inline asm
	shf.r.wrap.b32 %r6869, %r6871, %r6871, %r7472;
	// end inline asm
	shr.u32 	%r8591, %r6871, 3;
	xor.b32  	%r8592, %r6865, %r8591;
	xor.b32  	%r8593, %r8592, %r6869;
	// begin inline asm
	shf.r.wrap.b32 %r6873, %r7391, %r7391, %r7476;
	// end inline asm
	// begin inline asm
	shf.r.wrap.b32 %r6877, %r7391, %r7391, %r7480;
	// end inline asm
	shr.u32 	%r8594, %r7391, 10;
	xor.b32  	%r8595, %r6873, %r8594;
	xor.b32  	%r8596, %r8595, %r6877;
	add.s32 	%r8597, %r6831, %r8593;
	add.s32 	%r8598, %r8597, %r7191;
	add.s32 	%r7471, %r8598, %r8596;
	// begin inline asm
	shf.r.wrap.b32 %r6881, %r6891, %r6891, %r7484;
	// end inline asm
	// begin inline asm
	shf.r.wrap.b32 %r6885, %r6891, %r6891, %r7488;
	// end inline asm
	xor.b32  	%r8599, %r6885, %r6881;
	// begin inline asm
	shf.r.wrap.b32 %r6889, %r6891, %r6891, %r7492;
	// end inline asm
	xor.b32  	%r8600, %r8599, %r6889;
	and.b32  	%r8601, %r6891, %r6851;
	not.b32 	%r8602, %r6891;
	and.b32  	%r8603, %r6811, %r8602;
	or.b32  	%r8604, %r8601, %r8603;
	add.s32 	%r8605, %r8604, %r6771;
	add.s32 	%r8606, %r8605, %r7471;
	add.s32 	%r8607, %r8606, %r8600;
	ld.const.u32 	%r608, [Kc+192];
	add.s32 	%r8608, %r8607, %r608;
	// begin inline asm
	shf.r.wrap.b32 %r6893, %r6903, %r6903, %r7496;
	// end inline asm
	// begin inline asm
	shf.r.wrap.b32 %r6897, %r6903, %r6903, %r7500;
	// end inline asm
	xor.b32  	%r8609, %r6897, %r6893;
	// begin inline asm
	shf.r.wrap.b32 %r6901, %r6903, %r6903, %r7504;
	// end inline asm
	xor.b32  	%r8610, %r8609, %r6901;
	xor.b32  	%r8611, %r6863, %r6823;
	and.b32  	%r8612, %r6903, %r8611;
	and.b32  	%r8613, %r6863, %r6823;
	xor.b32  	%r8614, %r8612, %r8613;
	add.s32 	%r8615, %r8610, %r8614;
	add.s32 	%r6931, %r8608, %r6783;
	add.s32 	%r6943, %r8615, %r8608;
	// begin inline asm
	shf.r.wrap.b32 %r6905, %r6911, %r6911, %r7468;
	// end inline asm
	// begin inline asm
	shf.r.wrap.b32 %r6909, %r6911, %r6911, %r7472;
	// end inline asm
	shr.u32 	%r8616, %r6911, 3;
	xor.b32  	%r8617, %r6905, %r8616;
	xor.b32  	%r8618, %r8617, %r6909;
	// begin inline asm
	shf.r.wrap.b32 %r6913, %r7431, %r7431, %r7476;
	// end inline asm
	// begin inline asm
	shf.r.wrap.b32 %r6917, %r7431, %r7431, %r7480;
	// end inline asm
	shr.u32 	%r8619, %r7431, 10;
	xor.b32  	%r8620, %r6913, %r8619;
	xor.b32  	%r8621, %r8620, %r6917;
	add.s32 	%r8622, %r6871, %r8618;
	add.s32 	%r8623, %r8622, %r7231;
	add.s32 	%r6999, %r8623, %r8621;
	// begin inline asm
	shf.r.wrap.b32 %r6921, %r6931, %r6931, %r7484;
	// end inline asm
	// begin inline asm
	shf.r.wrap.b32 %r6925, %r6931, %r6931, %r7488;
	// end inline asm
	xor.b32  	%r8624, %r6925, %r6921;
	// begin inline asm
	shf.r.wrap.b32 %r6929, %r6931, %r6931, %r7492;
	// end inline asm
	xor.b32  	%r8625, %r8624, %r6929;
	and.b32  	%r8626, %r6931, %r6891;
	not.b32 	%r8627, %r6931;
	and.b32  	%r8628, %r6851, %r8627;
	or.b32  	%r8629, %r8626, %r8628;
	add.s32 	%r8630, %r8629, %r6811;
	add.s32 	%r8631, %r8630, %r6999;
	add.s32 	%r8632, %r8631, %r8625;
	ld.const.u32 	%r609, [Kc+196];
	add.s32 	%r8633, %r8632, %r609;
	// begin inline asm
	shf.r.wrap.b32 %r6933, %r6943, %r6943, %r7496;
	// end inline asm
	// begin inline asm
	shf.r.wrap.b32 %r6937, %r6943, %r6943, %r7500;
	// end inline asm
	xor.b32  	%r8634, %r6937, %r6933;
	// begin inline asm
	shf.r.wrap.b32 %r6941, %r6943, %r6943, %r7504;
	// end inline asm
	xor.b32  	%r8635, %r8634, %r6941;
	xor.b32  	%r8636, %r6903, %r6863;
	and.b32  	%r8637, %r6943, %r8636;
	and.b32  	%r8638, %r6903, %r6863;
	xor.b32  	%r8639, %r8637, %r8638;
	add.s32 	%r8640, %r8635, %r8639;
	add.s32 	%r6971, %r8633, %r6823;
	add.s32 	%r6983, %r8640, %r8633;
	// begin inline asm
	shf.r.wrap.b32 %r6945, %r6951, %r6951, %r7468;
	// end inline asm
	// begin inline asm
	shf.r.wrap.b32 %r6949, %r6951, %r6951, %r7472;
	// end inline asm
	shr.u32 	%r8641, %r6951, 3;
	xor.b32  	%r8642, %r6945, %r8641;
	xor.b32  	%r8643, %r8642, %r6949;
	// begin inline asm
	shf.r.wrap.b32 %r6953, %r7471, %r7471, %r7476;
	// end inline asm
	// begin inline asm
	shf.r.wrap.b32 %r6957, %r7471, %r7471, %r7480;
	// end inline asm
	shr.u32 	%r8644, %r7471, 10;
	xor.b32  	%r8645, %r6953, %r8644;
	xor.b32  	%r8646, %r8645, %r6957;
	add.s32 	%r8647, %r6911, %r8643;
	add.s32 	%r8648, %r8647, %r7271;
	add.s32 	%r7039, %r8648, %r8646;
	// begin inline asm
	shf.r.wrap.b32 %r6961, %r6971, %r6971, %r7484;
	// end inline asm
	// begin inline asm
	shf.r.wrap.b32 %r6965, %r6971, %r6971, %r7488;
	// end inline asm
	xor.b32  	%r8649, %r6965, %r6961;
	// begin inline asm
	shf.r.wrap.b32 %r6969, %r6971, %r6971, %r7492;
	// end inline asm
	xor.b32  	%r8650, %r8649, %r6969;
	and.b32  	%r8651, %r6971, %r6931;
	not.b32 	%r8652, %r6971;
	and.b32  	%r8653, %r6891, %r8652;
	or.b32  	%r8654, %r8651, %r8653;
	add.s32 	%r8655, %r8654, %r6851;
	add.s32 	%r8656, %r8655, %r7039;
	add.s32 	%r8657, %r8656, %r8650;
	ld.const.u32 	%r610, [Kc+200];
	add.s32 	%r8658, %r8657, %r610;
	// begin inline asm
	shf.r.wrap.b32 %r6973, %r6983, %r6983, %r7496;
	// end inline asm
	// begin inline asm
	shf.r.wrap.b32 %r6977, %r6983, %r6983, %r7500;
	// end inline asm
	xor.b32  	%r8659, %r6977, %r6973;
	// begin inline asm
	shf.r.wrap.b32 %r6981, %r6983, %r6983, %r7504;
	// end inline asm
	xor.b32  	%r8660, %r8659, %r6981;
	xor.b32  	%r8661, %r6943, %r6903;
	and.b32  	%r8662, %r6983, %r8661;
	and.b32  	%r8663, %r6943, %r6903;
	xor.b32  	%r8664, %r8662, %r8663;
	add.s32 	%r8665, %r8660, %r8664;
	add.s32 	%r7011, %r8658, %r6863;
	add.s32 	%r7023, %r8665, %r8658;
	// begin inline asm
	shf.r.wrap.b32 %r6985, %r6991, %r6991, %r7468;
	// end inline asm
	// begin inline asm
	shf.r.wrap.b32 %r6989, %r6991, %r6991, %r7472;
	// end inline asm
	shr.u32 	%r8666, %r6991, 3;
	xor.b32  	%r8667, %r6985, %r8666;
	xor.b32  	%r8668, %r8667, %r6989;
	// begin inline asm
	shf.r.wrap.b32 %r6993, %r6999, %r6999, %r7476;
	// end inline asm
	// begin inline asm
	shf.r.wrap.b32 %r6997, %r6999, %r6999, %r7480;
	// end inline asm
	shr.u32 	%r8669, %r6999, 10;
	xor.b32  	%r8670, %r6993, %r8669;
	xor.b32  	%r8671, %r8670, %r6997;
	add.s32 	%r8672, %r6951, %r8668;
	add.s32 	%r8673, %r8672, %r7311;
	add.s32 	%r7079, %r8673, %r8671;
	// begin inline asm
	shf.r.wrap.b32 %r7001, %r7011, %r7011, %r7484;
	// end inline asm
	// begin inline asm
	shf.r.wrap.b32 %r7005, %r7011, %r7011, %r7488;
	// end inline asm
	xor.b32  	%r8674, %r7005, %r7001;
	// begin inline asm
	shf.r.wrap.b32 %r7009, %r7011, %r7011, %r7492;
	// end inline asm
	xor.b32  	%r8675, %r8674, %r7009;
	and.b32  	%r8676, %r7011, %r6971;
	not.b32 	%r8677, %r7011;
	and.b32  	%r8678, %r6931, %r8677;
	or.b32  	%r8679, %r8676, %r8678;
	add.s32 	%r8680, %r8679, %r6891;
	add.s32 	%r8681, %r8680, %r7079;
	add.s32 	%r8682, %r8681, %r8675;
	ld.const.u32 	%r611, [Kc+204];
	add.s32 	%r8683, %r8682, %r611;
	// begin inline asm
	shf.r.wrap.b32 %r7013, %r7023, %r7023, %r7496;
	// end inline asm
	// begin inline asm
	shf.r.wrap.b32 %r7017, %r7023, %r7023, %r7500;
	// end inline asm
	xor.b32  	%r8684, %r7017, %r7013;
	// begin inline asm
	shf.r.wrap.b32 %r7021, %r7023, %r7023, %r7504;
	// end inline asm
	xor.b32  	%r8685, %r8684, %r7021;
	xor.b32  	%r8686, %r6983, %r6943;
	and.b32  	%r8687, %r7023, %r8686;
	and.b32  	%r8688, %r6983, %r6943;
	xor.b32  	%r8689, %r8687, %r8688;
	add.s32 	%r8690, %r8685, %r8689;
	add.s32 	%r7051, %r8683, %r6903;
	add.s32 	%r7063, %r8690, %r8683;
	// begin inline asm
	shf.r.wrap.b32 %r7025, %r7031, %r7031, %r7468;
	// end inline asm
	// begin inline asm
	shf.r.wrap.b32 %r7029, %r7031, %r7031, %r7472;
	// end inline asm
	shr.u32 	%r8691, %r7031, 3;
	xor.b32  	%r8692, %r7025, %r8691;
	xor.b32  	%r8693, %r8692, %r7029;
	// begin inline asm
	shf.r.wrap.b32 %r7033, %r7039, %r7039, %r7476;
	// end inline asm
	// begin inline asm
	shf.r.wrap.b32 %r7037, %r7039, %r7039, %r7480;
	// end inline asm
	shr.u32 	%r8694, %r7039, 10;
	xor.b32  	%r8695, %r7033, %r8694;
	xor.b32  	%r8696, %r8695, %r7037;
	add.s32 	%r8697, %r6991, %r8693;
	add.s32 	%r8698, %r8697, %r7351;
	add.s32 	%r7119, %r8698, %r8696;
	// begin inline asm
	shf.r.wrap.b32 %r7041, %r7051, %r7051, %r7484;
	// end inline asm
	// begin inline asm
	shf.r.wrap.b32 %r7045, %r7051, %r7051, %r7488;
	// end inline asm
	xor.b32  	%r8699, %r7045, %r7041;
	// begin inline asm
	shf.r.wrap.b32 %r7049, %r7051, %r7051, %r7492;
	// end inline asm
	xor.b32  	%r8700, %r8699, %r7049;
	and.b32  	%r8701, %r7051, %r7011;
	not.b32 	%r8702, %r7051;
	and.b32  	%r8703, %r6971, %r8702;
	or.b32  	%r8704, %r8701, %r8703;
	add.s32 	%r8705, %r8704, %r6931;
	add.s32 	%r8706, %r8705, %r7119;
	add.s32 	%r8707, %r8706, %r8700;
	ld.const.u32 	%r612, [Kc+208];
	add.s32 	%r8708, %r8707, %r612;
	// begin inline asm
	shf.r.wrap.b32 %r7053, %r7063, %r7063, %r7496;
	// end inline asm
	// begin inline asm
	shf.r.wrap.b32 %r7057, %r7063, %r7063, %r7500;
	// end inline asm
	xor.b32  	%r8709, %r7057, %r7053;
	// begin inline asm
	shf.r.wrap.b32 %r7061, %r7063, %r7063, %r7504;
	// end inline asm
	xor.b32  	%r8710, %r8709, %r7061;
	xor.b32  	%r8711, %r7023, %r6983;
	and.b32  	%r8712, %r7063, %r8711;
	and.b32  	%r8713, %r7023, %r6983;
	xor.b32  	%r8714, %r8712, %r8713;
	add.s32 	%r8715, %r8710, %r8714;
	add.s32 	%r7091, %r8708, %r6943;
	add.s32 	%r7103, %r8715, %r8708;
	// begin inline asm
	shf.r.wrap.b32 %r7065, %r7071, %r7071, %r7468;
	// end inline asm
	// begin inline asm
	shf.r.wrap.b32 %r7069, %r7071, %r7071, %r7472;
	// end inline asm
	shr.u32 	%r8716, %r7071, 3;
	xor.b32  	%r8717, %r7065, %r8716;
	xor.b32  	%r8718, %r8717, %r7069;
	// begin inline asm
	shf.r.wrap.b32 %r7073, %r7079, %r7079, %r7476;
	// end inline asm
	// begin inline asm
	shf.r.wrap.b32 %r7077, %r7079, %r7079, %r7480;
	// end inline asm
	shr.u32 	%r8719, %r7079, 10;
	xor.b32  	%r8720, %r7073, %r8719;
	xor.b32  	%r8721, %r8720, %r7077;
	add.s32 	%r8722, %r7031, %r8718;
	add.s32 	%r8723, %r8722, %r7391;
	add.s32 	%r7159, %r8723, %r8721;
	// begin inline asm
	shf.r.wrap.b32 %r7081, %r7091, %r7091, %r7484;
	// end inline asm
	// begin inline asm
	shf.r.wrap.b32 %r7085, %r7091, %r7091, %r7488;
	// end inline asm
	xor.b32  	%r8724, %r7085, %r7081;
	// begin inline asm
	shf.r.wrap.b32 %r7089, %r7091, %r7091, %r7492;
	// end inline asm
	xor.b32  	%r8725, %r8724, %r7089;
	and.b32  	%r8726, %r7091, %r7051;
	not.b32 	%r8727, %r7091;
	and.b32  	%r8728, %r7011, %r8727;
	or.b32  	%r8729, %r8726, %r8728;
	add.s32 	%r8730, %r8729, %r6971;
	add.s32 	%r8731, %r8730, %r7159;
	add.s32 	%r8732, %r8731, %r8725;
	ld.const.u32 	%r613, [Kc+212];
	add.s32 	%r8733, %r8732, %r613;
	// begin inline asm
	shf.r.wrap.b32 %r7093, %r7103, %r7103, %r7496;
	// end inline asm
	// begin inline asm
	shf.r.wrap.b32 %r7097, %r7103, %r7103, %r7500;
	// end inline asm
	xor.b32  	%r8734, %r7097, %r7093;
	// begin inline asm
	shf.r.wrap.b32 %r7101, %r7103, %r7103, %r7504;
	// end inline asm
	xor.b32  	%r8735, %r8734, %r7101;
	xor.b32  	%r8736, %r7063, %r7023;
	and.b32  	%r8737, %r7103, %r8736;
	and.b32  	%r8738, %r7063, %r7023;
	xor.b32  	%r8739, %r8737, %r8738;
	add.s32 	%r8740, %r8735, %r8739;
	add.s32 	%r7131, %r8733, %r6983;
	add.s32 	%r7143, %r8740, %r8733;
	// begin inline asm
	shf.r.wrap.b32 %r7105, %r7111, %r7111, %r7468;
	// end inline asm
	// begin inline asm
	shf.r.wrap.b32 %r7109, %r7111, %r7111, %r7472;
	// end inline asm
	shr.u32 	%r8741, %r7111, 3;
	xor.b32  	%r8742, %r7105, %r8741;
	xor.b32  	%r8743, %r8742, %r7109;
	// begin inline asm
	shf.r.wrap.b32 %r7113, %r7119, %r7119, %r7476;
	// end inline asm
	// begin inline asm
	shf.r.wrap.b32 %r7117, %r7119, %r7119, %r7480;
	// end inline asm
	shr.u32 	%r8744, %r7119, 10;
	xor.b32  	%r8745, %r7113, %r8744;
	xor.b32  	%r8746, %r8745, %r7117;
	add.s32 	%r8747, %r7071, %r8743;
	add.s32 	%r8748, %r8747, %r7431;
	add.s32 	%r7199, %r8748, %r8746;
	// begin inline asm
	shf.r.wrap.b32 %r7121, %r7131, %r7131, %r7484;
	// end inline asm
	// begin inline asm
	shf.r.wrap.b32 %r7125, %r7131, %r7131, %r7488;
	// end inline asm
	xor.b32  	%r8749, %r7125, %r7121;
	// begin inline asm
	shf.r.wrap.b32 %r7129, %r7131, %r7131, %r7492;
	// end inline asm
	xor.b32  	%r8750, %r8749, %r7129;
	and.b32  	%r8751, %r7131, %r7091;
	not.b32 	%r8752, %r7131;
	and.b32  	%r8753, %r7051, %r8752;
	or.b32  	%r8754, %r8751, %r8753;
	add.s32 	%r8755, %r8754, %r7011;
	add.s32 	%r8756, %r8755, %r7199;
	add.s32 	%r8757, %r8756, %r8750;
	ld.const.u32 	%r614, [Kc+216];
	add.s32 	%r8758, %r8757, %r614;
	// begin inline asm
	shf.r.wrap.b32 %r7133, %r7143, %r7143, %r7496;
	// end inline asm
	// begin inline asm
	shf.r.wrap.b32 %r7137, %r7143, %r7143, %r7500;
	// end inline asm
	xor.b32  	%r8759, %r7137, %r7133;
	// begin inline asm
	shf.r.wrap.b32 %r7141, %r7143, %r7143, %r7504;
	// end inline asm
	xor.b32  	%r8760, %r8759, %r7141;
	xor.b32  	%r8761, %r7103, %r7063;
	and.b32  	%r8762, %r7143, %r8761;
	and.b32  	%r8763, %r7103, %r7063;
	xor.b32  	%r8764, %r8762, %r8763;
	add.s32 	%r8765, %r8760, %r8764;
	add.s32 	%r7171, %r8758, %r7023;
	add.s32 	%r7183, %r8765, %r8758;
	// begin inline asm
	shf.r.wrap.b32 %r7145, %r7151, %r7151, %r7468;
	// end inline asm
	// begin inline asm
	shf.r.wrap.b32 %r7149, %r7151, %r7151, %r7472;
	// end inline asm
	shr.u32 	%r8766, %r7151, 3;
	xor.b32  	%r8767, %r7145, %r8766;
	xor.b32  	%r8768, %r8767, %r7149;
	// begin inline asm
	shf.r.wrap.b32 %r7153, %r7159, %r7159, %r7476;
	// end inline asm
	// begin inline asm
	shf.r.wrap.b32 %r7157, %r7159, %r7159, %r7480;
	// end inline asm
	shr.u32 	%r8769, %r7159, 10;
	xor.b32  	%r8770, %r7153, %r8769;
	xor.b32  	%r8771, %r8770, %r7157;
	add.s32 	%r8772, %r7111, %r8768;
	add.s32 	%r8773, %r8772, %r7471;
	add.s32 	%r7239, %r8773, %r8771;
	// begin inline asm
	shf.r.wrap.b32 %r7161, %r7171, %r7171, %r7484;
	// end inline asm
	// begin inline asm
	shf.r.wrap.b32 %r7165, %r7171, %r7171, %r7488;
	// end inline asm
	xor.b32  	%r8774, %r7165, %r7161;
	// begin inline asm
	shf.r.wrap.b32 %r7169, %r7171, %r7171, %r7492;
	// end inline asm
	xor.b32  	%r8775, %r8774, %r7169;
	and.b32  	%r8776, %r7171, %r7131;
	not.b32 	%r8777, %r7171;
	and.b32  	%r8778, %r7091, %r8777;
	or.b32  	%r8779, %r8776, %r8778;
	add.s32 	%r8780, %r8779, %r7051;
	add.s32 	%r8781, %r8780, %r7239;
	add.s32 	%r8782, %r8781, %r8775;
	ld.const.u32 	%r615, [Kc+220];
	add.s32 	%r8783, %r8782, %r615;
	// begin inline asm
	shf.r.wrap.b32 %r7173, %r7183, %r7183, %r7496;
	// end inline asm
	// begin inline asm
	shf.r.wrap.b32 %r7177, %r7183, %r7183, %r7500;
	// end inline asm
	xor.b32  	%r8784, %r7177, %r7173;
	// begin inline asm
	shf.r.wrap.b32 %r7181, %r7183, %r7183, %r7504;
	// end inline asm
	xor.b32  	%r8785, %r8784, %r7181;
	xor.b32  	%r8786, %r7143, %r7103;
	and.b32  	%r8787, %r7183, %r8786;
	and.b32  	%r8788, %r7143, %r7103;
	xor.b32  	%r8789, %r8787, %r8788;
	add.s32 	%r8790, %r8785, %r8789;
	add.s32 	%r7211, %r8783, %r7063;
	add.s32 	%r7223, %r8790, %r8783;
	// begin inline asm
	shf.r.wrap.b32 %r7185, %r7191, %r7191, %r7468;
	// end inline asm
	// begin inline asm
	shf.r.wrap.b32 %r7189, %r7191, %r7191, %r7472;
	// end inline asm
	shr.u32 	%r8791, %r7191, 3;
	xor.b32  	%r8792, %r7185, %r8791;
	xor.b32  	%r8793, %r8792, %r7189;
	// begin inline asm
	shf.r.wrap.b32 %r7193, %r7199, %r7199, %r7476;
	// end inline asm
	// begin inline asm
	shf.r.wrap.b32 %r7197, %r7199, %r7199, %r7480;
	// end inline asm
	shr.u32 	%r8794, %r7199, 10;
	xor.b32  	%r8795, %r7193, %r8794;
	xor.b32  	%r8796, %r8795, %r7197;
	add.s32 	%r8797, %r7151, %r8793;
	add.s32 	%r8798, %r8797, %r6999;
	add.s32 	%r7279, %r8798, %r8796;
	// begin inline asm
	shf.r.wrap.b32 %r7201, %r7211, %r7211, %r7484;
	// end inline asm
	// begin inline asm
	shf.r.wrap.b32 %r7205, %r7211, %r7211, %r7488;
	// end inline asm
	xor.b32  	%r8799, %r7205, %r7201;
	// begin inline asm
	shf.r.wrap.b32 %r7209, %r7211, %r7211, %r7492;
	// end inline asm
	xor.b32  	%r8800, %r8799, %r7209;
	and.b32  	%r8801, %r7211, %r7171;
	not.b32 	%r8802, %r7211;
	and.b32  	%r8803, %r7131, %r8802;
	or.b32  	%r8804, %r8801, %r8803;
	add.s32 	%r8805, %r8804, %r7091;
	add.s32 	%r8806, %r8805, %r7279;
	add.s32 	%r8807, %r8806, %r8800;
	ld.const.u32 	%r616, [Kc+224];
	add.s32 	%r8808, %r8807, %r616;
	// begin inline asm
	shf.r.wrap.b32 %r7213, %r7223, %r7223, %r7496;
	// end inline asm
	// begin inline asm
	shf.r.wrap.b32 %r7217, %r7223, %r7223, %r7500;
	// end inline asm
	xor.b32  	%r8809, %r7217, %r7213;
	// begin inline asm
	shf.r.wrap.b32 %r7221, %r7223, %r7223, %r7504;
	// end inline asm
	xor.b32  	%r8810, %r8809, %r7221;
	xor.b32  	%r8811, %r7183, %r7143;
	and.b32  	%r8812, %r7223, %r8811;
	and.b32  	%r8813, %r7183, %r7143;
	xor.b32  	%r8814, %r8812, %r8813;
	add.s32 	%r8815, %r8810, %r8814;
	add.s32 	%r7251, %r8808, %r7103;
	add.s32 	%r7263, %r8815, %r8808;
	// begin inline asm
	shf.r.wrap.b32 %r7225, %r7231, %r7231, %r7468;
	// end inline asm
	// begin inline asm
	shf.r.wrap.b32 %r7229, %r7231, %r7231, %r7472;
	// end inline asm
	shr.u32 	%r8816, %r7231, 3;
	xor.b32  	%r8817, %r7225, %r8816;
	xor.b32  	%r8818, %r8817, %r7229;
	// begin inline asm
	shf.r.wrap.b32 %r7233, %r7239, %r7239, %r7476;
	// end inline asm
	// begin inline asm
	shf.r.wrap.b32 %r7237, %r7239, %r7239, %r7480;
	// end inline asm
	shr.u32 	%r8819, %r7239, 10;
	xor.b32  	%r8820, %r7233, %r8819;
	xor.b32  	%r8821, %r8820, %r7237;
	add.s32 	%r8822, %r7191, %r8818;
	add.s32 	%r8823, %r8822, %r7039;
	add.s32 	%r7319, %r8823, %r8821;
	// begin inline asm
	shf.r.wrap.b32 %r7241, %r7251, %r7251, %r7484;
	// end inline asm
	// begin inline asm
	shf.r.wrap.b32 %r7245, %r7251, %r7251, %r7488;
	// end inline asm
	xor.b32  	%r8824, %r7245, %r7241;
	// begin inline asm
	shf.r.wrap.b32 %r7249, %r7251, %r7251, %r7492;
	// end inline asm
	xor.b32  	%r8825, %r8824, %r7249;
	and.b32  	%r8826, %r7251, %r7211;
	not.b32 	%r8827, %r7251;
	and.b32  	%r8828, %r7171, %r8827;
	or.b32  	%r8829, %r8826, %r8828;
	add.s32 	%r8830, %r8829, %r7131;
	add.s32 	%r8831, %r8830, %r7319;
	add.s32 	%r8832, %r8831, %r8825;
	ld.const.u32 	%r617, [Kc+228];
	add.s32 	%r8833, %r8832, %r617;
	// begin inline asm
	shf.r.wrap.b32 %r7253, %r7263, %r7263, %r7496;
	// end inline asm
	// begin inline asm
	shf.r.wrap.b32 %r7257, %r7263, %r7263, %r7500;
	// end inline asm
	xor.b32  	%r8834, %r7257, %r7253;
	// begin inline asm
	shf.r.wrap.b32 %r7261, %r7263, %r7263, %r7504;
	// end inline asm
	xor.b32  	%r8835, %r8834, %r7261;
	xor.b32  	%r8836, %r7223, %r7183;
	and.b32  	%r8837, %r7263, %r8836;
	and.b32  	%r8838, %r7223, %r7183;
	xor.b32  	%r8839, %r8837, %r8838;
	add.s32 	%r8840, %r8835, %r8839;
	add.s32 	%r7291, %r8833, %r7143;
	add.s32 	%r7303, %r8840, %r8833;
	// begin inline asm
	shf.r.wrap.b32 %r7265, %r7271, %r7271, %r7468;
	// end inline asm
	// begin inline asm
	shf.r.wrap.b32 %r7269, %r7271, %r7271, %r7472;
	// end inline asm
	shr.u32 	%r8841, %r7271, 3;
	xor.b32  	%r8842, %r7265, %r8841;
	xor.b32  	%r8843, %r8842, %r7269;
	// begin inline asm
	shf.r.wrap.b32 %r7273, %r7279, %r7279, %r7476;
	// end inline asm
	// begin inline asm
	shf.r.wrap.b32 %r7277, %r7279, %r7279, %r7480;
	// end inline asm
	shr.u32 	%r8844, %r7279, 10;
	xor.b32  	%r8845, %r7273, %r8844;
	xor.b32  	%r8846, %r8845, %r7277;
	add.s32 	%r8847, %r7231, %r8843;
	add.s32 	%r8848, %r8847, %r7079;
	add.s32 	%r7359, %r8848, %r8846;
	// begin inline asm
	shf.r.wrap.b32 %r7281, %r7291, %r7291, %r7484;
	// end inline asm
	// begin inline asm
	shf.r.wrap.b32 %r7285, %r7291, %r7291, %r7488;
	// end inline asm
	xor.b32  	%r8849, %r7285, %r7281;
	// begin inline asm
	shf.r.wrap.b32 %r7289, %r7291, %r7291, %r7492;
	// end inline asm
	xor.b32  	%r8850, %r8849, %r7289;
	and.b32  	%r8851, %r7291, %r7251;
	not.b32 	%r8852, %r7291;
	and.b32  	%r8853, %r7211, %r8852;
	or.b32  	%r8854, %r8851, %r8853;
	add.s32 	%r8855, %r8854, %r7171;
	add.s32 	%r8856, %r8855, %r7359;
	add.s32 	%r8857, %r8856, %r8850;
	ld.const.u32 	%r618, [Kc+232];
	add.s32 	%r8858, %r8857, %r618;
	// begin inline asm
	shf.r.wrap.b32 %r7293, %r7303, %r7303, %r7496;
	// end inline asm
	// begin inline asm
	shf.r.wrap.b32 %r7297, %r7303, %r7303, %r7500;
	// end inline asm
	xor.b32  	%r8859, %r7297, %r7293;
	// begin inline asm
	shf.r.wrap.b32 %r7301, %r7303, %r7303, %r7504;
	// end inline asm
	xor.b32  	%r8860, %r8859, %r7301;
	xor.b32  	%r8861, %r7263, %r7223;
	and.b32  	%r8862, %r7303, %r8861;
	and.b32  	%r8863, %r7263, %r7223;
	xor.b32  	%r8864, %r8862, %r8863;
	add.s32 	%r8865, %r8860, %r8864;
	add.s32 	%r7331, %r8858, %r7183;
	add.s32 	%r7343, %r8865, %r8858;
	// begin inline asm
	shf.r.wrap.b32 %r7305, %r7311, %r7311, %r7468;
	// end inline asm
	// begin inline asm
	shf.r.wrap.b32 %r7309, %r7311, %r7311, %r7472;
	// end inline asm
	shr.u32 	%r8866, %r7311, 3;
	xor.b32  	%r8867, %r7305, %r8866;
	xor.b32  	%r8868, %r8867, %r7309;
	// begin inline asm
	shf.r.wrap.b32 %r7313, %r7319, %r7319, %r7476;
	// end inline asm
	// begin inline asm
	shf.r.wrap.b32 %r7317, %r7319, %r7319, %r7480;
	// end inline asm
	shr.u32 	%r8869, %r7319, 10;
	xor.b32  	%r8870, %r7313, %r8869;
	xor.b32  	%r8871, %r8870, %r7317;
	add.s32 	%r8872, %r7271, %r8868;
	add.s32 	%r8873, %r8872, %r7119;
	add.s32 	%r7399, %r8873, %r8871;
	// begin inline asm
	shf.r.wrap.b32 %r7321, %r7331, %r7331, %r7484;
	// end inline asm
	// begin inline asm
	shf.r.wrap.b32 %r7325, %r7331, %r7331, %r7488;
	// end inline asm
	xor.b32  	%r8874, %r7325, %r7321;
	// begin inline asm
	shf.r.wrap.b32 %r7329, %r7331, %r7331, %r7492;
	// end inline asm
	xor.b32  	%r8875, %r8874, %r7329;
	and.b32  	%r8876, %r7331, %r7291;
	not.b32 	%r8877, %r7331;
	and.b32  	%r8878, %r7251, %r8877;
	or.b32  	%r8879, %r8876, %r8878;
	add.s32 	%r8880, %r8879, %r7211;
	add.s32 	%r8881, %r8880, %r7399;
	add.s32 	%r8882, %r8881, %r8875;
	ld.const.u32 	%r619, [Kc+236];
	add.s32 	%r8883, %r8882, %r619;
	// begin inline asm
	shf.r.wrap.b32 %r7333, %r7343, %r7343, %r7496;
	// end inline asm
	// begin inline asm
	shf.r.wrap.b32 %r7337, %r7343, %r7343, %r7500;
	// end inline asm
	xor.b32  	%r8884, %r7337, %r7333;
	// begin inline asm
	shf.r.wrap.b32 %r7341, %r7343, %r7343, %r7504;
	// end inline asm
	xor.b32  	%r8885, %r8884, %r7341;
	xor.b32  	%r8886, %r7303, %r7263;
	and.b32  	%r8887, %r7343, %r8886;
	and.b32  	%r8888, %r7303, %r7263;
	xor.b32  	%r8889, %r8887, %r8888;
	add.s32 	%r8890, %r8885, %r8889;
	add.s32 	%r7371, %r8883, %r7223;
	add.s32 	%r7383, %r8890, %r8883;
	// begin inline asm
	shf.r.wrap.b32 %r7345, %r7351, %r7351, %r7468;
	// end inline asm
	// begin inline asm
	shf.r.wrap.b32 %r7349, %r7351, %r7351, %r7472;
	// end inline asm
	shr.u32 	%r8891, %r7351, 3;
	xor.b32  	%r8892, %r7345, %r8891;
	xor.b32  	%r8893, %r8892, %r7349;
	// begin inline asm
	shf.r.wrap.b32 %r7353, %r7359, %r7359, %r7476;
	// end inline asm
	// begin inline asm
	shf.r.wrap.b32 %r7357, %r7359, %r7359, %r7480;
	// end inline asm
	shr.u32 	%r8894, %r7359, 10;
	xor.b32  	%r8895, %r7353, %r8894;
	xor.b32  	%r8896, %r8895, %r7357;
	add.s32 	%r8897, %r7311, %r8893;
	add.s32 	%r8898, %r8897, %r7159;
	add.s32 	%r7439, %r8898, %r8896;
	// begin inline asm
	shf.r.wrap.b32 %r7361, %r7371, %r7371, %r7484;
	// end inline asm
	// begin inline asm
	shf.r.wrap.b32 %r7365, %r7371, %r7371, %r7488;
	// end inline asm
	xor.b32  	%r8899, %r7365, %r7361;
	// begin inline asm
	shf.r.wrap.b32 %r7369, %r7371, %r7371, %r7492;
	// end inline asm
	xor.b32  	%r8900, %r8899, %r7369;
	and.b32  	%r8901, %r7371, %r7331;
	not.b32 	%r8902, %r7371;
	and.b32  	%r8903, %r7291, %r8902;
	or.b32  	%r8904, %r8901, %r8903;
	add.s32 	%r8905, %r8904, %r7251;
	add.s32 	%r8906, %r8905, %r7439;
	add.s32 	%r8907, %r8906, %r8900;
	ld.const.u32 	%r620, [Kc+240];
	add.s32 	%r8908, %r8907, %r620;
	// begin inline asm
	shf.r.wrap.b32 %r7373, %r7383, %r7383, %r7496;
	// end inline asm
	// begin inline asm
	shf.r.wrap.b32 %r7377, %r7383, %r7383, %r7500;
	// end inline asm
	xor.b32  	%r8909, %r7377, %r7373;
	// begin inline asm
	shf.r.wrap.b32 %r7381, %r7383, %r7383, %r7504;
	// end inline asm
	xor.b32  	%r8910, %r8909, %r7381;
	xor.b32  	%r8911, %r7343, %r7303;
	and.b32  	%r8912, %r7383, %r8911;
	and.b32  	%r8913, %r7343, %r7303;
	xor.b32  	%r8914, %r8912, %r8913;
	add.s32 	%r8915, %r8910, %r8914;
	add.s32 	%r7411, %r8908, %r7263;
	add.s32 	%r7423, %r8915, %r8908;
	// begin inline asm
	shf.r.wrap.b32 %r7385, %r7391, %r7391, %r7468;
	// end inline asm
	// begin inline asm
	shf.r.wrap.b32 %r7389, %r7391, %r7391, %r7472;
	// end inline asm
	shr.u32 	%r8916, %r7391, 3;
	xor.b32  	%r8917, %r7385, %r8916;
	xor.b32  	%r8918, %r8917, %r7389;
	// begin inline asm
	shf.r.wrap.b32 %r7393, %r7399, %r7399, %r7476;
	// end inline asm
	// begin inline asm
	shf.r.wrap.b32 %r7397, %r7399, %r7399, %r7480;
	// end inline asm
	shr.u32 	%r8919, %r7399, 10;
	xor.b32  	%r8920, %r7393, %r8919;
	xor.b32  	%r8921, %r8920, %r7397;
	add.s32 	%r8922, %r7351, %r8918;
	add.s32 	%r8923, %r8922, %r7199;
	add.s32 	%r7479, %r8923, %r8921;
	// begin inline asm
	shf.r.wrap.b32 %r7401, %r7411, %r7411, %r7484;
	// end inline asm
	// begin inline asm
	shf.r.wrap.b32 %r7405, %r7411, %r7411, %r7488;
	// end inline asm
	xor.b32  	%r8924, %r7405, %r7401;
	// begin inline asm
	shf.r.wrap.b32 %r7409, %r7411, %r7411, %r7492;
	// end inline asm
	xor.b32  	%r8925, %r8924, %r7409;
	and.b32  	%r8926, %r7411, %r7371;
	not.b32 	%r8927, %r7411;
	and.b32  	%r8928, %r7331, %r8927;
	or.b32  	%r8929, %r8926, %r8928;
	add.s32 	%r8930, %r8929, %r7291;
	add.s32 	%r8931, %r8930, %r7479;
	add.s32 	%r8932, %r8931, %r8925;
	ld.const.u32 	%r621, [Kc+244];
	add.s32 	%r8933, %r8932, %r621;
	// begin inline asm
	shf.r.wrap.b32 %r7413, %r7423, %r7423, %r7496;
	// end inline asm
	// begin inline asm
	shf.r.wrap.b32 %r7417, %r7423, %r7423, %r7500;
	// end inline asm
	xor.b32  	%r8934, %r7417, %r7413;
	// begin inline asm
	shf.r.wrap.b32 %r7421, %r7423, %r7423, %r7504;
	// end inline asm
	xor.b32  	%r8935, %r8934, %r7421;
	xor.b32  	%r8936, %r7383, %r7343;
	and.b32  	%r8937, %r7423, %r8936;
	and.b32  	%r8938, %r7383, %r7343;
	xor.b32  	%r8939, %r8937, %r8938;
	add.s32 	%r8940, %r8935, %r8939;
	add.s32 	%r7451, %r8933, %r7303;
	add.s32 	%r7463, %r8940, %r8933;
	// begin inline asm
	shf.r.wrap.b32 %r7425, %r7431, %r7431, %r7468;
	// end inline asm
	// begin inline asm
	shf.r.wrap.b32 %r7429, %r7431, %r7431, %r7472;
	// end inline asm
	shr.u32 	%r8941, %r7431, 3;
	xor.b32  	%r8942, %r7425, %r8941;
	xor.b32  	%r8943, %r8942, %r7429;
	// begin inline asm
	shf.r.wrap.b32 %r7433, %r7439, %r7439, %r7476;
	// end inline asm
	// begin inline asm
	shf.r.wrap.b32 %r7437, %r7439, %r7439, %r7480;
	// end inline asm
	shr.u32 	%r8944, %r7439, 10;
	xor.b32  	%r8945, %r7433, %r8944;
	xor.b32  	%r8946, %r8945, %r7437;
	add.s32 	%r8947, %r7391, %r8943;
	add.s32 	%r8948, %r8947, %r7239;
	add.s32 	%r8949, %r8948, %r8946;
	// begin inline asm
	shf.r.wrap.b32 %r7441, %r7451, %r7451, %r7484;
	// end inline asm
	// begin inline asm
	shf.r.wrap.b32 %r7445, %r7451, %r7451, %r7488;
	// end inline asm
	xor.b32  	%r8950, %r7445, %r7441;
	// begin inline asm
	shf.r.wrap.b32 %r7449, %r7451, %r7451, %r7492;
	// end inline asm
	xor.b32  	%r8951, %r8950, %r7449;
	and.b32  	%r8952, %r7451, %r7411;
	not.b32 	%r8953, %r7451;
	and.b32  	%r8954, %r7371, %r8953;
	or.b32  	%r8955, %r8952, %r8954;
	add.s32 	%r8956, %r8955, %r7331;
	add.s32 	%r8957, %r8956, %r8949;
	add.s32 	%r8958, %r8957, %r8951;
	ld.const.u32 	%r622, [Kc+248];
	add.s32 	%r8959, %r8958, %r622;
	// begin inline asm
	shf.r.wrap.b32 %r7453, %r7463, %r7463, %r7496;
	// end inline asm
	// begin inline asm
	shf.r.wrap.b32 %r7457, %r7463, %r7463, %r7500;
	// end inline asm
	xor.b32  	%r8960, %r7457, %r7453;
	// begin inline asm
	shf.r.wrap.b32 %r7461, %r7463, %r7463, %r7504;
	// end inline asm
	xor.b32  	%r8961, %r8960, %r7461;
	xor.b32  	%r8962, %r7423, %r7383;
	and.b32  	%r8963, %r7463, %r8962;
	and.b32  	%r8964, %r7423, %r7383;
	xor.b32  	%r8965, %r8963, %r8964;
	add.s32 	%r8966, %r8961, %r8965;
	add.s32 	%r7491, %r8959, %r7343;
	add.s32 	%r7503, %r8966, %r8959;
	// begin inline asm
	shf.r.wrap.b32 %r7465, %r7471, %r7471, %r7468;
	// end inline asm
	// begin inline asm
	shf.r.wrap.b32 %r7469, %r7471, %r7471, %r7472;
	// end inline asm
	shr.u32 	%r8967, %r7471, 3;
	xor.b32  	%r8968, %r7465, %r8967;
	xor.b32  	%r8969, %r8968, %r7469;
	// begin inline asm
	shf.r.wrap.b32 %r7473, %r7479, %r7479, %r7476;
	// end inline asm
	// begin inline asm
	shf.r.wrap.b32 %r7477, %r7479, %r7479, %r7480;
	// end inline asm
	shr.u32 	%r8970, %r7479, 10;
	xor.b32  	%r8971, %r7473, %r8970;
	xor.b32  	%r8972, %r8971, %r7477;
	add.s32 	%r8973, %r7431, %r8969;
	add.s32 	%r8974, %r8973, %r7279;
	add.s32 	%r8975, %r8974, %r8972;
	// begin inline asm
	shf.r.wrap.b32 %r7481, %r7491, %r7491, %r7484;
	// end inline asm
	// begin inline asm
	shf.r.wrap.b32 %r7485, %r7491, %r7491, %r7488;
	// end inline asm
	xor.b32  	%r8976, %r7485, %r7481;
	// begin inline asm
	shf.r.wrap.b32 %r7489, %r7491, %r7491, %r7492;
	// end inline asm
	xor.b32  	%r8977, %r8976, %r7489;
	and.b32  	%r8978, %r7491, %r7451;
	not.b32 	%r8979, %r7491;
	and.b32  	%r8980, %r7411, %r8979;
	or.b32  	%r8981, %r8978, %r8980;
	add.s32 	%r8982, %r8981, %r7371;
	add.s32 	%r8983, %r8982, %r8975;
	add.s32 	%r8984, %r8983, %r8977;
	ld.const.u32 	%r623, [Kc+252];
	add.s32 	%r8985, %r8984, %r623;
	// begin inline asm
	shf.r.wrap.b32 %r7493, %r7503, %r7503, %r7496;
	// end inline asm
	// begin inline asm
	shf.r.wrap.b32 %r7497, %r7503, %r7503, %r7500;
	// end inline asm
	xor.b32  	%r8986, %r7497, %r7493;
	// begin inline asm
	shf.r.wrap.b32 %r7501, %r7503, %r7503, %r7504;
	// end inline asm
	xor.b32  	%r8987, %r8986, %r7501;
	xor.b32  	%r8988, %r7463, %r7423;
	and.b32  	%r8989, %r7503, %r8988;
	and.b32  	%r8990, %r7463, %r7423;
	xor.b32  	%r8991, %r8989, %r8990;
	add.s32 	%r8992, %r8987, %r8991;
	add.s32 	%r8993, %r8985, %r7383;
	add.s32 	%r8994, %r8992, %r8985;
	add.s32 	%r624, %r367, %r8994;
	add.s32 	%r625, %r368, %r7503;
	add.s32 	%r626, %r369, %r7463;
	add.s32 	%r627, %r370, %r7423;
	add.s32 	%r628, %r371, %r8993;
	add.s32 	%r629, %r372, %r7491;
	add.s32 	%r630, %r373, %r7451;
	add.s32 	%r631, %r374, %r7411;
	mov.b32 	%r8995, 0;
	st.local.v4.u32 	[%rd8], {%r8995, %r8995, %r8995, %r8995};
	st.local.v4.u32 	[%rd8+16], {%r8995, %r8995, %r8995, %r8995};
	st.local.v4.u32 	[%rd8+32], {%r8995, %r8995, %r8995, %r8995};
	st.local.v4.u32 	[%rd8+48], {%r8995, %r8995, %r8995, %r8995};
	sub.s32 	%r632, %r20990, %r501;
	@%p253 bra 	$L__BB1_348;
	setp.lt.s32 	%p254, %r632, 1;
	mov.b32 	%r21008, 0;
	@%p254 bra 	$L__BB1_356;
	and.b32  	%r633, %r632, 3;
	sub.s32 	%r8999, %r501, %r20990;
	setp.gt.u32 	%p255, %r8999, -4;
	mov.b32 	%r21006, 0;
	@%p255 bra 	$L__BB1_344;
	and.b32  	%r21006, %r632, 2147483644;
	add.s32 	%r635, %r501, 1;
	mov.b32 	%r21002, 0;
$L__BB1_343:
	.pragma "nounroll";
	add.s32 	%r9001, %r21002, %r501;
	shl.b32 	%r9002, %r9001, 3;
	shr.u64 	%rd211, %rd27, %r9002;
	cvt.u32.u64 	%r9003, %rd211;
	shl.b32 	%r9004, %r9003, 24;
	cvt.u64.u32 	%rd212, %r21002;
	add.s64 	%rd213, %rd8, %rd212;
	ld.local.u32 	%r9005, [%rd213];
	or.b32  	%r9006, %r9005, %r9004;
	add.s32 	%r9007, %r21002, %r635;
	shl.b32 	%r9008, %r9007, 3;
	shr.u64 	%rd214, %rd27, %r9008;
	cvt.u32.u64 	%r9009, %rd214;
	shl.b32 	%r9010, %r9009, 16;
	and.b32  	%r9011, %r9010, 16711680;
	or.b32  	%r9012, %r9006, %r9011;
	add.s32 	%r9013, %r9002, 16;
	shr.u64 	%rd215, %rd27, %r9013;
	cvt.u32.u64 	%r9014, %rd215;
	shl.b32 	%r9015, %r9014, 8;
	and.b32  	%r9016, %r9015, 65280;
	or.b32  	%r9017, %r9012, %r9016;
	add.s32 	%r9018, %r9002, 24;
	shr.u64 	%rd216, %rd27, %r9018;
	cvt.u32.u64 	%r9019, %rd216;
	and.b32  	%r9020, %r9019, 255;
	or.b32  	%r9021, %r9017, %r9020;
	st.local.u32 	[%rd213], %r9021;
	add.s32 	%r21002, %r21002, 4;
	setp.eq.s32 	%p256, %r21002, %r21006;
	@%p256 bra 	$L__BB1_344;
	bra.uni 	$L__BB1_343;
$L__BB1_344:
	setp.eq.s32 	%p257, %r633, 0;
	mov.u32 	%r21008, %r21006;
	@%p257 bra 	$L__BB1_356;
	add.s32 	%r9022, %r21006, %r501;
	shl.b32 	%r9023, %r9022, 3;
	shr.u64 	%rd217, %rd27, %r9023;
	cvt.u32.u64 	%r9024, %rd217;
	shl.b32 	%r9025, %r21006, 3;
	not.b32 	%r9026, %r9025;
	and.b32  	%r9027, %r9026, 24;
	and.b32  	%r9028, %r9024, 255;
	shl.b32 	%r9029, %r9028, %r9027;
	and.b32  	%r9030, %r21006, 2147483644;
	cvt.u64.u32 	%rd218, %r9030;
	add.s64 	%rd219, %rd8, %rd218;
	ld.local.u32 	%r9031, [%rd219];
	or.b32  	%r9032, %r9031, %r9029;
	st.local.u32 	[%rd219], %r9032;
	add.s32 	%r21008, %r21006, 1;
	setp.eq.s32 	%p258, %r633, 1;
	@%p258 bra 	$L__BB1_356;
	add.s32 	%r9033, %r21008, %r501;
	shl.b32 	%r9034, %r9033, 3;
	shr.u64 	%rd220, %rd27, %r9034;
	cvt.u32.u64 	%r9035, %rd220;
	shl.b32 	%r9036, %r21008, 3;
	not.b32 	%r9037, %r9036;
	and.b32  	%r9038, %r9037, 24;
	and.b32  	%r9039, %r9035, 255;
	shl.b32 	%r9040, %r9039, %r9038;
	and.b32  	%r9041, %r21008, 2147483644;
	cvt.u64.u32 	%rd221, %r9041;
	add.s64 	%rd222, %rd8, %rd221;
	ld.local.u32 	%r9042, [%rd222];
	or.b32  	%r9043, %r9042, %r9040;
	st.local.u32 	[%rd222], %r9043;
	add.s32 	%r21008, %r21006, 2;
	setp.eq.s32 	%p259, %r633, 2;
	@%p259 bra 	$L__BB1_356;
	add.s32 	%r9044, %r21008, %r501;
	shl.b32 	%r9045, %r9044, 3;
	shr.u64 	%rd223, %rd27, %r9045;
	cvt.u32.u64 	%r9046, %rd223;
	shl.b32 	%r9047, %r21008, 3;
	not.b32 	%r9048, %r9047;
	and.b32  	%r9049, %r9048, 24;
	and.b32  	%r9050, %r9046, 255;
	shl.b32 	%r9051, %r9050, %r9049;
	and.b32  	%r9052, %r21008, 2147483644;
	cvt.u64.u32 	%rd224, %r9052;
	add.s64 	%rd225, %rd8, %rd224;
	ld.local.u32 	%r9053, [%rd225];
	or.b32  	%r9054, %r9053, %r9051;
	st.local.u32 	[%rd225], %r9054;
	add.s32 	%r21008, %r21006, 3;
	bra.uni 	$L__BB1_356;
$L__BB1_348:
	setp.lt.s32 	%p260, %r632, 1;
	mov.b32 	%r21008, 0;
	@%p260 bra 	$L__BB1_356;
	and.b32  	%r636, %r632, 3;
	sub.s32 	%r9058, %r501, %r20990;
	setp.gt.u32 	%p261, %r9058, -4;
	mov.b32 	%r21004, 0;
	@%p261 bra 	$L__BB1_352;
	and.b32  	%r21004, %r632, 2147483644;
	mov.b32 	%r21003, 0;
$L__BB1_351:
	add.s32 	%r9060, %r21003, %r501;
	cvt.s64.s32 	%rd226, %r9060;
	add.s64 	%rd227, %rd34, %rd226;
	ld.local.u8 	%r9061, [%rd227];
	shl.b32 	%r9062, %r9061, 24;
	cvt.u64.u32 	%rd228, %r21003;
	add.s64 	%rd229, %rd8, %rd228;
	ld.local.u32 	%r9063, [%rd229];
	or.b32  	%r9064, %r9062, %r9063;
	st.local.u32 	[%rd229], %r9064;
	add.s32 	%r9065, %r9060, 1;
	cvt.s64.s32 	%rd230, %r9065;
	add.s64 	%rd231, %rd34, %rd230;
	ld.local.s8 	%r9066, [%rd231];
	shl.b32 	%r9067, %r9066, 16;
	or.b32  	%r9068, %r9067, %r9064;
	st.local.u32 	[%rd229], %r9068;
	add.s32 	%r9069, %r9060, 2;
	cvt.s64.s32 	%rd232, %r9069;
	add.s64 	%rd233, %rd34, %rd232;
	ld.local.s8 	%rs306, [%rd233];
	mul.wide.s16 	%r9070, %rs306, 256;
	or.b32  	%r9071, %r9070, %r9068;
	st.local.u32 	[%rd229], %r9071;
	add.s32 	%r9072, %r9060, 3;
	cvt.s64.s32 	%rd234, %r9072;
	add.s64 	%rd235, %rd34, %rd234;
	ld.local.s8 	%r9073, [%rd235];
	or.b32  	%r9074, %r9071, %r9073;
	st.local.u32 	[%rd229], %r9074;
	add.s32 	%r21003, %r21003, 4;
	setp.ne.s32 	%p262, %r21003, %r21004;
	@%p262 bra 	$L__BB1_351;
$L__BB1_352:
	setp.eq.s32 	%p263, %r636, 0;
	mov.u32 	%r21008, %r21004;
	@%p263 bra 	$L__BB1_356;
	shl.b32 	%r9075, %r21004, 3;
	not.b32 	%r9076, %r9075;
	and.b32  	%r9077, %r9076, 24;
	add.s32 	%r9078, %r21004, %r501;
	cvt.s64.s32 	%rd236, %r9078;
	add.s64 	%rd36, %rd34, %rd236;
	ld.local.s8 	%r9079, [%rd36];
	shl.b32 	%r9080, %r9079, %r9077;
	and.b32  	%r9081, %r21004, 2147483644;
	cvt.u64.u32 	%rd237, %r9081;
	add.s64 	%rd238, %rd8, %rd237;
	ld.local.u32 	%r9082, [%rd238];
	or.b32  	%r9083, %r9080, %r9082;
	st.local.u32 	[%rd238], %r9083;
	add.s32 	%r21008, %r21004, 1;
	setp.eq.s32 	%p264, %r636, 1;
	@%p264 bra 	$L__BB1_356;
	shl.b32 	%r9084, %r21008, 3;
	not.b32 	%r9085, %r9084;
	and.b32  	%r9086, %r9085, 24;
	ld.local.s8 	%r9087, [%rd36+1];
	shl.b32 	%r9088, %r9087, %r9086;
	and.b32  	%r9089, %r21008, 2147483644;
	cvt.u64.u32 	%rd239, %r9089;
	add.s64 	%rd240, %rd8, %rd239;
	ld.local.u32 	%r9090, [%rd240];
	or.b32  	%r9091, %r9088, %r9090;
	st.local.u32 	[%rd240], %r9091;
	add.s32 	%r21008, %r21004, 2;
	setp.eq.s32 	%p265, %r636, 2;
	@%p265 bra 	$L__BB1_356;
	shl.b32 	%r9092, %r21008, 3;
	not.b32 	%r9093, %r9092;
	and.b32  	%r9094, %r9093, 24;
	ld.local.s8 	%r9095, [%rd36+2];
	shl.b32 	%r9096, %r9095, %r9094;
	and.b32  	%r9097, %r21008, 2147483644;
	cvt.u64.u32 	%rd241, %r9097;
	add.s64 	%rd242, %rd8, %rd241;
	ld.local.u32 	%r9098, [%rd242];
	or.b32  	%r9099, %r9096, %r9098;
	st.local.u32 	[%rd242], %r9099;
	add.s32 	%r21008, %r21004, 3;
$L__BB1_356:
	setp.lt.s32 	%p266, %r21001, 64;
	@%p266 bra 	$L__BB1_358;
	shl.b32 	%r9100, %r21008, 3;
	not.b32 	%r9101, %r9100;
	and.b32  	%r9102, %r9101, 24;
	mov.b32 	%r9103, 128;
	shl.b32 	%r9104, %r9103, %r9102;
	and.b32  	%r9105, %r21008, -4;
	cvt.u64.u32 	%rd243, %r9105;
	add.s64 	%rd244, %rd8, %rd243;
	ld.local.u32 	%r9106, [%rd244];
	or.b32  	%r9107, %r9106, %r9104;
	st.local.u32 	[%rd244], %r9107;
$L__BB1_358:
	ld.param.u64 	%rd310, [double_sha256_persistent_kernel_param_1];
	cvt.s64.s32 	%rd245, %r20990;
	add.s64 	%rd246, %rd310, %rd245;
	shr.u64 	%rd247, %rd246, 29;
	cvt.u32.u64 	%r10018, %rd247;
	cvt.u32.u64 	%r11412, %rd246;
	shl.b32 	%r9541, %r11412, 3;
	st.local.v2.u32 	[%rd8+56], {%r10018, %r9541};
	ld.local.v4.u32 	{%r11413, %r9498, %r9538, %r9578}, [%rd8];
	ld.local.v4.u32 	{%r9618, %r9658, %r9698, %r9738}, [%rd8+16];
	ld.local.v4.u32 	{%r9778, %r9818, %r9858, %r9898}, [%rd8+32];
	ld.local.v2.u32 	{%r9938, %r9978}, [%rd8+48];
	mov.b32 	%r11391, 6;
	// begin inline asm
	shf.r.wrap.b32 %r9108, %r628, %r628, %r11391;
	// end inline asm
	mov.b32 	%r11395, 11;
	// begin inline asm
	shf.r.wrap.b32 %r9112, %r628, %r628, %r11395;
	// end inline asm
	xor.b32  	%r11414, %r9112, %r9108;
	mov.b32 	%r11399, 25;
	// begin inline asm
	shf.r.wrap.b32 %r9116, %r628, %r628, %r11399;
	// end inline asm
	xor.b32  	%r11415, %r11414, %r9116;
	and.b32  	%r11416, %r628, %r629;
	not.b32 	%r11417, %r628;
	and.b32  	%r11418, %r630, %r11417;
	or.b32  	%r11419, %r11416, %r11418;
	add.s32 	%r11420, %r11419, %r631;
	add.s32 	%r11421, %r11420, %r11413;
	add.s32 	%r11422, %r11421, %r11415;
	ld.const.u32 	%r11423, [Kc];
	add.s32 	%r11424, %r11422, %r11423;
	mov.b32 	%r11403, 2;
	// begin inline asm
	shf.r.wrap.b32 %r9120, %r624, %r624, %r11403;
	// end inline asm
	mov.b32 	%r11407, 13;
	// begin inline asm
	shf.r.wrap.b32 %r9124, %r624, %r624, %r11407;
	// end inline asm
	xor.b32  	%r11425, %r9124, %r9120;
	mov.b32 	%r11411, 22;
	// begin inline asm
	shf.r.wrap.b32 %r9128, %r624, %r624, %r11411;
	// end inline asm
	xor.b32  	%r11426, %r11425, %r9128;
	xor.b32  	%r11427, %r625, %r626;
	and.b32  	%r11428, %r624, %r11427;
	and.b32  	%r11429, %r625, %r626;
	xor.b32  	%r11430, %r11428, %r11429;
	add.s32 	%r11431, %r11426, %r11430;
	add.s32 	%r9142, %r11424, %r627;
	add.s32 	%r9154, %r11431, %r11424;
	// begin inline asm
	shf.r.wrap.b32 %r9132, %r9142, %r9142, %r11391;
	// end inline asm
	// begin inline asm
	shf.r.wrap.b32 %r9136, %r9142, %r9142, %r11395;
	// end inline asm
	xor.b32  	%r11432, %r9136, %r9132;
	// begin inline asm
	shf.r.wrap.b32 %r9140, %r9142, %r9142, %r11399;
	// end inline asm
	xor.b32  	%r11433, %r11432, %r9140;
	and.b32  	%r11434, %r9142, %r628;
	not.b32 	%r11435, %r9142;
	and.b32  	%r11436, %r629, %r11435;
	or.b32  	%r11437, %r11434, %r11436;
	add.s32 	%r11438, %r11437, %r630;
	add.s32 	%r11439, %r11438, %r9498;
	add.s32 	%r11440, %r11439, %r11433;
	ld.const.u32 	%r11441, [Kc+4];
	add.s32 	%r11442, %r11440, %r11441;
	// begin inline asm
	shf.r.wrap.b32 %r9144, %r9154, %r9154, %r11403;
	// end inline asm
	// begin inline asm
	shf.r.wrap.b32 %r9148, %r9154, %r9154, %r11407;
	// end inline asm
	xor.b32  	%r11443, %r9148, %r9144;
	// begin inline asm
	shf.r.wrap.b32 %r9152, %r9154, %r9154, %r11411;
	// end inline asm
	xor.b32  	%r11444, %r11443, %r9152;
	xor.b32  	%r11445, %r624, %r625;
	and.b32  	%r11446, %r9154, %r11445;
	and.b32  	%r11447, %r624, %r625;
	xor.b32  	%r11448, %r11446, %r11447;
	add.s32 	%r11449, %r11444, %r11448;
	add.s32 	%r9166, %r11442, %r626;
	add.s32 	%r9178, %r11449, %r11442;
	// begin inline asm
	shf.r.wrap.b32 %r9156, %r9166, %r9166, %r11391;
	// end inline asm
	// begin inline asm
	shf.r.wrap.b32 %r9160, %r9166, %r9166, %r11395;
	// end inline asm
	xor.b32  	%r11450, %r9160, %r9156;
	// begin inline asm
	shf.r.wrap.b32 %r9164, %r9166, %r9166, %r11399;
	// end inline asm
	xor.b32  	%r11451, %r11450, %r9164;
	and.b32  	%r11452, %r9166, %r9142;
	not.b32 	%r11453, %r9166;
	and.b32  	%r11454, %r628, %r11453;
	or.b32  	%r11455, %r11452, %r11454;
	add.s32 	%r11456, %r11455, %r629;
	add.s32 	%r11457, %r11456, %r9538;
	add.s32 	%r11458, %r11457, %r11451;
	add.s32 	%r11459, %r11458, %r578;
	// begin inline asm
	shf.r.wrap.b32 %r9168, %r9178, %r9178, %r11403;
	// end inline asm
	// begin inline asm
	shf.r.wrap.b32 %r9172, %r9178, %r9178, %r11407;
	// end inline asm
	xor.b32  	%r11460, %r9172, %r9168;
	// begin inline asm
	shf.r.wrap.b32 %r9176, %r9178, %r9178, %r11411;
	// end inline asm
	xor.b32  	%r11461, %r11460, %r9176;
	xor.b32  	%r11462, %r9154, %r624;
	and.b32  	%r11463, %r9178, %r11462;
	and.b32  	%r11464, %r9154, %r624;
	xor.b32  	%r11465, %r11463, %r11464;
	add.s32 	%r11466, %r11461, %r11465;
	add.s32 	%r9190, %r11459, %r625;
	add.s32 	%r9202, %r11466, %r11459;
	// begin inline asm
	shf.r.wrap.b32 %r9180, %r9190, %r9190, %r11391;
	// end inline asm
	// begin inline asm
	shf.r.wrap.b32 %r9184, %r9190, %r9190, %r11395;
	// end inline asm
	xor.b32  	%r11467, %r9184, %r9180;
	// begin inline asm
	shf.r.wrap.b32 %r9188, %r9190, %r9190, %r11399;
	// end inline asm
	xor.b32  	%r11468, %r11467, %r9188;
	and.b32  	%r11469, %r9190, %r9166;
	not.b32 	%r11470, %r9190;
	and.b32  	%r11471, %r9142, %r11470;
	or.b32  	%r11472, %r11469, %r11471;
	add.s32 	%r11473, %r11472, %r628;
	add.s32 	%r11474, %r11473, %r9578;
	add.s32 	%r11475, %r11474, %r11468;
	add.s32 	%r11476, %r11475, %r579;
	// begin inline asm
	shf.r.wrap.b32 %r9192, %r9202, %r9202, %r11403;
	// end inline asm
	// begin inline asm
	shf.r.wrap.b32 %r9196, %r9202, %r9202, %r11407;
	// end inline asm
	xor.b32  	%r11477, %r9196, %r9192;
	// begin inline asm
	shf.r.wrap.b32 %r9200, %r9202, %r9202, %r11411;
	// end inline asm
	xor.b32  	%r11478, %r11477, %r9200;
	xor.b32  	%r11479, %r9178, %r9154;
	and.b32  	%r11480, %r9202, %r11479;
	and.b32  	%r11481, %r9178, %r9154;
	xor.b32  	%r11482, %r11480, %r11481;
	add.s32 	%r11483, %r11478, %r11482;
	add.s32 	%r9214, %r11476, %r624;
	add.s32 	%r9226, %r11483, %r11476;
	// begin inline asm
	shf.r.wrap.b32 %r9204, %r9214, %r9214, %r11391;
	// end inline asm
	// begin inline asm
	shf.r.wrap.b32 %r9208, %r9214, %r9214, %r11395;
	// end inline asm
	xor.b32  	%r11484, %r9208, %r9204;
	// begin inline asm
	shf.r.wrap.b32 %r9212, %r9214, %r9214, %r11399;
	// end inline asm
	xor.b32  	%r11485, %r11484, %r9212;
	and.b32  	%r11486, %r9214, %r9190;
	not.b32 	%r11487, %r9214;
	and.b32  	%r11488, %r9166, %r11487;
	or.b32  	%r11489, %r11486, %r11488;
	add.s32 	%r11490, %r11489, %r9142;
	add.s32 	%r11491, %r11490, %r9618;
	add.s32 	%r11492, %r11491, %r11485;
	ld.const.u32 	%r11493, [Kc+16];
	add.s32 	%r11494, %r11492, %r11493;
	// begin inline asm
	shf.r.wrap.b32 %r9216, %r9226, %r9226, %r11403;
	// end inline asm
	// begin inline asm
	shf.r.wrap.b32 %r9220, %r9226, %r9226, %r11407;
	// end inline asm
	xor.b32  	%r11495, %r9220, %r9216;
	// begin inline asm
	shf.r.wrap.b32 %r9224, %r9226, %r9226, %r11411;
	// end inline asm
	xor.b32  	%r11496, %r11495, %r9224;
	xor.b32  	%r11497, %r9202, %r9178;
	and.b32  	%r11498, %r9226, %r11497;
	and.b32  	%r11499, %r9202, %r9178;
	xor.b32  	%r11500, %r11498, %r11499;
	add.s32 	%r11501, %r11496, %r11500;
	add.s32 	%r9238, %r11494, %r9154;
	add.s32 	%r9250, %r11501, %r11494;
	// begin inline asm
	shf.r.wrap.b32 %r9228, %r9238, %r9238, %r11391;
	// end inline asm
	// begin inline asm
	shf.r.wrap.b32 %r9232, %r9238, %r9238, %r11395;
	// end inline asm
	xor.b32  	%r11502, %r9232, %r9228;
	// begin inline asm
	shf.r.wrap.b32 %r9236, %r9238, %r9238, %r11399;
	// end inline asm
	xor.b32  	%r11503, %r11502, %r9236;
	and.b32  	%r11504, %r9238, %r9214;
	not.b32 	%r11505, %r9238;
	and.b32  	%r11506, %r9190, %r11505;
	or.b32  	%r11507, %r11504, %r11506;
	add.s32 	%r11508, %r11507, %r9166;
	add.s32 	%r11509, %r11508, %r9658;
	add.s32 	%r11510, %r11509, %r11503;
	add.s32 	%r11511, %r11510, %r580;
	// begin inline asm
	shf.r.wrap.b32 %r9240, %r9250, %r9250, %r11403;
	// end inline asm
	// begin inline asm
	shf.r.wrap.b32 %r9244, %r9250, %r9250, %r11407;
	// end inline asm
	xor.b32  	%r11512, %r9244, %r9240;
	// begin inline asm
	shf.r.wrap.b32 %r9248, %r9250, %r9250, %r11411;
	// end inline asm
	xor.b32  	%r11513, %r11512, %r9248;
	xor.b32  	%r11514, %r9226, %r9202;
	and.b32  	%r11515, %r9250, %r11514;
	and.b32  	%r11516, %r9226, %r9202;
	xor.b32  	%r11517, %r11515, %r11516;
	add.s32 	%r11518, %r11513, %r11517;
	add.s32 	%r9262, %r11511, %r9178;
	add.s32 	%r9274, %r11518, %r11511;
	// begin inline asm
	shf.r.wrap.b32 %r9252, %r9262, %r9262, %r11391;
	// end inline asm
	// begin inline asm
	shf.r.wrap.b32 %r9256, %r9262, %r9262, %r11395;
	// end inline asm
	xor.b32  	%r11519, %r9256, %r9252;
	// begin inline asm
	shf.r.wrap.b32 %r9260, %r9262, %r9262, %r11399;
	// end inline asm
	xor.b32  	%r11520, %r11519, %r9260;
	and.b32  	%r11521, %r9262, %r9238;
	not.b32 	%r11522, %r9262;
	and.b32  	%r11523, %r9214, %r11522;
	or.b32  	%r11524, %r11521, %r11523;
	add.s32 	%r11525, %r11524, %r9190;
	add.s32 	%r11526, %r11525, %r9698;
	add.s32 	%r11527, %r11526, %r11520;
	add.s32 	%r11528, %r11527, %r581;
	// begin inline asm
	shf.r.wrap.b32 %r9264, %r9274, %r9274, %r11403;
	// end inline asm
	// begin inline asm
	shf.r.wrap.b32 %r9268, %r9274, %r9274, %r11407;
	// end inline asm
	xor.b32  	%r11529, %r9268, %r9264;
	// begin inline asm
	shf.r.wrap.b32 %r9272, %r9274, %r9274, %r11411;
	// end inline asm
	xor.b32  	%r11530, %r11529, %r9272;
	xor.b32  	%r11531, %r9250, %r9226;
	and.b32  	%r11532, %r9274, %r11531;
	and.b32  	%r11533, %r9250, %r9226;
	xor.b32  	%r11534, %r11532, %r11533;
	add.s32 	%r11535, %r11530, %r11534;
	add.s32 	%r9286, %r11528, %r9202;
	add.s32 	%r9298, %r11535, %r11528;
	// begin inline asm
	shf.r.wrap.b32 %r9276, %r9286, %r9286, %r11391;
	// end inline asm
	// begin inline asm
	shf.r.wrap.b32 %r9280, %r9286, %r9286, %r11395;
	// end inline asm
	xor.b32  	%r11536, %r9280, %r9276;
	// begin inline asm
	shf.r.wrap.b32 %r9284, %r9286, %r9286, %r11399;
	// end inline asm
	xor.b32  	%r11537, %r11536, %r9284;
	and.b32  	%r11538, %r9286, %r9262;
	not.b32 	%r11539, %r9286;
	and.b32  	%r11540, %r9238, %r11539;
	or.b32  	%r11541, %r11538, %r11540;
	add.s32 	%r11542, %r11541, %r9214;
	add.s32 	%r11543, %r11542, %r9738;
	add.s32 	%r11544, %r11543, %r11537;
	add.s32 	%r11545, %r11544, %r582;
	// begin inline asm
	shf.r.wrap.b32 %r9288, %r9298, %r9298, %r11403;
	// end inline asm
	// begin inline asm
	shf.r.wrap.b32 %r9292, %r9298, %r9298, %r11407;
	// end inline asm
	xor.b32  	%r11546, %r9292, %r9288;
	// begin inline asm
	shf.r.wrap.b32 %r9296, %r9298, %r9298, %r11411;
	// end inline asm
	xor.b32  	%r11547, %r11546, %r9296;
	xor.b32  	%r11548, %r9274, %r9250;
	and.b32  	%r11549, %r9298, %r11548;
	and.b32  	%r11550, %r9274, %r9250;
	xor.b32  	%r11551, %r11549, %r11550;
	add.s32 	%r11552, %r11547, %r11551;
	add.s32 	%r9310, %r11545, %r9226;
	add.s32 	%r9322, %r11552, %r11545;
	// begin inline asm
	shf.r.wrap.b32 %r9300, %r9310, %r9310, %r11391;
	// end inline asm
	// begin inline asm
	shf.r.wrap.b32 %r9304, %r9310, %r9310, %r11395;
	// end inline asm
	xor.b32  	%r11553, %r9304, %r9300;
	// begin inline asm
	shf.r.wrap.b32 %r9308, %r9310, %r9310, %r11399;
	// end inline asm
	xor.b32  	%r11554, %r11553, %r9308;
	and.b32  	%r11555, %r9310, %r9286;
	not.b32 	%r11556, %r9310;
	and.b32  	%r11557, %r9262, %r11556;
	or.b32  	%r11558, %r11555, %r11557;
	add.s32 	%r11559, %r11558, %r9238;
	add.s32 	%r11560, %r11559, %r9778;
	add.s32 	%r11561, %r11560, %r11554;
	add.s32 	%r11562, %r11561, %r583;
	// begin inline asm
	shf.r.wrap.b32 %r9312, %r9322, %r9322, %r11403;
	// end inline asm
	// begin inline asm
	shf.r.wrap.b32 %r9316, %r9322, %r9322, %r11407;
	// end inline asm
	xor.b32  	%r11563, %r9316, %r9312;
	// begin inline asm
	shf.r.wrap.b32 %r9320, %r9322, %r9322, %r11411;
	// end inline asm
	xor.b32  	%r11564, %r11563, %r9320;
	xor.b32  	%r11565, %r9298, %r9274;
	and.b32  	%r11566, %r9322, %r11565;
	and.b32  	%r11567, %r9298, %r9274;
	xor.b32  	%r11568, %r11566, %r11567;
	add.s32 	%r11569, %r11564, %r11568;
	add.s32 	%r9334, %r11562, %r9250;
	add.s32 	%r9346, %r11569, %r11562;
	// begin inline asm
	shf.r.wrap.b32 %r9324, %r9334, %r9334, %r11391;
	// end inline asm
	// begin inline asm
	shf.r.wrap.b32 %r9328, %r9334, %r9334, %r11395;
	// end inline asm
	xor.b32  	%r11570, %r9328, %r9324;
	// begin inline asm
	shf.r.wrap.b32 %r9332, %r9334, %r9334, %r11399;
	// end inline asm
	xor.b32  	%r11571, %r11570, %r9332;
	and.b32  	%r11572, %r9334, %r9310;
	not.b32 	%r11573, %r9334;
	and.b32  	%r11574, %r9286, %r11573;
	or.b32  	%r11575, %r11572, %r11574;
	add.s32 	%r11576, %r11575, %r9262;
	add.s32 	%r11577, %r11576, %r9818;
	add.s32 	%r11578, %r11577, %r11571;
	add.s32 	%r11579, %r11578, %r584;
	// begin inline asm
	shf.r.wrap.b32 %r9336, %r9346, %r9346, %r11403;
	// end inline asm
	// begin inline asm
	shf.r.wrap.b32 %r9340, %r9346, %r9346, %r11407;
	// end inline asm
	xor.b32  	%r11580, %r9340, %r9336;
	// begin inline asm
	shf.r.wrap.b32 %r9344, %r9346, %r9346, %r11411;
	// end inline asm
	xor.b32  	%r11581, %r11580, %r9344;
	xor.b32  	%r11582, %r9322, %r9298;
	and.b32  	%r11583, %r9346, %r11582;
	and.b32  	%r11584, %r9322, %r9298;
	xor.b32  	%r11585, %r11583, %r11584;
	add.s32 	%r11586, %r11581, %r11585;
	add.s32 	%r9358, %r11579, %r9274;
	add.s32 	%r9370, %r11586, %r11579;
	// begin inline asm
	shf.r.wrap.b32 %r9348, %r9358, %r9358, %r11391;
	// end inline asm
	// begin inline asm
	shf.r.wrap.b32 %r9352, %r9358, %r9358, %r11395;
	// end inline asm
	xor.b32  	%r11587, %r9352, %r9348;
	// begin inline asm
	shf.r.wrap.b32 %r9356, %r9358, %r9358, %r11399;
	// end inline asm
	xor.b32  	%r11588, %r11587, %r9356;
	and.b32  	%r11589, %r9358, %r9334;
	not.b32 	%r11590, %r9358;
	and.b32  	%r11591, %r9310, %r11590;
	or.b32  	%r11592, %r11589, %r11591;
	add.s32 	%r11593, %r11592, %r9286;
	add.s32 	%r11594, %r11593, %r9858;
	add.s32 	%r11595, %r11594, %r11588;
	add.s32 	%r11596, %r11595, %r585;
	// begin inline asm
	shf.r.wrap.b32 %r9360, %r9370, %r9370, %r11403;
	// end inline asm
	// begin inline asm
	shf.r.wrap.b32 %r9364, %r9370, %r9370, %r11407;
	// end inline asm
	xor.b32  	%r11597, %r9364, %r9360;
	// begin inline asm
	shf.r.wrap.b32 %r9368, %r9370, %r9370, %r11411;
	// end inline asm
	xor.b32  	%r11598, %r11597, %r9368;
	xor.b32  	%r11599, %r9346, %r9322;
	and.b32  	%r11600, %r9370, %r11599;
	and.b32  	%r11601, %r9346, %r9322;
	xor.b32  	%r11602, %r11600, %r11601;
	add.s32 	%r11603, %r11598, %r11602;
	add.s32 	%r9382, %r11596, %r9298;
	add.s32 	%r9394, %r11603, %r11596;
	// begin inline asm
	shf.r.wrap.b32 %r9372, %r9382, %r9382, %r11391;
	// end inline asm
	// begin inline asm
	shf.r.wrap.b32 %r9376, %r9382, %r9382, %r11395;
	// end inline asm
	xor.b32  	%r11604, %r9376, %r9372;
	// begin inline asm
	shf.r.wrap.b32 %r9380, %r9382, %r9382, %r11399;
	// end inline asm
	xor.b32  	%r11605, %r11604, %r9380;
	and.b32  	%r11606, %r9382, %r9358;
	not.b32 	%r11607, %r9382;
	and.b32  	%r11608, %r9334, %r11607;
	or.b32  	%r11609, %r11606, %r11608;
	add.s32 	%r11610, %r11609, %r9310;
	add.s32 	%r11611, %r11610, %r9898;
	add.s32 	%r11612, %r11611, %r11605;
	add.s32 	%r11613, %r11612, %r586;
	// begin inline asm
	shf.r.wrap.b32 %r9384, %r9394, %r9394, %r11403;
	// end inline asm
	// begin inline asm
	shf.r.wrap.b32 %r9388, %r9394, %r9394, %r11407;
	// end inline asm
	xor.b32  	%r11614, %r9388, %r9384;
	// begin inline asm
	shf.r.wrap.b32 %r9392, %r9394, %r9394, %r11411;
	// end inline asm
	xor.b32  	%r11615, %r11614, %r9392;
	xor.b32  	%r11616, %r9370, %r9346;
	and.b32  	%r11617, %r9394, %r11616;
	and.b32  	%r11618, %r9370, %r9346;
	xor.b32  	%r11619, %r11617, %r11618;
	add.s32 	%r11620, %r11615, %r11619;
	add.s32 	%r9406, %r11613, %r9322;
	add.s32 	%r9418, %r11620, %r11613;
	// begin inline asm
	shf.r.wrap.b32 %r9396, %r9406, %r9406, %r11391;
	// end inline asm
	// begin inline asm
	shf.r.wrap.b32 %r9400, %r9406, %r9406, %r11395;
	// end inline asm
	xor.b32  	%r11621, %r9400, %r9396;
	// begin inline asm
	shf.r.wrap.b32 %r9404, %r9406, %r9406, %r11399;
	// end inline asm
	xor.b32  	%r11622, %r11621, %r9404;
	and.b32  	%r11623, %r9406, %r9382;
	not.b32 	%r11624, %r9406;
	and.b32  	%r11625, %r9358, %r11624;
	or.b32  	%r11626, %r11623, %r11625;
	add.s32 	%r11627, %r11626, %r9334;
	add.s32 	%r11628, %r11627, %r9938;
	add.s32 	%r11629, %r11628, %r11622;
	ld.const.u32 	%r11630, [Kc+48];
	add.s32 	%r11631, %r11629, %r11630;
	// begin inline asm
	shf.r.wrap.b32 %r9408, %r9418, %r9418, %r11403;
	// end inline asm
	// begin inline asm
	shf.r.wrap.b32 %r9412, %r9418, %r9418, %r11407;
	// end inline asm
	xor.b32  	%r11632, %r9412, %r9408;
	// begin inline asm
	shf.r.wrap.b32 %r9416, %r9418, %r9418, %r11411;
	// end inline asm
	xor.b32  	%r11633, %r11632, %r9416;
	xor.b32  	%r11634, %r9394, %r9370;
	and.b32  	%r11635, %r9418, %r11634;
	and.b32  	%r11636, %r9394, %r9370;
	xor.b32  	%r11637, %r11635, %r11636;
	add.s32 	%r11638, %r11633, %r11637;
	add.s32 	%r9430, %r11631, %r9346;
	add.s32 	%r9442, %r11638, %r11631;
	// begin inline asm
	shf.r.wrap.b32 %r9420, %r9430, %r9430, %r11391;
	// end inline asm
	// begin inline asm
	shf.r.wrap.b32 %r9424, %r9430, %r9430, %r11395;
	// end inline asm
	xor.b32  	%r11639, %r9424, %r9420;
	// begin inline asm
	shf.r.wrap.b32 %r9428, %r9430, %r9430, %r11399;
	// end inline asm
	xor.b32  	%r11640, %r11639, %r9428;
	and.b32  	%r11641, %r9430, %r9406;
	not.b32 	%r11642, %r9430;
	and.b32  	%r11643, %r9382, %r11642;
	or.b32  	%r11644, %r11641, %r11643;
	add.s32 	%r11645, %r11644, %r9358;
	add.s32 	%r11646, %r11645, %r9978;
	add.s32 	%r11647, %r11646, %r11640;
	add.s32 	%r11648, %r11647, %r587;
	// begin inline asm
	shf.r.wrap.b32 %r9432, %r9442, %r9442, %r11403;
	// end inline asm
	// begin inline asm
	shf.r.wrap.b32 %r9436, %r9442, %r9442, %r11407;
	// end inline asm
	xor.b32  	%r11649, %r9436, %r9432;
	// begin inline asm
	shf.r.wrap.b32 %r9440, %r9442, %r9442, %r11411;
	// end inline asm
	xor.b32  	%r11650, %r11649, %r9440;
	xor.b32  	%r11651, %r9418, %r9394;
	and.b32  	%r11652, %r9442, %r11651;
	and.b32  	%r11653, %r9418, %r9394;
	xor.b32  	%r11654, %r11652, %r11653;
	add.s32 	%r11655, %r11650, %r11654;
	add.s32 	%r9454, %r11648, %r9370;
	add.s32 	%r9466, %r11655, %r11648;
	// begin inline asm
	shf.r.wrap.b32 %r9444, %r9454, %r9454, %r11391;
	// end inline asm
	// begin inline asm
	shf.r.wrap.b32 %r9448, %r9454, %r9454, %r11395;
	// end inline asm
	xor.b32  	%r11656, %r9448, %r9444;
	// begin inline asm
	shf.r.wrap.b32 %r9452, %r9454, %r9454, %r11399;
	// end inline asm
	xor.b32  	%r11657, %r11656, %r9452;
	and.b32  	%r11658, %r9454, %r9430;
	not.b32 	%r11659, %r9454;
	and.b32  	%r11660, %r9406, %r11659;
	or.b32  	%r11661, %r11658, %r11660;
	add.s32 	%r11662, %r11661, %r9382;
	add.s32 	%r11663, %r11662, %r10018;
	add.s32 	%r11664, %r11663, %r11657;
	add.s32 	%r11665, %r11664, %r588;
	// begin inline asm
	shf.r.wrap.b32 %r9456, %r9466, %r9466, %r11403;
	// end inline asm
	// begin inline asm
	shf.r.wrap.b32 %r9460, %r9466, %r9466, %r11407;
	// end inline asm
	xor.b32  	%r11666, %r9460, %r9456;
	// begin inline asm
	shf.r.wrap.b32 %r9464, %r9466, %r9466, %r11411;
	// end inline asm
	xor.b32  	%r11667, %r11666, %r9464;
	xor.b32  	%r11668, %r9442, %r9418;
	and.b32  	%r11669, %r9466, %r11668;
	and.b32  	%r11670, %r9442, %r9418;
	xor.b32  	%r11671, %r11669, %r11670;
	add.s32 	%r11672, %r11667, %r11671;
	add.s32 	%r9478, %r11665, %r9394;
	add.s32 	%r9490, %r11672, %r11665;
	// begin inline asm
	shf.r.wrap.b32 %r9468, %r9478, %r9478, %r11391;
	// end inline asm
	// begin inline asm
	shf.r.wrap.b32 %r9472, %r9478, %r9478, %r11395;
	// end inline asm
	xor.b32  	%r11673, %r9472, %r9468;
	// begin inline asm
	shf.r.wrap.b32 %r9476, %r9478, %r9478, %r11399;
	// end inline asm
	xor.b32  	%r11674, %r11673, %r9476;
	and.b32  	%r11675, %r9478, %r9454;
	not.b32 	%r11676, %r9478;
	and.b32  	%r11677, %r9430, %r11676;
	or.b32  	%r11678, %r11675, %r11677;
	add.s32 	%r11679, %r11678, %r9406;
	add.s32 	%r11680, %r11679, %r9541;
	add.s32 	%r11681, %r11680, %r11674;
	add.s32 	%r11682, %r11681, %r589;
	// begin inline asm
	shf.r.wrap.b32 %r9480, %r9490, %r9490, %r11403;
	// end inline asm
	// begin inline asm
	shf.r.wrap.b32 %r9484, %r9490, %r9490, %r11407;
	// end inline asm
	xor.b32  	%r11683, %r9484, %r9480;
	// begin inline asm
	shf.r.wrap.b32 %r9488, %r9490, %r9490, %r11411;
	// end inline asm
	xor.b32  	%r11684, %r11683, %r9488;
	xor.b32  	%r11685, %r9466, %r9442;
	and.b32  	%r11686, %r9490, %r11685;
	and.b32  	%r11687, %r9466, %r9442;
	xor.b32  	%r11688, %r11686, %r11687;
	add.s32 	%r11689, %r11684, %r11688;
	add.s32 	%r9518, %r11682, %r9418;
	add.s32 	%r9530, %r11689, %r11682;
	mov.b32 	%r11375, 7;
	// begin inline asm
	shf.r.wrap.b32 %r9492, %r9498, %r9498, %r11375;
	// end inline asm
	mov.b32 	%r11379, 18;
	// begin inline asm
	shf.r.wrap.b32 %r9496, %r9498, %r9498, %r11379;
	// end inline asm
	shr.u32 	%r11690, %r9498, 3;
	xor.b32  	%r11691, %r9492, %r11690;
	xor.b32  	%r11692, %r11691, %r9496;
	mov.b32 	%r11383, 17;
	// begin inline asm
	shf.r.wrap.b32 %r9500, %r10018, %r10018, %r11383;
	// end inline asm
	mov.b32 	%r11387, 19;
	// begin inline asm
	shf.r.wrap.b32 %r9504, %r10018, %r10018, %r11387;
	// end inline asm
	shr.u32 	%r11693, %r10018, 10;
	xor.b32  	%r11694, %r9500, %r11693;
	xor.b32  	%r11695, %r11694, %r9504;
	add.s32 	%r11696, %r11413, %r11692;
	add.s32 	%r11697, %r11696, %r9818;
	add.s32 	%r10098, %r11697, %r11695;
	// begin inline asm
	shf.r.wrap.b32 %r9508, %r9518, %r9518, %r11391;
	// end inline asm
	// begin inline asm
	shf.r.wrap.b32 %r9512, %r9518, %r9518, %r11395;
	// end inline asm
	xor.b32  	%r11698, %r9512, %r9508;
	// begin inline asm
	shf.r.wrap.b32 %r9516, %r9518, %r9518, %r11399;
	// end inline asm
	xor.b32  	%r11699, %r11698, %r9516;
	and.b32  	%r11700, %r9518, %r9478;
	not.b32 	%r11701, %r9518;
	and.b32  	%r11702, %r9454, %r11701;
	or.b32  	%r11703, %r11700, %r11702;
	add.s32 	%r11704, %r11703, %r9430;
	add.s32 	%r11705, %r11704, %r10098;
	add.s32 	%r11706, %r11705, %r11699;
	add.s32 	%r11707, %r11706, %r590;
	// begin inline asm
	shf.r.wrap.b32 %r9520, %r9530, %r9530, %r11403;
	// end inline asm
	// begin inline asm
	shf.r.wrap.b32 %r9524, %r9530, %r9530, %r11407;
	// end inline asm
	xor.b32  	%r11708, %r9524, %r9520;
	// begin inline asm
	shf.r.wrap.b32 %r9528, %r9530, %r9530, %r11411;
	// end inline asm
	xor.b32  	%r11709, %r11708, %r9528;
	xor.b32  	%r11710, %r9490, %r9466;
	and.b32  	%r11711, %r9530, %r11710;
	and.b32  	%r11712, %r9490, %r9466;
	xor.b32  	%r11713, %r11711, %r11712;
	add.s32 	%r11714, %r11709, %r11713;
	add.s32 	%r9558, %r11707, %r9442;
	add.s32 	%r9570, %r11714, %r11707;
	// begin inline asm
	shf.r.wrap.b32 %r9532, %r9538, %r9538, %r11375;
	// end inline asm
	// begin inline asm
	shf.r.wrap.b32 %r9536, %r9538, %r9538, %r11379;
	// end inline asm
	shr.u32 	%r11715, %r9538, 3;
	xor.b32  	%r11716, %r9532, %r11715;
	xor.b32  	%r11717, %r11716, %r9536;
	// begin inline asm
	shf.r.wrap.b32 %r9540, %r9541, %r9541, %r11383;
	// end inline asm
	// begin inline asm
	shf.r.wrap.b32 %r9544, %r9541, %r9541, %r11387;
	// end inline asm
	shr.u32 	%r11718, %r9541, 10;
	xor.b32  	%r11719, %r9540, %r11718;
	xor.b32  	%r11720, %r11719, %r9544;
	add.s32 	%r11721, %r9498, %r11717;
	add.s32 	%r11722, %r11721, %r9858;
	add.s32 	%r10138, %r11722, %r11720;
	// begin inline asm
	shf.r.wrap.b32 %r9548, %r9558, %r9558, %r11391;
	// end inline asm
	// begin inline asm
	shf.r.wrap.b32 %r9552, %r9558, %r9558, %r11395;
	// end inline asm
	xor.b32  	%r11723, %r9552, %r9548;
	// begin inline asm
	shf.r.wrap.b32 %r9556, %r9558, %r9558, %r11399;
	// end inline asm
	xor.b32  	%r11724, %r11723, %r9556;
	and.b32  	%r11725, %r9558, %r9518;
	not.b32 	%r11726, %r9558;
	and.b32  	%r11727, %r9478, %r11726;
	or.b32  	%r11728, %r11725, %r11727;
	add.s32 	%r11729, %r11728, %r9454;
	add.s32 	%r11730, %r11729, %r10138;
	add.s32 	%r11731, %r11730, %r11724;
	add.s32 	%r11732, %r11731, %r591;
	// begin inline asm
	shf.r.wrap.b32 %r9560, %r9570, %r9570, %r11403;
	// end inline asm
	// begin inline asm
	shf.r.wrap.b32 %r9564, %r9570, %r9570, %r11407;
	// end inline asm
	xor.b32  	%r11733, %r9564, %r9560;
	// begin inline asm
	shf.r.wrap.b32 %r9568, %r9570, %r9570, %r11411;
	// end inline asm
	xor.b32  	%r11734, %r11733, %r9568;
	xor.b32  	%r11735, %r9530, %r9490;
	and.b32  	%r11736, %r9570, %r11735;
	and.b32  	%r11737, %r9530, %r9490;
	xor.b32  	%r11738, %r11736, %r11737;
	add.s32 	%r11739, %r11734, %r11738;
	add.s32 	%r9598, %r11732, %r9466;
	add.s32 	%r9610, %r11739, %r11732;
	// begin inline asm
	shf.r.wrap.b32 %r9572, %r9578, %r9578, %r11375;
	// end inline asm
	// begin inline asm
	shf.r.wrap.b32 %r9576, %r9578, %r9578, %r11379;
	// end inline asm
	shr.u32 	%r11740, %r9578, 3;
	xor.b32  	%r11741, %r9572, %r11740;
	xor.b32  	%r11742, %r11741, %r9576;
	// begin inline asm
	shf.r.wrap.b32 %r9580, %r10098, %r10098, %r11383;
	// end inline asm
	// begin inline asm
	shf.r.wrap.b32 %r9584, %r10098, %r10098, %r11387;
	// end inline asm
	shr.u32 	%r11743, %r10098, 10;
	xor.b32  	%r11744, %r9580, %r11743;
	xor.b32  	%r11745, %r11744, %r9584;
	add.s32 	%r11746, %r9538, %r11742;
	add.s32 	%r11747, %r11746, %r9898;
	add.s32 	%r10178, %r11747, %r11745;
	// begin inline asm
	shf.r.wrap.b32 %r9588, %r9598, %r9598, %r11391;
	// end inline asm
	// begin inline asm
	shf.r.wrap.b32 %r9592, %r9598, %r9598, %r11395;
	// end inline asm
	xor.b32  	%r11748, %r9592, %r9588;
	// begin inline asm
	shf.r.wrap.b32 %r9596, %r9598, %r9598, %r11399;
	// end inline asm
	xor.b32  	%r11749, %r11748, %r9596;
	and.b32  	%r11750, %r9598, %r9558;
	not.b32 	%r11751, %r9598;
	and.b32  	%r11752, %r9518, %r11751;
	or.b32  	%r11753, %r11750, %r11752;
	add.s32 	%r11754, %r11753, %r9478;
	add.s32 	%r11755, %r11754, %r10178;
	add.s32 	%r11756, %r11755, %r11749;
	add.s32 	%r11757, %r11756, %r592;
	// begin inline asm
	shf.r.wrap.b32 %r9600, %r9610, %r9610, %r11403;
	// end inline asm
	// begin inline asm
	shf.r.wrap.b32 %r9604, %r9610, %r9610, %r11407;
	// end inline asm
	xor.b32  	%r11758, %r9604, %r9600;
	// begin inline asm
	shf.r.wrap.b32 %r9608, %r9610, %r9610, %r11411;
	// end inline asm
	xor.b32  	%r11759, %r11758, %r9608;
	xor.b32  	%r11760, %r9570, %r9530;
	and.b32  	%r11761, %r9610, %r11760;
	and.b32  	%r11762, %r9570, %r9530;
	xor.b32  	%r11763, %r11761, %r11762;
	add.s32 	%r11764, %r11759, %r11763;
	add.s32 	%r9638, %r11757, %r9490;
	add.s32 	%r9650, %r11764, %r11757;
	// begin inline asm
	shf.r.wrap.b32 %r9612, %r9618, %r9618, %r11375;
	// end inline asm
	// begin inline asm
	shf.r.wrap.b32 %r9616, %r9618, %r9618, %r11379;
	// end inline asm
	shr.u32 	%r11765, %r9618, 3;
	xor.b32  	%r11766, %r9612, %r11765;
	xor.b32  	%r11767, %r11766, %r9616;
	// begin inline asm
	shf.r.wrap.b32 %r9620, %r10138, %r10138, %r11383;
	// end inline asm
	// begin inline asm
	shf.r.wrap.b32 %r9624, %r10138, %r10138, %r11387;
	// end inline asm
	shr.u32 	%r11768, %r10138, 10;
	xor.b32  	%r11769, %r9620, %r11768;
	xor.b32  	%r11770, %r11769, %r9624;
	add.s32 	%r11771, %r9578, %r11767;
	add.s32 	%r11772, %r11771, %r9938;
	add.s32 	%r10218, %r11772, %r11770;
	// begin inline asm
	shf.r.wrap.b32 %r9628, %r9638, %r9638, %r11391;
	// end inline asm
	// begin inline asm
	shf.r.wrap.b32 %r9632, %r9638, %r9638, %r11395;
	// end inline asm
	xor.b32  	%r11773, %r9632, %r9628;
	// begin inline asm
	shf.r.wrap.b32 %r9636, %r9638, %r9638, %r11399;
	// end inline asm
	xor.b32  	%r11774, %r11773, %r9636;
	and.b32  	%r11775, %r9638, %r9598;
	not.b32 	%r11776, %r9638;
	and.b32  	%r11777, %r9558, %r11776;
	or.b32  	%r11778, %r11775, %r11777;
	add.s32 	%r11779, %r11778, %r9518;
	add.s32 	%r11780, %r11779, %r10218;
	add.s32 	%r11781, %r11780, %r11774;
	add.s32 	%r11782, %r11781, %r593;
	// begin inline asm
	shf.r.wrap.b32 %r9640, %r9650, %r9650, %r11403;
	// end inline asm
	// begin inline asm
	shf.r.wrap.b32 %r9644, %r9650, %r9650, %r11407;
	// end inline asm
	xor.b32  	%r11783, %r9644, %r9640;
	// begin inline asm
	shf.r.wrap.b32 %r9648, %r9650, %r9650, %r11411;
	// end inline asm
	xor.b32  	%r11784, %r11783, %r9648;
	xor.b32  	%r11785, %r9610, %r9570;
	and.b32  	%r11786, %r9650, %r11785;
	and.b32  	%r11787, %r9610, %r9570;
	xor.b32  	%r11788, %r11786, %r11787;
	add.s32 	%r11789, %r11784, %r11788;
	add.s32 	%r9678, %r11782, %r9530;
	add.s32 	%r9690, %r11789, %r11782;
	// begin inline asm
	shf.r.wrap.b32 %r9652, %r9658, %r9658, %r11375;
	// end inline asm
	// begin inline asm
	shf.r.wrap.b32 %r9656, %r9658, %r9658, %r11379;
	// end inline asm
	shr.u32 	%r11790, %r9658, 3;
	xor.b32  	%r11791, %r9652, %r11790;
	xor.b32  	%r11792, %r11791, %r9656;
	// begin inline asm
	shf.r.wrap.b32 %r9660, %r10178, %r10178, %r11383;
	// end inline asm
	// begin inline asm
	shf.r.wrap.b32 %r9664, %r10178, %r10178, %r11387;
	// end inline asm
	shr.u32 	%r11793, %r10178, 10;
	xor.b32  	%r11794, %r9660, %r11793;
	xor.b32  	%r11795, %r11794, %r9664;
	add.s32 	%r11796, %r9618, %r11792;
	add.s32 	%r11797, %r11796, %r9978;
	add.s32 	%r10258, %r11797, %r11795;
	// begin inline asm
	shf.r.wrap.b32 %r9668, %r9678, %r9678, %r11391;
	// end inline asm
	// begin inline asm
	shf.r.wrap.b32 %r9672, %r9678, %r9678, %r11395;
	// end inline asm
	xor.b32  	%r11798, %r9672, %r9668;
	// begin inline asm
	shf.r.wrap.b32 %r9676, %r9678, %r9678, %r11399;
	// end inline asm
	xor.b32  	%r11799, %r11798, %r9676;
	and.b32  	%r11800, %r9678, %r9638;
	not.b32 	%r11801, %r9678;
	and.b32  	%r11802, %r9598, %r11801;
	or.b32  	%r11803, %r11800, %r11802;
	add.s32 	%r11804, %r11803, %r9558;
	add.s32 	%r11805, %r11804, %r10258;
	add.s32 	%r11806, %r11805, %r11799;
	add.s32 	%r11807, %r11806, %r594;
	// begin inline asm
	shf.r.wrap.b32 %r9680, %r9690, %r9690, %r11403;
	// end inline asm
	// begin inline asm
	shf.r.wrap.b32 %r9684, %r9690, %r9690, %r11407;
	// end inline asm
	xor.b32  	%r11808, %r9684, %r9680;
	// begin inline asm
	shf.r.wrap.b32 %r9688, %r9690, %r9690, %r11411;
	// end inline asm
	xor.b32  	%r11809, %r11808, %r9688;
	xor.b32  	%r11810, %r9650, %r9610;
	and.b32  	%r11811, %r9690, %r11810;
	and.b32  	%r11812, %r9650, %r9610;
	xor.b32  	%r11813, %r11811, %r11812;
	add.s32 	%r11814, %r11809, %r11813;
	add.s32 	%r9718, %r11807, %r9570;
	add.s32 	%r9730, %r11814, %r11807;
	// begin inline asm
	shf.r.wrap.b32 %r9692, %r9698, %r9698, %r11375;
	// end inline asm
	// begin inline asm
	shf.r.wrap.b32 %r9696, %r9698, %r9698, %r11379;
	// end inline asm
	shr.u32 	%r11815, %r9698, 3;
	xor.b32  	%r11816, %r9692, %r11815;
	xor.b32  	%r11817, %r11816, %r9696;
	// begin inline asm
	shf.r.wrap.b32 %r9700, %r10218, %r10218, %r11383;
	// end inline asm
	// begin inline asm
	shf.r.wrap.b32 %r9704, %r10218, %r10218, %r11387;
	// end inline asm
	shr.u32 	%r11818, %r10218, 10;
	xor.b32  	%r11819, %r9700, %r11818;
	xor.b32  	%r11820, %r11819, %r9704;
	add.s32 	%r11821, %r9658, %r11817;
	add.s32 	%r11822, %r11821, %r10018;
	add.s32 	%r10298, %r11822, %r11820;
	// begin inline asm
	shf.r.wrap.b32 %r9708, %r9718, %r9718, %r11391;
	// end inline asm
	// begin inline asm
	shf.r.wrap.b32 %r9712, %r9718, %r9718, %r11395;
	// end inline asm
	xor.b32  	%r11823, %r9712, %r9708;
	// begin inline asm
	shf.r.wrap.b32 %r9716, %r9718, %r9718, %r11399;
	// end inline asm
	xor.b32  	%r11824, %r11823, %r9716;
	and.b32  	%r11825, %r9718, %r9678;
	not.b32 	%r11826, %r9718;
	and.b32  	%r11827, %r9638, %r11826;
	or.b32  	%r11828, %r11825, %r11827;
	add.s32 	%r11829, %r11828, %r9598;
	add.s32 	%r11830, %r11829, %r10298;
	add.s32 	%r11831, %r11830, %r11824;
	add.s32 	%r11832, %r11831, %r595;
	// begin inline asm
	shf.r.wrap.b32 %r9720, %r9730, %r9730, %r11403;
	// end inline asm
	// begin inline asm
	shf.r.wrap.b32 %r9724, %r9730, %r9730, %r11407;
	// end inline asm
	xor.b32  	%r11833, %r9724, %r9720;
	// begin inline asm
	shf.r.wrap.b32 %r9728, %r9730, %r9730, %r11411;
	// end inline asm
	xor.b32  	%r11834, %r11833, %r9728;
	xor.b32  	%r11835, %r9690, %r9650;
	and.b32  	%r11836, %r9730, %r11835;
	and.b32  	%r11837, %r9690, %r9650;
	xor.b32  	%r11838, %r11836, %r11837;
	add.s32 	%r11839, %r11834, %r11838;
	add.s32 	%r9758, %r11832, %r9610;
	add.s32 	%r9770, %r11839, %r11832;
	// begin inline asm
	shf.r.wrap.b32 %r9732, %r9738, %r9738, %r11375;
	// end inline asm
	// begin inline asm
	shf.r.wrap.b32 %r9736, %r9738, %r9738, %r11379;
	// end inline asm
	shr.u32 	%r11840, %r9738, 3;
	xor.b32  	%r11841, %r9732, %r11840;
	xor.b32  	%r11842, %r11841, %r9736;
	// begin inline asm
	shf.r.wrap.b32 %r9740, %r10258, %r10258, %r11383;
	// end inline asm
	// begin inline asm
	shf.r.wrap.b32 %r9744, %r10258, %r10258, %r11387;
	// end inline asm
	shr.u32 	%r11843, %r10258, 10;
	xor.b32  	%r11844, %r9740, %r11843;
	xor.b32  	%r11845, %r11844, %r9744;
	add.s32 	%r11846, %r9698, %r11842;
	add.s32 	%r11847, %r11846, %r9541;
	add.s32 	%r10338, %r11847, %r11845;
	// begin inline asm
	shf.r.wrap.b32 %r9748, %r9758, %r9758, %r11391;
	// end inline asm
	// begin inline asm
	shf.r.wrap.b32 %r9752, %r9758, %r9758, %r11395;
	// end inline asm
	xor.b32  	%r11848, %r9752, %r9748;
	// begin inline asm
	shf.r.wrap.b32 %r9756, %r9758, %r9758, %r11399;
	// end inline asm
	xor.b32  	%r11849, %r11848, %r9756;
	and.b32  	%r11850, %r9758, %r9718;
	not.b32 	%r11851, %r9758;
	and.b32  	%r11852, %r9678, %r11851;
	or.b32  	%r11853, %r11850, %r11852;
	add.s32 	%r11854, %r11853, %r9638;
	add.s32 	%r11855, %r11854, %r10338;
	add.s32 	%r11856, %r11855, %r11849;
	add.s32 	%r11857, %r11856, %r596;
	// begin inline asm
	shf.r.wrap.b32 %r9760, %r9770, %r9770, %r11403;
	// end inline asm
	// begin inline asm
	shf.r.wrap.b32 %r9764, %r9770, %r9770, %r11407;
	// end inline asm
	xor.b32  	%r11858, %r9764, %r9760;
	// begin inline asm
	shf.r.wrap.b32 %r9768, %r9770, %r9770, %r11411;
	// end inline asm
	xor.b32  	%r11859, %r11858, %r9768;
	xor.b32  	%r11860, %r9730, %r9690;
	and.b32  	%r11861, %r9770, %r11860;
	and.b32  	%r11862, %r9730, %r9690;
	xor.b32  	%r11863, %r11861, %r11862;
	add.s32 	%r11864, %r11859, %r11863;
	add.s32 	%r9798, %r11857, %r9650;
	add.s32 	%r9810, %r11864, %r11857;
	// begin inline asm
	shf.r.wrap.b32 %r9772, %r9778, %r9778, %r11375;
	// end inline asm
	// begin inline asm
	shf.r.wrap.b32 %r9776, %r9778, %r9778, %r11379;
	// end inline asm
	shr.u32 	%r11865, %r9778, 3;
	xor.b32  	%r11866, %r9772, %r11865;
	xor.b32  	%r11867, %r11866, %r9776;
	// begin inline asm
	shf.r.wrap.b32 %r9780, %r10298, %r10298, %r11383;
	// end inline asm
	// begin inline asm
	shf.r.wrap.b32 %r9784, %r10298, %r10298, %r11387;
	// end inline asm
	shr.u32 	%r11868, %r10298, 10;
	xor.b32  	%r11869, %r9780, %r11868;
	xor.b32  	%r11870, %r11869, %r9784;
	add.s32 	%r11871, %r9738, %r11867;
	add.s32 	%r11872, %r11871, %r10098;
	add.s32 	%r10378, %r11872, %r11870;
	// begin inline asm
	shf.r.wrap.b32 %r9788, %r9798, %r9798, %r11391;
	// end inline asm
	// begin inline asm
	shf.r.wrap.b32 %r9792, %r9798, %r9798, %r11395;
	// end inline asm
	xor.b32  	%r11873, %r9792, %r9788;
	// begin inline asm
	shf.r.wrap.b32 %r9796, %r9798, %r9798, %r11399;
	// end inline asm
	xor.b32  	%r11874, %r11873, %r9796;
	and.b32  	%r11875, %r9798, %r9758;
	not.b32 	%r11876, %r9798;
	and.b32  	%r11877, %r9718, %r11876;
	or.b32  	%r11878, %r11875, %r11877;
	add.s32 	%r11879, %r11878, %r9678;
	add.s32 	%r11880, %r11879, %r10378;
	add.s32 	%r11881, %r11880, %r11874;
	add.s32 	%r11882, %r11881, %r597;
	// begin inline asm
	shf.r.wrap.b32 %r9800, %r9810, %r9810, %r11403;
	// end inline asm
	// begin inline asm
	shf.r.wrap.b32 %r9804, %r9810, %r9810, %r11407;
	// end inline asm
	xor.b32  	%r11883, %r9804, %r9800;
	// begin inline asm
	shf.r.wrap.b32 %r9808, %r9810, %r9810, %r11411;
	// end inline asm
	xor.b32  	%r11884, %r11883, %r9808;
	xor.b32  	%r11885, %r9770, %r9730;
	and.b32  	%r11886, %r9810, %r11885;
	and.b32  	%r11887, %r9770, %r9730;
	xor.b32  	%r11888, %r11886, %r11887;
	add.s32 	%r11889, %r11884, %r11888;
	add.s32 	%r9838, %r11882, %r9690;
	add.s32 	%r9850, %r11889, %r11882;
	// begin inline asm
	shf.r.wrap.b32 %r9812, %r9818, %r9818, %r11375;
	// end inline asm
	// begin inline asm
	shf.r.wrap.b32 %r9816, %r9818, %r9818, %r11379;
	// end inline asm
	shr.u32 	%r11890, %r9818, 3;
	xor.b32  	%r11891, %r9812, %r11890;
	xor.b32  	%r11892, %r11891, %r9816;
	// begin inline asm
	shf.r.wrap.b32 %r9820, %r10338, %r10338, %r11383;
	// end inline asm
	// begin inline asm
	shf.r.wrap.b32 %r9824, %r10338, %r10338, %r11387;
	// end inline asm
	shr.u32 	%r11893, %r10338, 10;
	xor.b32  	%r11894, %r9820, %r11893;
	xor.b32  	%r11895, %r11894, %r9824;
	add.s32 	%r11896, %r9778, %r11892;
	add.s32 	%r11897, %r11896, %r10138;
	add.s32 	%r10418, %r11897, %r11895;
	// begin inline asm
	shf.r.wrap.b32 %r9828, %r9838, %r9838, %r11391;
	// end inline asm
	// begin inline asm
	shf.r.wrap.b32 %r9832, %r9838, %r9838, %r11395;
	// end inline asm
	xor.b32  	%r11898, %r9832, %r9828;
	// begin inline asm
	shf.r.wrap.b32 %r9836, %r9838, %r9838, %r11399;
	// end inline asm
	xor.b32  	%r11899, %r11898, %r9836;
	and.b32  	%r11900, %r9838, %r9798;
	not.b32 	%r11901, %r9838;
	and.b32  	%r11902, %r9758, %r11901;
	or.b32  	%r11903, %r11900, %r11902;
	add.s32 	%r11904, %r11903, %r9718;
	add.s32 	%r11905, %r11904, %r10418;
	add.s32 	%r11906, %r11905, %r11899;
	add.s32 	%r11907, %r11906, %r598;
	// begin inline asm
	shf.r.wrap.b32 %r9840, %r9850, %r9850, %r11403;
	// end inline asm
	// begin inline asm
	shf.r.wrap.b32 %r9844, %r9850, %r9850, %r11407;
	// end inline asm
	xor.b32  	%r11908, %r9844, %r9840;
	// begin inline asm
	shf.r.wrap.b32 %r9848, %r9850, %r9850, %r11411;
	// end inline asm
	xor.b32  	%r11909, %r11908, %r9848;
	xor.b32  	%r11910, %r9810, %r9770;
	and.b32  	%r11911, %r9850, %r11910;
	and.b32  	%r11912, %r9810, %r9770;
	xor.b32  	%r11913, %r11911, %r11912;
	add.s32 	%r11914, %r11909, %r11913;
	add.s32 	%r9878, %r11907, %r9730;
	add.s32 	%r9890, %r11914, %r11907;
	// begin inline asm
	shf.r.wrap.b32 %r9852, %r9858, %r9858, %r11375;
	// end inline asm
	// begin inline asm
	shf.r.wrap.b32 %r9856, %r9858, %r9858, %r11379;
	// end inline asm
	shr.u32 	%r11915, %r9858, 3;
	xor.b32  	%r11916, %r9852, %r11915;
	xor.b32  	%r11917, %r11916, %r9856;
	// begin inline asm
	shf.r.wrap.b32 %r9860, %r10378, %r10378, %r11383;
	// end inline asm
	// begin inline asm
	shf.r.wrap.b32 %r9864, %r10378, %r10378, %r11387;
	// end inline asm
	shr.u32 	%r11918, %r10378, 10;
	xor.b32  	%r11919, %r9860, %r11918;
	xor.b32  	%r11920, %r11919, %r9864;
	add.s32 	%r11921, %r9818, %r11917;
	add.s32 	%r11922, %r11921, %r10178;
	add.s32 	%r10458, %r11922, %r11920;
	// begin inline asm
	shf.r.wrap.b32 %r9868, %r9878, %r9878, %r11391;
	// end inline asm
	// begin inline asm
	shf.r.wrap.b32 %r9872, %r9878, %r9878, %r11395;
	// end inline asm
	xor.b32  	%r11923, %r9872, %r9868;
	// begin inline asm
	shf.r.wrap.b32 %r9876, %r9878, %r9878, %r11399;
	// end inline asm
	xor.b32  	%r11924, %r11923, %r9876;
	and.b32  	%r11925, %r9878, %r9838;
	not.b32 	%r11926, %r9878;
	and.b32  	%r11927, %r9798, %r11926;
	or.b32  	%r11928, %r11925, %r11927;
	add.s32 	%r11929, %r11928, %r9758;
	add.s32 	%r11930, %r11929, %r10458;
	add.s32 	%r11931, %r11930, %r11924;
	add.s32 	%r11932, %r11931, %r101;
	// begin inline asm
	shf.r.wrap.b32 %r9880, %r9890, %r9890, %r11403;
	// end inline asm
	// begin inline asm
	shf.r.wrap.b32 %r9884, %r9890, %r9890, %r11407;
	// end inline asm
	xor.b32  	%r11933, %r9884, %r9880;
	// begin inline asm
	shf.r.wrap.b32 %r9888, %r9890, %r9890, %r11411;
	// end inline asm
	xor.b32  	%r11934, %r11933, %r9888;
	xor.b32  	%r11935, %r9850, %r9810;
	and.b32  	%r11936, %r9890, %r11935;
	and.b32  	%r11937, %r9850, %r9810;
	xor.b32  	%r11938, %r11936, %r11937;
	add.s32 	%r11939, %r11934, %r11938;
	add.s32 	%r9918, %r11932, %r9770;
	add.s32 	%r9930, %r11939, %r11932;
	// begin inline asm
	shf.r.wrap.b32 %r9892, %r9898, %r9898, %r11375;
	// end inline asm
	// begin inline asm
	shf.r.wrap.b32 %r9896, %r9898, %r9898, %r11379;
	// end inline asm
	shr.u32 	%r11940, %r9898, 3;
	xor.b32  	%r11941, %r9892, %r11940;
	xor.b32  	%r11942, %r11941, %r9896;
	// begin inline asm
	shf.r.wrap.b32 %r9900, %r10418, %r10418, %r11383;
	// end inline asm
	// begin inline asm
	shf.r.wrap.b32 %r9904, %r10418, %r10418, %r11387;
	// end inline asm
	shr.u32 	%r11943, %r10418, 10;
	xor.b32  	%r11944, %r9900, %r11943;
	xor.b32  	%r11945, %r11944, %r9904;
	add.s32 	%r11946, %r9858, %r11942;
	add.s32 	%r11947, %r11946, %r10218;
	add.s32 	%r10498, %r11947, %r11945;
	// begin inline asm
	shf.r.wrap.b32 %r9908, %r9918, %r9918, %r11391;
	// end inline asm
	// begin inline asm
	shf.r.wrap.b32 %r9912, %r9918, %r9918, %r11395;
	// end inline asm
	xor.b32  	%r11948, %r9912, %r9908;
	// begin inline asm
	shf.r.wrap.b32 %r9916, %r9918, %r9918, %r11399;
	// end inline asm
	xor.b32  	%r11949, %r11948, %r9916;
	and.b32  	%r11950, %r9918, %r9878;
	not.b32 	%r11951, %r9918;
	and.b32  	%r11952, %r9838, %r11951;
	or.b32  	%r11953, %r11950, %r11952;
	add.s32 	%r11954, %r11953, %r9798;
	add.s32 	%r11955, %r11954, %r10498;
	add.s32 	%r11956, %r11955, %r11949;
	add.s32 	%r11957, %r11956, %r102;
	// begin inline asm
	shf.r.wrap.b32 %r9920, %r9930, %r9930, %r11403;
	// end inline asm
	// begin inline asm
	shf.r.wrap.b32 %r9924, %r9930, %r9930, %r11407;
	// end inline asm
	xor.b32  	%r11958, %r9924, %r9920;
	// begin inline asm
	shf.r.wrap.b32 %r9928, %r9930, %r9930, %r11411;
	// end inline asm
	xor.b32  	%r11959, %r11958, %r9928;
	xor.b32  	%r11960, %r9890, %r9850;
	and.b32  	%r11961, %r9930, %r11960;
	and.b32  	%r11962, %r9890, %r9850;
	xor.b32  	%r11963, %r11961, %r11962;
	add.s32 	%r11964, %r11959, %r11963;
	add.s32 	%r9958, %r11957, %r9810;
	add.s32 	%r9970, %r11964, %r11957;
	// begin inline asm
	shf.r.wrap.b32 %r9932, %r9938, %r9938, %r11375;
	// end inline asm
	// begin inline asm
	shf.r.wrap.b32 %r9936, %r9938, %r9938, %r11379;
	// end inline asm
	shr.u32 	%r11965, %r9938, 3;
	xor.b32  	%r11966, %r9932, %r11965;
	xor.b32  	%r11967, %r11966, %r9936;
	// begin inline asm
	shf.r.wrap.b32 %r9940, %r10458, %r10458, %r11383;
	// end inline asm
	// begin inline asm
	shf.r.wrap.b32 %r9944, %r10458, %r10458, %r11387;
	// end inline asm
	shr.u32 	%r11968, %r10458, 10;
	xor.b32  	%r11969, %r9940, %r11968;
	xor.b32  	%r11970, %r11969, %r9944;
	add.s32 	%r11971, %r9898, %r11967;
	add.s32 	%r11972, %r11971, %r10258;
	add.s32 	%r10538, %r11972, %r11970;
	// begin inline asm
	shf.r.wrap.b32 %r9948, %r9958, %r9958, %r11391;
	// end inline asm
	// begin inline asm
	shf.r.wrap.b32 %r9952, %r9958, %r9958, %r11395;
	// end inline asm
	xor.b32  	%r11973, %r9952, %r9948;
	// begin inline asm
	shf.r.wrap.b32 %r9956, %r9958, %r9958, %r11399;
	// end inline asm
	xor.b32  	%r11974, %r11973, %r9956;
	and.b32  	%r11975, %r9958, %r9918;
	not.b32 	%r11976, %r9958;
	and.b32  	%r11977, %r9878, %r11976;
	or.b32  	%r11978, %r11975, %r11977;
	add.s32 	%r11979, %r11978, %r9838;
	add.s32 	%r11980, %r11979, %r10538;
	add.s32 	%r11981, %r11980, %r11974;
	add.s32 	%r11982, %r11981, %r103;
	// begin inline asm
	shf.r.wrap.b32 %r9960, %r9970, %r9970, %r11403;
	// end inline asm
	// begin inline asm
	shf.r.wrap.b32 %r9964, %r9970, %r9970, %r11407;
	// end inline asm
	xor.b32  	%r11983, %r9964, %r9960;
	// begin inline asm
	shf.r.wrap.b32 %r9968, %r9970, %r9970, %r11411;
	// end inline asm
	xor.b32  	%r11984, %r11983, %r9968;
	xor.b32  	%r11985, %r9930, %r9890;
	and.b32  	%r11986, %r9970, %r11985;
	and.b32  	%r11987, %r9930, %r9890;
	xor.b32  	%r11988, %r11986, %r11987;
	add.s32 	%r11989, %r11984, %r11988;
	add.s32 	%r9998, %r11982, %r9850;
	add.s32 	%r10010, %r11989, %r11982;
	// begin inline asm
	shf.r.wrap.b32 %r9972, %r9978, %r9978, %r11375;
	// end inline asm
	// begin inline asm
	shf.r.wrap.b32 %r9976, %r9978, %r9978, %r11379;
	// end inline asm
	shr.u32 	%r11990, %r9978, 3;
	xor.b32  	%r11991, %r9972, %r11990;
	xor.b32  	%r11992, %r11991, %r9976;
	// begin inline asm
	shf.r.wrap.b32 %r9980, %r10498, %r10498, %r11383;
	// end inline asm
	// begin inline asm
	shf.r.wrap.b32 %r9984, %r10498, %r10498, %r11387;
	// end inline asm
	shr.u32 	%r11993, %r10498, 10;
	xor.b32  	%r11994, %r9980, %r11993;
	xor.b32  	%r11995, %r11994, %r9984;
	add.s32 	%r11996, %r9938, %r11992;
	add.s32 	%r11997, %r11996, %r10298;
	add.s32 	%r10578, %r11997, %r11995;
	// begin inline asm
	shf.r.wrap.b32 %r9988, %r9998, %r9998, %r11391;
	// end inline asm
	// begin inline asm
	shf.r.wrap.b32 %r9992, %r9998, %r9998, %r11395;
	// end inline asm
	xor.b32  	%r11998, %r9992, %r9988;
	// begin inline asm
	shf.r.wrap.b32 %r9996, %r9998, %r9998, %r11399;
	// end inline asm
	xor.b32  	%r11999, %r11998, %r9996;
	and.b32  	%r12000, %r9998, %r9958;
	not.b32 	%r12001, %r9998;
	and.b32  	%r12002, %r9918, %r12001;
	or.b32  	%r12003, %r12000, %r12002;
	add.s32 	%r12004, %r12003, %r9878;
	add.s32 	%r12005, %r12004, %r10578;
	add.s32 	%r12006, %r12005, %r11999;
	add.s32 	%r12007, %r12006, %r104;
	// begin inline asm
	shf.r.wrap.b32 %r10000, %r10010, %r10010, %r11403;
	// end inline asm
	// begin inline asm
	shf.r.wrap.b32 %r10004, %r10010, %r10010, %r11407;
	// end inline asm
	xor.b32  	%r12008, %r10004, %r10000;
	// begin inline asm
	shf.r.wrap.b32 %r10008, %r10010, %r10010, %r11411;
	// end inline asm
	xor.b32  	%r12009, %r12008, %r10008;
	xor.b32  	%r12010, %r9970, %r9930;
	and.b32  	%r12011, %r10010, %r12010;
	and.b32  	%r12012, %r9970, %r9930;
	xor.b32  	%r12013, %r12011, %r12012;
	add.s32 	%r12014, %r12009, %r12013;
	add.s32 	%r10038, %r12007, %r9890;
	add.s32 	%r10050, %r12014, %r12007;
	// begin inline asm
	shf.r.wrap.b32 %r10012, %r10018, %r10018, %r11375;
	// end inline asm
	// begin inline asm
	shf.r.wrap.b32 %r10016, %r10018, %r10018, %r11379;
	// end inline asm
	shr.u32 	%r12015, %r10018, 3;
	xor.b32  	%r12016, %r10012, %r12015;
	xor.b32  	%r12017, %r12016, %r10016;
	// begin inline asm
	shf.r.wrap.b32 %r10020, %r10538, %r10538, %r11383;
	// end inline asm
	// begin inline asm
	shf.r.wrap.b32 %r10024, %r10538, %r10538, %r11387;
	// end inline asm
	shr.u32 	%r12018, %r10538, 10;
	xor.b32  	%r12019, %r10020, %r12018;
	xor.b32  	%r12020, %r12019, %r10024;
	add.s32 	%r12021, %r9978, %r12017;
	add.s32 	%r12022, %r12021, %r10338;
	add.s32 	%r10618, %r12022, %r12020;
	// begin inline asm
	shf.r.wrap.b32 %r10028, %r10038, %r10038, %r11391;
	// end inline asm
	// begin inline asm
	shf.r.wrap.b32 %r10032, %r10038, %r10038, %r11395;
	// end inline asm
	xor.b32  	%r12023, %r10032, %r10028;
	// begin inline asm
	shf.r.wrap.b32 %r10036, %r10038, %r10038, %r11399;
	// end inline asm
	xor.b32  	%r12024, %r12023, %r10036;
	and.b32  	%r12025, %r10038, %r9998;
	not.b32 	%r12026, %r10038;
	and.b32  	%r12027, %r9958, %r12026;
	or.b32  	%r12028, %r12025, %r12027;
	add.s32 	%r12029, %r12028, %r9918;
	add.s32 	%r12030, %r12029, %r10618;
	add.s32 	%r12031, %r12030, %r12024;
	add.s32 	%r12032, %r12031, %r105;
	// begin inline asm
	shf.r.wrap.b32 %r10040, %r10050, %r10050, %r11403;
	// end inline asm
	// begin inline asm
	shf.r.wrap.b32 %r10044, %r10050, %r10050, %r11407;
	// end inline asm
	xor.b32  	%r12033, %r10044, %r10040;
	// begin inline asm
	shf.r.wrap.b32 %r10048, %r10050, %r10050, %r11411;
	// end inline asm
	xor.b32  	%r12034, %r12033, %r10048;
	xor.b32  	%r12035, %r10010, %r9970;
	and.b32  	%r12036, %r10050, %r12035;
	and.b32  	%r12037, %r10010, %r9970;
	xor.b32  	%r12038, %r12036, %r12037;
	add.s32 	%r12039, %r12034, %r12038;
	add.s32 	%r10078, %r12032, %r9930;
	add.s32 	%r10090, %r12039, %r12032;
	// begin inline asm
	shf.r.wrap.b32 %r10052, %r9541, %r9541, %r11375;
	// end inline asm
	// begin inline asm
	shf.r.wrap.b32 %r10056, %r9541, %r9541, %r11379;
	// end inline asm
	and.b32  	%r12040, %r11412, 536870911;
	xor.b32  	%r12041, %r10052, %r12040;
	xor.b32  	%r12042, %r12041, %r10056;
	// begin inline asm
	shf.r.wrap.b32 %r10060, %r10578, %r10578, %r11383;
	// end inline asm
	// begin inline asm
	shf.r.wrap.b32 %r10064, %r10578, %r10578, %r11387;
	// end inline asm
	shr.u32 	%r12043, %r10578, 10;
	xor.b32  	%r12044, %r10060, %r12043;
	xor.b32  	%r12045, %r12044, %r10064;
	add.s32 	%r12046, %r12042, %r10018;
	add.s32 	%r12047, %r12046, %r10378;
	add.s32 	%r10658, %r12047, %r12045;
	// begin inline asm
	shf.r.wrap.b32 %r10068, %r10078, %r10078, %r11391;
	// end inline asm
	// begin inline asm
	shf.r.wrap.b32 %r10072, %r10078, %r10078, %r11395;
	// end inline asm
	xor.b32  	%r12048, %r10072, %r10068;
	// begin inline asm
	shf.r.wrap.b32 %r10076, %r10078, %r10078, %r11399;
	// end inline asm
	xor.b32  	%r12049, %r12048, %r10076;
	and.b32  	%r12050, %r10078, %r10038;
	not.b32 	%r12051, %r10078;
	and.b32  	%r12052, %r9998, %r12051;
	or.b32  	%r12053, %r12050, %r12052;
	add.s32 	%r12054, %r12053, %r9958;
	add.s32 	%r12055, %r12054, %r10658;
	add.s32 	%r12056, %r12055, %r12049;
	ld.const.u32 	%r12057, [Kc+120];
	add.s32 	%r12058, %r12056, %r12057;
	// begin inline asm
	shf.r.wrap.b32 %r10080, %r10090, %r10090, %r11403;
	// end inline asm
	// begin inline asm
	shf.r.wrap.b32 %r10084, %r10090, %r10090, %r11407;
	// end inline asm
	xor.b32  	%r12059, %r10084, %r10080;
	// begin inline asm
	shf.r.wrap.b32 %r10088, %r10090, %r10090, %r11411;
	// end inline asm
	xor.b32  	%r12060, %r12059, %r10088;
	xor.b32  	%r12061, %r10050, %r10010;
	and.b32  	%r12062, %r10090, %r12061;
	and.b32  	%r12063, %r10050, %r10010;
	xor.b32  	%r12064, %r12062, %r12063;
	add.s32 	%r12065, %r12060, %r12064;
	add.s32 	%r10118, %r12058, %r9970;
	add.s32 	%r10130, %r12065, %r12058;
	// begin inline asm
	shf.r.wrap.b32 %r10092, %r10098, %r10098, %r11375;
	// end inline asm
	// begin inline asm
	shf.r.wrap.b32 %r10096, %r10098, %r10098, %r11379;
	// end inline asm
	shr.u32 	%r12066, %r10098, 3;
	xor.b32  	%r12067, %r10092, %r12066;
	xor.b32  	%r12068, %r12067, %r10096;
	// begin inline asm
	shf.r.wrap.b32 %r10100, %r10618, %r10618, %r11383;
	// end inline asm
	// begin inline asm
	shf.r.wrap.b32 %r10104, %r10618, %r10618, %r11387;
	// end inline asm
	shr.u32 	%r12069, %r10618, 10;
	xor.b32  	%r12070, %r10100, %r12069;
	xor.b32  	%r12071, %r12070, %r10104;
	add.s32 	%r12072, %r12068, %r9541;
	add.s32 	%r12073, %r12072, %r10418;
	add.s32 	%r10698, %r12073, %r12071;
	// begin inline asm
	shf.r.wrap.b32 %r10108, %r10118, %r10118, %r11391;
	// end inline asm
	// begin inline asm
	shf.r.wrap.b32 %r10112, %r10118, %r10118, %r11395;
	// end inline asm
	xor.b32  	%r12074, %r10112, %r10108;
	// begin inline asm
	shf.r.wrap.b32 %r10116, %r10118, %r10118, %r11399;
	// end inline asm
	xor.b32  	%r12075, %r12074, %r10116;
	and.b32  	%r12076, %r10118, %r10078;
	not.b32 	%r12077, %r10118;
	and.b32  	%r12078, %r10038, %r12077;
	or.b32  	%r12079, %r12076, %r12078;
	add.s32 	%r12080, %r12079, %r9998;
	add.s32 	%r12081, %r12080, %r10698;
	add.s32 	%r12082, %r12081, %r12075;
	ld.const.u32 	%r12083, [Kc+124];
	add.s32 	%r12084, %r12082, %r12083;
	// begin inline asm
	shf.r.wrap.b32 %r10120, %r10130, %r10130, %r11403;
	// end inline asm
	// begin inline asm
	shf.r.wrap.b32 %r10124, %r10130, %r10130, %r11407;
	// end inline asm
	xor.b32  	%r12085, %r10124, %r10120;
	// begin inline asm
	shf.r.wrap.b32 %r10128, %r10130, %r10130, %r11411;
	// end inline asm
	xor.b32  	%r12086, %r12085, %r10128;
	xor.b32  	%r12087, %r10090, %r10050;
	and.b32  	%r12088, %r10130, %r12087;
	and.b32  	%r12089, %r10090, %r10050;
	xor.b32  	%r12090, %r12088, %r12089;
	add.s32 	%r12091, %r12086, %r12090;
	add.s32 	%r10158, %r12084, %r10010;
	add.s32 	%r10170, %r12091, %r12084;
	// begin inline asm
	shf.r.wrap.b32 %r10132, %r10138, %r10138, %r11375;
	// end inline asm
	// begin inline asm
	shf.r.wrap.b32 %r10136, %r10138, %r10138, %r11379;
	// end inline asm
	shr.u32 	%r12092, %r10138, 3;
	xor.b32  	%r12093, %r10132, %r12092;
	xor.b32  	%r12094, %r12093, %r10136;
	// begin inline asm
	shf.r.wrap.b32 %r10140, %r10658, %r10658, %r11383;
	// end inline asm
	// begin inline asm
	shf.r.wrap.b32 %r10144, %r10658, %r10658, %r11387;
	// end inline asm
	shr.u32 	%r12095, %r10658, 10;
	xor.b32  	%r12096, %r10140, %r12095;
	xor.b32  	%r12097, %r12096, %r10144;
	add.s32 	%r12098, %r10098, %r12094;
	add.s32 	%r12099, %r12098, %r10458;
	add.s32 	%r10738, %r12099, %r12097;
	// begin inline asm
	shf.r.wrap.b32 %r10148, %r10158, %r10158, %r11391;
	// end inline asm
	// begin inline asm
	shf.r.wrap.b32 %r10152, %r10158, %r10158, %r11395;
	// end inline asm
	xor.b32  	%r12100, %r10152, %r10148;
	// begin inline asm
	shf.r.wrap.b32 %r10156, %r10158, %r10158, %r11399;
	// end inline asm
	xor.b32  	%r12101, %r12100, %r10156;
	and.b32  	%r12102, %r10158, %r10118;
	not.b32 	%r12103, %r10158;
	and.b32  	%r12104, %r10078, %r12103;
	or.b32  	%r12105, %r12102, %r12104;
	add.s32 	%r12106, %r12105, %r10038;
	add.s32 	%r12107, %r12106, %r10738;
	add.s32 	%r12108, %r12107, %r12101;
	ld.const.u32 	%r12109, [Kc+128];
	add.s32 	%r12110, %r12108, %r12109;
	// begin inline asm
	shf.r.wrap.b32 %r10160, %r10170, %r10170, %r11403;
	// end inline asm
	// begin inline asm
	shf.r.wrap.b32 %r10164, %r10170, %r10170, %r11407;
	// end inline asm
	xor.b32  	%r12111, %r10164, %r10160;
	// begin inline asm
	shf.r.wrap.b32 %r10168, %r10170, %r10170, %r11411;
	// end inline asm
	xor.b32  	%r12112, %r12111, %r10168;
	xor.b32  	%r12113, %r10130, %r10090;
	and.b32  	%r12114, %r10170, %r12113;
	and.b32  	%r12115, %r10130, %r10090;
	xor.b32  	%r12116, %r12114, %r12115;
	add.s32 	%r12117, %r12112, %r12116;
	add.s32 	%r10198, %r12110, %r10050;
	add.s32 	%r10210, %r12117, %r12110;
	// begin inline asm
	shf.r.wrap.b32 %r10172, %r10178, %r10178, %r11375;
	// end inline asm
	// begin inline asm
	shf.r.wrap.b32 %r10176, %r10178, %r10178, %r11379;
	// end inline asm
	shr.u32 	%r12118, %r10178, 3;
	xor.b32  	%r12119, %r10172, %r12118;
	xor.b32  	%r12120, %r12119, %r10176;
	// begin inline asm
	shf.r.wrap.b32 %r10180, %r10698, %r10698, %r11383;
	// end inline asm
	// begin inline asm
	shf.r.wrap.b32 %r10184, %r10698, %r10698, %r11387;
	// end inline asm
	shr.u32 	%r12121, %r10698, 10;
	xor.b32  	%r12122, %r10180, %r12121;
	xor.b32  	%r12123, %r12122, %r10184;
	add.s32 	%r12124, %r10138, %r12120;
	add.s32 	%r12125, %r12124, %r10498;
	add.s32 	%r10778, %r12125, %r12123;
	// begin inline asm
	shf.r.wrap.b32 %r10188, %r10198, %r10198, %r11391;
	// end inline asm
	// begin inline asm
	shf.r.wrap.b32 %r10192, %r10198, %r10198, %r11395;
	// end inline asm
	xor.b32  	%r12126, %r10192, %r10188;
	// begin inline asm
	shf.r.wrap.b32 %r10196, %r10198, %r10198, %r11399;
	// end inline asm
	xor.b32  	%r12127, %r12126, %r10196;
	and.b32  	%r12128, %r10198, %r10158;
	not.b32 	%r12129, %r10198;
	and.b32  	%r12130, %r10118, %r12129;
	or.b32  	%r12131, %r12128, %r12130;
	add.s32 	%r12132, %r12131, %r10078;
	add.s32 	%r12133, %r12132, %r10778;
	add.s32 	%r12134, %r12133, %r12127;
	ld.const.u32 	%r12135, [Kc+132];
	add.s32 	%r12136, %r12134, %r12135;
	// begin inline asm
	shf.r.wrap.b32 %r10200, %r10210, %r10210, %r11403;
	// end inline asm
	// begin inline asm
	shf.r.wrap.b32 %r10204, %r10210, %r10210, %r11407;
	// end inline asm
	xor.b32  	%r12137, %r10204, %r10200;
	// begin inline asm
	shf.r.wrap.b32 %r10208, %r10210, %r10210, %r11411;
	// end inline asm
	xor.b32  	%r12138, %r12137, %r10208;
	xor.b32  	%r12139, %r10170, %r10130;
	and.b32  	%r12140, %r10210, %r12139;
	and.b32  	%r12141, %r10170, %r10130;
	xor.b32  	%r12142, %r12140, %r12141;
	add.s32 	%r12143, %r12138, %r12142;
	add.s32 	%r10238, %r12136, %r10090;
	add.s32 	%r10250, %r12143, %r12136;
	// begin inline asm
	shf.r.wrap.b32 %r10212, %r10218, %r10218, %r11375;
	// end inline asm
	// begin inline asm
	shf.r.wrap.b32 %r10216, %r10218, %r10218, %r11379;
	// end inline asm
	shr.u32 	%r12144, %r10218, 3;
	xor.b32  	%r12145, %r10212, %r12144;
	xor.b32  	%r12146, %r12145, %r10216;
	// begin inline asm
	shf.r.wrap.b32 %r10220, %r10738, %r10738, %r11383;
	// end inline asm
	// begin inline asm
	shf.r.wrap.b32 %r10224, %r10738, %r10738, %r11387;
	// end inline asm
	shr.u32 	%r12147, %r10738, 10;
	xor.b32  	%r12148, %r10220, %r12147;
	xor.b32  	%r12149, %r12148, %r10224;
	add.s32 	%r12150, %r10178, %r12146;
	add.s32 	%r12151, %r12150, %r10538;
	add.s32 	%r10818, %r12151, %r12149;
	// begin inline asm
	shf.r.wrap.b32 %r10228, %r10238, %r10238, %r11391;
	// end inline asm
	// begin inline asm
	shf.r.wrap.b32 %r10232, %r10238, %r10238, %r11395;
	// end inline asm
	xor.b32  	%r12152, %r10232, %r10228;
	// begin inline asm
	shf.r.wrap.b32 %r10236, %r10238, %r10238, %r11399;
	// end inline asm
	xor.b32  	%r12153, %r12152, %r10236;
	and.b32  	%r12154, %r10238, %r10198;
	not.b32 	%r12155, %r10238;
	and.b32  	%r12156, %r10158, %r12155;
	or.b32  	%r12157, %r12154, %r12156;
	add.s32 	%r12158, %r12157, %r10118;
	add.s32 	%r12159, %r12158, %r10818;
	add.s32 	%r12160, %r12159, %r12153;
	ld.const.u32 	%r12161, [Kc+136];
	add.s32 	%r12162, %r12160, %r12161;
	// begin inline asm
	shf.r.wrap.b32 %r10240, %r10250, %r10250, %r11403;
	// end inline asm
	// begin inline asm
	shf.r.wrap.b32 %r10244, %r10250, %r10250, %r11407;
	// end inline asm
	xor.b32  	%r12163, %r10244, %r10240;
	// begin inline asm
	shf.r.wrap.b32 %r10248, %r10250, %r10250, %r11411;
	// end inline asm
	xor.b32  	%r12164, %r12163, %r10248;
	xor.b32  	%r12165, %r10210, %r10170;
	and.b32  	%r12166, %r10250, %r12165;
	and.b32  	%r12167, %r10210, %r10170;
	xor.b32  	%r12168, %r12166, %r12167;
	add.s32 	%r12169, %r12164, %r12168;
	add.s32 	%r10278, %r12162, %r10130;
	add.s32 	%r10290, %r12169, %r12162;
	// begin inline asm
	shf.r.wrap.b32 %r10252, %r10258, %r10258, %r11375;
	// end inline asm
	// begin inline asm
	shf.r.wrap.b32 %r10256, %r10258, %r10258, %r11379;
	// end inline asm
	shr.u32 	%r12170, %r10258, 3;
	xor.b32  	%r12171, %r10252, %r12170;
	xor.b32  	%r12172, %r12171, %r10256;
	// begin inline asm
	shf.r.wrap.b32 %r10260, %r10778, %r10778, %r11383;
	// end inline asm
	// begin inline asm
	shf.r.wrap.b32 %r10264, %r10778, %r10778, %r11387;
	// end inline asm
	shr.u32 	%r12173, %r10778, 10;
	xor.b32  	%r12174, %r10260, %r12173;
	xor.b32  	%r12175, %r12174, %r10264;
	add.s32 	%r12176, %r10218, %r12172;
	add.s32 	%r12177, %r12176, %r10578;
	add.s32 	%r10858, %r12177, %r12175;
	// begin inline asm
	shf.r.wrap.b32 %r10268, %r10278, %r10278, %r11391;
	// end inline asm
	// begin inline asm
	shf.r.wrap.b32 %r10272, %r10278, %r10278, %r11395;
	// end inline asm
	xor.b32  	%r12178, %r10272, %r10268;
	// begin inline asm
	shf.r.wrap.b32 %r10276, %r10278, %r10278, %r11399;
	// end inline asm
	xor.b32  	%r12179, %r12178, %r10276;
	and.b32  	%r12180, %r10278, %r10238;
	not.b32 	%r12181, %r10278;
	and.b32  	%r12182, %r10198, %r12181;
	or.b32  	%r12183, %r12180, %r12182;
	add.s32 	%r12184, %r12183, %r10158;
	add.s32 	%r12185, %r12184, %r10858;
	add.s32 	%r12186, %r12185, %r12179;
	ld.const.u32 	%r12187, [Kc+140];
	add.s32 	%r12188, %r12186, %r12187;
	// begin inline asm
	shf.r.wrap.b32 %r10280, %r10290, %r10290, %r11403;
	// end inline asm
	// begin inline asm
	shf.r.wrap.b32 %r10284, %r10290, %r10290, %r11407;
	// end inline asm
	xor.b32  	%r12189, %r10284, %r10280;
	// begin inline asm
	shf.r.wrap.b32 %r10288, %r10290, %r10290, %r11411;
	// end inline asm
	xor.b32  	%r12190, %r12189, %r10288;
	xor.b32  	%r12191, %r10250, %r10210;
	and.b32  	%r12192, %r10290, %r12191;
	and.b32  	%r12193, %r10250, %r10210;
	xor.b32  	%r12194, %r12192, %r12193;
	add.s32 	%r12195, %r12190, %r12194;
	add.s32 	%r10318, %r12188, %r10170;
	add.s32 	%r10330, %r12195, %r12188;
	// begin inline asm
	shf.r.wrap.b32 %r10292, %r10298, %r10298, %r11375;
	// end inline asm
	// begin inline asm
	shf.r.wrap.b32 %r10296, %r10298, %r10298, %r11379;
	// end inline asm
	shr.u32 	%r12196, %r10298, 3;
	xor.b32  	%r12197, %r10292, %r12196;
	xor.b32  	%r12198, %r12197, %r10296;
	// begin inline asm
	shf.r.wrap.b32 %r10300, %r10818, %r10818, %r11383;
	// end inline asm
	// begin inline asm
	shf.r.wrap.b32 %r10304, %r10818, %r10818, %r11387;
	// end inline asm
	shr.u32 	%r12199, %r10818, 10;
	xor.b32  	%r12200, %r10300, %r12199;
	xor.b32  	%r12201, %r12200, %r10304;
	add.s32 	%r12202, %r10258, %r12198;
	add.s32 	%r12203, %r12202, %r10618;
	add.s32 	%r10898, %r12203, %r12201;
	// begin inline asm
	shf.r.wrap.b32 %r10308, %r10318, %r10318, %r11391;
	// end inline asm
	// begin inline asm
	shf.r.wrap.b32 %r10312, %r10318, %r10318, %r11395;
	// end inline asm
	xor.b32  	%r12204, %r10312, %r10308;
	// begin inline asm
	shf.r.wrap.b32 %r10316, %r10318, %r10318, %r11399;
	// end inline asm
	xor.b32  	%r12205, %r12204, %r10316;
	and.b32  	%r12206, %r10318, %r10278;
	not.b32 	%r12207, %r10318;
	and.b32  	%r12208, %r10238, %r12207;
	or.b32  	%r12209, %r12206, %r12208;
	add.s32 	%r12210, %r12209, %r10198;
	add.s32 	%r12211, %r12210, %r10898;
	add.s32 	%r12212, %r12211, %r12205;
	ld.const.u32 	%r12213, [Kc+144];
	add.s32 	%r12214, %r12212, %r12213;
	// begin inline asm
	shf.r.wrap.b32 %r10320, %r10330, %r10330, %r11403;
	// end inline asm
	// begin inline asm
	shf.r.wrap.b32 %r10324, %r10330, %r10330, %r11407;
	// end inline asm
	xor.b32  	%r12215, %r10324, %r10320;
	// begin inline asm
	shf.r.wrap.b32 %r10328, %r10330, %r10330, %r11411;
	// end inline asm
	xor.b32  	%r12216, %r12215, %r10328;
	xor.b32  	%r12217, %r10290, %r10250;
	and.b32  	%r12218, %r10330, %r12217;
	and.b32  	%r12219, %r10290, %r10250;
	xor.b32  	%r12220, %r12218, %r12219;
	add.s32 	%r12221, %r12216, %r12220;
	add.s32 	%r10358, %r12214, %r10210;
	add.s32 	%r10370, %r12221, %r12214;
	// begin inline asm
	shf.r.wrap.b32 %r10332, %r10338, %r10338, %r11375;
	// end inline asm
	// begin inline asm
	shf.r.wrap.b32 %r10336, %r10338, %r10338, %r11379;
	// end inline asm
	shr.u32 	%r12222, %r10338, 3;
	xor.b32  	%r12223, %r10332, %r12222;
	xor.b32  	%r12224, %r12223, %r10336;
	// begin inline asm
	shf.r.wrap.b32 %r10340, %r10858, %r10858, %r11383;
	// end inline asm
	// begin inline asm
	shf.r.wrap.b32 %r10344, %r10858, %r10858, %r11387;
	// end inline asm
	shr.u32 	%r12225, %r10858, 10;
	xor.b32  	%r12226, %r10340, %r12225;
	xor.b32  	%r12227, %r12226, %r10344;
	add.s32 	%r12228, %r10298, %r12224;
	add.s32 	%r12229, %r12228, %r10658;
	add.s32 	%r10938, %r12229, %r12227;
	// begin inline asm
	shf.r.wrap.b32 %r10348, %r10358, %r10358, %r11391;
	// end inline asm
	// begin inline asm
	shf.r.wrap.b32 %r10352, %r10358, %r10358, %r11395;
	// end inline asm
	xor.b32  	%r12230, %r10352, %r10348;
	// begin inline asm
	shf.r.wrap.b32 %r10356, %r10358, %r10358, %r11399;
	// end inline asm
	xor.b32  	%r12231, %r12230, %r10356;
	and.b32  	%r12232, %r10358, %r10318;
	not.b32 	%r12233, %r10358;
	and.b32  	%r12234, %r10278, %r12233;
	or.b32  	%r12235, %r12232, %r12234;
	add.s32 	%r12236, %r12235, %r10238;
	add.s32 	%r12237, %r12236, %r10938;
	add.s32 	%r12238, %r12237, %r12231;
	ld.const.u32 	%r12239, [Kc+148];
	add.s32 	%r12240, %r12238, %r12239;
	// begin inline asm
	shf.r.wrap.b32 %r10360, %r10370, %r10370, %r11403;
	// end inline asm
	// begin inline asm
	shf.r.wrap.b32 %r10364, %r10370, %r10370, %r11407;
	// end inline asm
	xor.b32  	%r12241, %r10364, %r10360;
	// begin inline asm
	shf.r.wrap.b32 %r10368, %r10370, %r10370, %r11411;
	// end inline asm
	xor.b32  	%r12242, %r12241, %r10368;
	xor.b32  	%r12243, %r10330, %r10290;
	and.b32  	%r12244, %r10370, %r12243;
	and.b32  	%r12245, %r10330, %r10290;
	xor.b32  	%r12246, %r12244, %r12245;
	add.s32 	%r12247, %r12242, %r12246;
	add.s32 	%r10398, %r12240, %r10250;
	add.s32 	%r10410, %r12247, %r12240;
	// begin inline asm
	shf.r.wrap.b32 %r10372, %r10378, %r10378, %r11375;
	// end inline asm
	// begin inline asm
	shf.r.wrap.b32 %r10376, %r10378, %r10378, %r11379;
	// end inline asm
	shr.u32 	%r12248, %r10378, 3;
	xor.b32  	%r12249, %r10372, %r12248;
	xor.b32  	%r12250, %r12249, %r10376;
	// begin inline asm
	shf.r.wrap.b32 %r10380, %r10898, %r10898, %r11383;
	// end inline asm
	// begin inline asm
	shf.r.wrap.b32 %r10384, %r10898, %r10898, %r11387;
	// end inline asm
	shr.u32 	%r12251, %r10898, 10;
	xor.b32  	%r12252, %r10380, %r12251;
	xor.b32  	%r12253, %r12252, %r10384;
	add.s32 	%r12254, %r10338, %r12250;
	add.s32 	%r12255, %r12254, %r10698;
	add.s32 	%r10978, %r12255, %r12253;
	// begin inline asm
	shf.r.wrap.b32 %r10388, %r10398, %r10398, %r11391;
	// end inline asm
	// begin inline asm
	shf.r.wrap.b32 %r10392, %r10398, %r10398, %r11395;
	// end inline asm
	xor.b32  	%r12256, %r10392, %r10388;
	// begin inline asm
	shf.r.wrap.b32 %r10396, %r10398, %r10398, %r11399;
	// end inline asm
	xor.b32  	%r12257, %r12256, %r10396;
	and.b32  	%r12258, %r10398, %r10358;
	not.b32 	%r12259, %r10398;
	and.b32  	%r12260, %r10318, %r12259;
	or.b32  	%r12261, %r12258, %r12260;
	add.s32 	%r12262, %r12261, %r10278;
	add.s32 	%r12263, %r12262, %r10978;
	add.s32 	%r12264, %r12263, %r12257;
	ld.const.u32 	%r12265, [Kc+152];
	add.s32 	%r12266, %r12264, %r12265;
	// begin inline asm
	shf.r.wrap.b32 %r10400, %r10410, %r10410, %r11403;
	// end inline asm
	// begin inline asm
	shf.r.wrap.b32 %r10404, %r10410, %r10410, %r11407;
	// end inline asm
	xor.b32  	%r12267, %r10404, %r10400;
	// begin inline asm
	shf.r.wrap.b32 %r10408, %r10410, %r10410, %r11411;
	// end inline asm
	xor.b32  	%r12268, %r12267, %r10408;
	xor.b32  	%r12269, %r10370, %r10330;
	and.b32  	%r12270, %r10410, %r12269;
	and.b32  	%r12271, %r10370, %r10330;
	xor.b32  	%r12272, %r12270, %r12271;
	add.s32 	%r12273, %r12268, %r12272;
	add.s32 	%r10438, %r12266, %r10290;
	add.s32 	%r10450, %r12273, %r12266;
	// begin inline asm
	shf.r.wrap.b32 %r10412, %r10418, %r10418, %r11375;
	// end inline asm
	// begin inline asm
	shf.r.wrap.b32 %r10416, %r10418, %r10418, %r11379;
	// end inline asm
	shr.u32 	%r12274, %r10418, 3;
	xor.b32  	%r12275, %r10412, %r12274;
	xor.b32  	%r12276, %r12275, %r10416;
	// begin inline asm
	shf.r.wrap.b32 %r10420, %r10938, %r10938, %r11383;
	// end inline asm
	// begin inline asm
	shf.r.wrap.b32 %r10424, %r10938, %r10938, %r11387;
	// end inline asm
	shr.u32 	%r12277, %r10938, 10;
	xor.b32  	%r12278, %r10420, %r12277;
	xor.b32  	%r12279, %r12278, %r10424;
	add.s32 	%r12280, %r10378, %r12276;
	add.s32 	%r12281, %r12280, %r10738;
	add.s32 	%r11018, %r12281, %r12279;
	// begin inline asm
	shf.r.wrap.b32 %r10428, %r10438, %r10438, %r11391;
	// end inline asm
	// begin inline asm
	shf.r.wrap.b32 %r10432, %r10438, %r10438, %r11395;
	// end inline asm
	xor.b32  	%r12282, %r10432, %r10428;
	// begin inline asm
	shf.r.wrap.b32 %r10436, %r10438, %r10438, %r11399;
	// end inline asm
	xor.b32  	%r12283, %r12282, %r10436;
	and.b32  	%r12284, %r10438, %r10398;
	not.b32 	%r12285, %r10438;
	and.b32  	%r12286, %r10358, %r12285;
	or.b32  	%r12287, %r12284, %r12286;
	add.s32 	%r12288, %r12287, %r10318;
	add.s32 	%r12289, %r12288, %r11018;
	add.s32 	%r12290, %r12289, %r12283;
	add.s32 	%r12291, %r12290, %r599;
	// begin inline asm
	shf.r.wrap.b32 %r10440, %r10450, %r10450, %r11403;
	// end inline asm
	// begin inline asm
	shf.r.wrap.b32 %r10444, %r10450, %r10450, %r11407;
	// end inline asm
	xor.b32  	%r12292, %r10444, %r10440;
	// begin inline asm
	shf.r.wrap.b32 %r10448, %r10450, %r10450, %r11411;
	// end inline asm
	xor.b32  	%r12293, %r12292, %r10448;
	xor.b32  	%r12294, %r10410, %r10370;
	and.b32  	%r12295, %r10450, %r12294;
	and.b32  	%r12296, %r10410, %r10370;
	xor.b32  	%r12297, %r12295, %r12296;
	add.s32 	%r12298, %r12293, %r12297;
	add.s32 	%r10478, %r12291, %r10330;
	add.s32 	%r10490, %r12298, %r12291;
	// begin inline asm
	shf.r.wrap.b32 %r10452, %r10458, %r10458, %r11375;
	// end inline asm
	// begin inline asm
	shf.r.wrap.b32 %r10456, %r10458, %r10458, %r11379;
	// end inline asm
	shr.u32 	%r12299, %r10458, 3;
	xor.b32  	%r12300, %r10452, %r12299;
	xor.b32  	%r12301, %r12300, %r10456;
	// begin inline asm
	shf.r.wrap.b32 %r10460, %r10978, %r10978, %r11383;
	// end inline asm
	// begin inline asm
	shf.r.wrap.b32 %r10464, %r10978, %r10978, %r11387;
	// end inline asm
	shr.u32 	%r12302, %r10978, 10;
	xor.b32  	%r12303, %r10460, %r12302;
	xor.b32  	%r12304, %r12303, %r10464;
	add.s32 	%r12305, %r10418, %r12301;
	add.s32 	%r12306, %r12305, %r10778;
	add.s32 	%r11058, %r12306, %r12304;
	// begin inline asm
	shf.r.wrap.b32 %r10468, %r10478, %r10478, %r11391;
	// end inline asm
	// begin inline asm
	shf.r.wrap.b32 %r10472, %r10478, %r10478, %r11395;
	// end inline asm
	xor.b32  	%r12307, %r10472, %r10468;
	// begin inline asm
	shf.r.wrap.b32 %r10476, %r10478, %r10478, %r11399;
	// end inline asm
	xor.b32  	%r12308, %r12307, %r10476;
	and.b32  	%r12309, %r10478, %r10438;
	not.b32 	%r12310, %r10478;
	and.b32  	%r12311, %r10398, %r12310;
	or.b32  	%r12312, %r12309, %r12311;
	add.s32 	%r12313, %r12312, %r10358;
	add.s32 	%r12314, %r12313, %r11058;
	add.s32 	%r12315, %r12314, %r12308;
	add.s32 	%r12316, %r12315, %r600;
	// begin inline asm
	shf.r.wrap.b32 %r10480, %r10490, %r10490, %r11403;
	// end inline asm
	// begin inline asm
	shf.r.wrap.b32 %r10484, %r10490, %r10490, %r11407;
	// end inline asm
	xor.b32  	%r12317, %r10484, %r10480;
	// begin inline asm
	shf.r.wrap.b32 %r10488, %r10490, %r10490, %r11411;
	// end inline asm
	xor.b32  	%r12318, %r12317, %r10488;
	xor.b32  	%r12319, %r10450, %r10410;
	and.b32  	%r12320, %r10490, %r12319;
	and.b32  	%r12321, %r10450, %r10410;
	xor.b32  	%r12322, %r12320, %r12321;
	add.s32 	%r12323, %r12318, %r12322;
	add.s32 	%r10518, %r12316, %r10370;
	add.s32 	%r10530, %r12323, %r12316;
	// begin inline asm
	shf.r.wrap.b32 %r10492, %r10498, %r10498, %r11375;
	// end inline asm
	// begin inline asm
	shf.r.wrap.b32 %r10496, %r10498, %r10498, %r11379;
	// end inline asm
	shr.u32 	%r12324, %r10498, 3;
	xor.b32  	%r12325, %r10492, %r12324;
	xor.b32  	%r12326, %r12325, %r10496;
	// begin inline asm
	shf.r.wrap.b32 %r10500, %r11018, %r11018, %r11383;
	// end inline asm
	// begin inline asm
	shf.r.wrap.b32 %r10504, %r11018, %r11018, %r11387;
	// end inline asm
	shr.u32 	%r12327, %r11018, 10;
	xor.b32  	%r12328, %r10500, %r12327;
	xor.b32  	%r12329, %r12328, %r10504;
	add.s32 	%r12330, %r10458, %r12326;
	add.s32 	%r12331, %r12330, %r10818;
	add.s32 	%r11098, %r12331, %r12329;
	// begin inline asm
	shf.r.wrap.b32 %r10508, %r10518, %r10518, %r11391;
	// end inline asm
	// begin inline asm
	shf.r.wrap.b32 %r10512, %r10518, %r10518, %r11395;
	// end inline asm
	xor.b32  	%r12332, %r10512, %r10508;
	// begin inline asm
	shf.r.wrap.b32 %r10516, %r10518, %r10518, %r11399;
	// end inline asm
	xor.b32  	%r12333, %r12332, %r10516;
	and.b32  	%r12334, %r10518, %r10478;
	not.b32 	%r12335, %r10518;
	and.b32  	%r12336, %r10438, %r12335;
	or.b32  	%r12337, %r12334, %r12336;
	add.s32 	%r12338, %r12337, %r10398;
	add.s32 	%r12339, %r12338, %r11098;
	add.s32 	%r12340, %r12339, %r12333;
	add.s32 	%r12341, %r12340, %r601;
	// begin inline asm
	shf.r.wrap.b32 %r10520, %r10530, %r10530, %r11403;
	// end inline asm
	// begin inline asm
	shf.r.wrap.b32 %r10524, %r10530, %r10530, %r11407;
	// end inline asm
	xor.b32  	%r12342, %r10524, %r10520;
	// begin inline asm
	shf.r.wrap.b32 %r10528, %r10530, %r10530, %r11411;
	// end inline asm
	xor.b32  	%r12343, %r12342, %r10528;
	xor.b32  	%r12344, %r10490, %r10450;
	and.b32  	%r12345, %r10530, %r12344;
	and.b32  	%r12346, %r10490, %r10450;
	xor.b32  	%r12347, %r12345, %r12346;
	add.s32 	%r12348, %r12343, %r12347;
	add.s32 	%r10558, %r12341, %r10410;
	add.s32 	%r10570, %r12348, %r12341;
	// begin inline asm
	shf.r.wrap.b32 %r10532, %r10538, %r10538, %r11375;
	// end inline asm
	// begin inline asm
	shf.r.wrap.b32 %r10536, %r10538, %r10538, %r11379;
	// end inline asm
	shr.u32 	%r12349, %r10538, 3;
	xor.b32  	%r12350, %r10532, %r12349;
	xor.b32  	%r12351, %r12350, %r10536;
	// begin inline asm
	shf.r.wrap.b32 %r10540, %r11058, %r11058, %r11383;
	// end inline asm
	// begin inline asm
	shf.r.wrap.b32 %r10544, %r11058, %r11058, %r11387;
	// end inline asm
	shr.u32 	%r12352, %r11058, 10;
	xor.b32  	%r12353, %r10540, %r12352;
	xor.b32  	%r12354, %r12353, %r10544;
	add.s32 	%r12355, %r10498, %r12351;
	add.s32 	%r12356, %r12355, %r10858;
	add.s32 	%r11138, %r12356, %r12354;
	// begin inline asm
	shf.r.wrap.b32 %r10548, %r10558, %r10558, %r11391;
	// end inline asm
	// begin inline asm
	shf.r.wrap.b32 %r10552, %r10558, %r10558, %r11395;
	// end inline asm
	xor.b32  	%r12357, %r10552, %r10548;
	// begin inline asm
	shf.r.wrap.b32 %r10556, %r10558, %r10558, %r11399;
	// end inline asm
	xor.b32  	%r12358, %r12357, %r10556;
	and.b32  	%r12359, %r10558, %r10518;
	not.b32 	%r12360, %r10558;
	and.b32  	%r12361, %r10478, %r12360;
	or.b32  	%r12362, %r12359, %r12361;
	add.s32 	%r12363, %r12362, %r10438;
	add.s32 	%r12364, %r12363, %r11138;
	add.s32 	%r12365, %r12364, %r12358;
	add.s32 	%r12366, %r12365, %r602;
	// begin inline asm
	shf.r.wrap.b32 %r10560, %r10570, %r10570, %r11403;
	// end inline asm
	// begin inline asm
	shf.r.wrap.b32 %r10564, %r10570, %r10570, %r11407;
	// end inline asm
	xor.b32  	%r12367, %r10564, %r10560;
	// begin inline asm
	shf.r.wrap.b32 %r10568, %r10570, %r10570, %r11411;
	// end inline asm
	xor.b32  	%r12368, %r12367, %r10568;
	xor.b32  	%r12369, %r10530, %r10490;
	and.b32  	%r12370, %r10570, %r12369;
	and.b32  	%r12371, %r10530, %r10490;
	xor.b32  	%r12372, %r12370, %r12371;
	add.s32 	%r12373, %r12368, %r12372;
	add.s32 	%r10598, %r12366, %r10450;
	add.s32 	%r10610, %r12373, %r12366;
	// begin inline asm
	shf.r.wrap.b32 %r10572, %r10578, %r10578, %r11375;
	// end inline asm
	// begin inline asm
	shf.r.wrap.b32 %r10576, %r10578, %r10578, %r11379;
	// end inline asm
	shr.u32 	%r12374, %r10578, 3;
	xor.b32  	%r12375, %r10572, %r12374;
	xor.b32  	%r12376, %r12375, %r10576;
	// begin inline asm
	shf.r.wrap.b32 %r10580, %r11098, %r11098, %r11383;
	// end inline asm
	// begin inline asm
	shf.r.wrap.b32 %r10584, %r11098, %r11098, %r11387;
	// end inline asm
	shr.u32 	%r12377, %r11098, 10;
	xor.b32  	%r12378, %r10580, %r12377;
	xor.b32  	%r12379, %r12378, %r10584;
	add.s32 	%r12380, %r10538, %r12376;
	add.s32 	%r12381, %r12380, %r10898;
	add.s32 	%r11178, %r12381, %r12379;
	// begin inline asm
	shf.r.wrap.b32 %r10588, %r10598, %r10598, %r11391;
	// end inline asm
	// begin inline asm
	shf.r.wrap.b32 %r10592, %r10598, %r10598, %r11395;
	// end inline asm
	xor.b32  	%r12382, %r10592, %r10588;
	// begin inline asm
	shf.r.wrap.b32 %r10596, %r10598, %r10598, %r11399;
	// end inline asm
	xor.b32  	%r12383, %r12382, %r10596;
	and.b32  	%r12384, %r10598, %r10558;
	not.b32 	%r12385, %r10598;
	and.b32  	%r12386, %r10518, %r12385;
	or.b32  	%r12387, %r12384, %r12386;
	add.s32 	%r12388, %r12387, %r10478;
	add.s32 	%r12389, %r12388, %r11178;
	add.s32 	%r12390, %r12389, %r12383;
	add.s32 	%r12391, %r12390, %r603;
	// begin inline asm
	shf.r.wrap.b32 %r10600, %r10610, %r10610, %r11403;
	// end inline asm
	// begin inline asm
	shf.r.wrap.b32 %r10604, %r10610, %r10610, %r11407;
	// end inline asm
	xor.b32  	%r12392, %r10604, %r10600;
	// begin inline asm
	shf.r.wrap.b32 %r10608, %r10610, %r10610, %r11411;
	// end inline asm
	xor.b32  	%r12393, %r12392, %r10608;
	xor.b32  	%r12394, %r10570, %r10530;
	and.b32  	%r12395, %r10610, %r12394;
	and.b32  	%r12396, %r10570, %r10530;
	xor.b32  	%r12397, %r12395, %r12396;
	add.s32 	%r12398, %r12393, %r12397;
	add.s32 	%r10638, %r12391, %r10490;
	add.s32 	%r10650, %r12398, %r12391;
	// begin inline asm
	shf.r.wrap.b32 %r10612, %r10618, %r10618, %r11375;
	// end inline asm
	// begin inline asm
	shf.r.wrap.b32 %r10616, %r10618, %r10618, %r11379;
	// end inline asm
	shr.u32 	%r12399, %r10618, 3;
	xor.b32  	%r12400, %r10612, %r12399;
	xor.b32  	%r12401, %r12400, %r10616;
	// begin inline asm
	shf.r.wrap.b32 %r10620, %r11138, %r11138, %r11383;
	// end inline asm
	// begin inline asm
	shf.r.wrap.b32 %r10624, %r11138, %r11138, %r11387;
	// end inline asm
	shr.u32 	%r12402, %r11138, 10;
	xor.b32  	%r12403, %r10620, %r12402;
	xor.b32  	%r12404, %r12403, %r10624;
	add.s32 	%r12405, %r10578, %r12401;
	add.s32 	%r12406, %r12405, %r10938;
	add.s32 	%r11218, %r12406, %r12404;
	// begin inline asm
	shf.r.wrap.b32 %r10628, %r10638, %r10638, %r11391;
	// end inline asm
	// begin inline asm
	shf.r.wrap.b32 %r10632, %r10638, %r10638, %r11395;
	// end inline asm
	xor.b32  	%r12407, %r10632, %r10628;
	// begin inline asm
	shf.r.wrap.b32 %r10636, %r10638, %r10638, %r11399;
	// end inline asm
	xor.b32  	%r12408, %r12407, %r10636;
	and.b32  	%r12409, %r10638, %r10598;
	not.b32 	%r12410, %r10638;
	and.b32  	%r12411, %r10558, %r12410;
	or.b32  	%r12412, %r12409, %r12411;
	add.s32 	%r12413, %r12412, %r10518;
	add.s32 	%r12414, %r12413, %r11218;
	add.s32 	%r12415, %r12414, %r12408;
	add.s32 	%r12416, %r12415, %r604;
	// begin inline asm
	shf.r.wrap.b32 %r10640, %r10650, %r10650, %r11403;
	// end inline asm
	// begin inline asm
	shf.r.wrap.b32 %r10644, %r10650, %r10650, %r11407;
	// end inline asm
	xor.b32  	%r12417, %r10644, %r10640;
	// begin inline asm
	shf.r.wrap.b32 %r10648, %r10650, %r10650, %r11411;
	// end inline asm
	xor.b32  	%r12418, %r12417, %r10648;
	xor.b32  	%r12419, %r10610, %r10570;
	and.b32  	%r12420, %r10650, %r12419;
	and.b32  	%r12421, %r10610, %r10570;
	xor.b32  	%r12422, %r12420, %r12421;
	add.s32 	%r12423, %r12418, %r12422;
	add.s32 	%r10678, %r12416, %r10530;
	add.s32 	%r10690, %r12423, %r12416;
	// begin inline asm
	shf.r.wrap.b32 %r10652, %r10658, %r10658, %r11375;
	// end inline asm
	// begin inline asm
	shf.r.wrap.b32 %r10656, %r10658, %r10658, %r11379;
	// end inline asm
	shr.u32 	%r12424, %r10658, 3;
	xor.b32  	%r12425, %r10652, %r12424;
	xor.b32  	%r12426, %r12425, %r10656;
	// begin inline asm
	shf.r.wrap.b32 %r10660, %r11178, %r11178, %r11383;
	// end inline asm
	// begin inline asm
	shf.r.wrap.b32 %r10664, %r11178, %r11178, %r11387;
	// end inline asm
	shr.u32 	%r12427, %r11178, 10;
	xor.b32  	%r12428, %r10660, %r12427;
	xor.b32  	%r12429, %r12428, %r10664;
	add.s32 	%r12430, %r10618, %r12426;
	add.s32 	%r12431, %r12430, %r10978;
	add.s32 	%r11258, %r12431, %r12429;
	// begin inline asm
	shf.r.wrap.b32 %r10668, %r10678, %r10678, %r11391;
	// end inline asm
	// begin inline asm
	shf.r.wrap.b32 %r10672, %r10678, %r10678, %r11395;
	// end inline asm
	xor.b32  	%r12432, %r10672, %r10668;
	// begin inline asm
	shf.r.wrap.b32 %r10676, %r10678, %r10678, %r11399;
	// end inline asm
	xor.b32  	%r12433, %r12432, %r10676;
	and.b32  	%r12434, %r10678, %r10638;
	not.b32 	%r12435, %r10678;
	and.b32  	%r12436, %r10598, %r12435;
	or.b32  	%r12437, %r12434, %r12436;
	add.s32 	%r12438, %r12437, %r10558;
	add.s32 	%r12439, %r12438, %r11258;
	add.s32 	%r12440, %r12439, %r12433;
	add.s32 	%r12441, %r12440, %r605;
	// begin inline asm
	shf.r.wrap.b32 %r10680, %r10690, %r10690, %r11403;
	// end inline asm
	// begin inline asm
	shf.r.wrap.b32 %r10684, %r10690, %r10690, %r11407;
	// end inline asm
	xor.b32  	%r12442, %r10684, %r10680;
	// begin inline asm
	shf.r.wrap.b32 %r10688, %r10690, %r10690, %r11411;
	// end inline asm
	xor.b32  	%r12443, %r12442, %r10688;
	xor.b32  	%r12444, %r10650, %r10610;
	and.b32  	%r12445, %r10690, %r12444;
	and.b32  	%r12446, %r10650, %r10610;
	xor.b32  	%r12447, %r12445, %r12446;
	add.s32 	%r12448, %r12443, %r12447;
	add.s32 	%r10718, %r12441, %r10570;
	add.s32 	%r10730, %r12448, %r12441;
	// begin inline asm
	shf.r.wrap.b32 %r10692, %r10698, %r10698, %r11375;
	// end inline asm
	// begin inline asm
	shf.r.wrap.b32 %r10696, %r10698, %r10698, %r11379;
	// end inline asm
	shr.u32 	%r12449, %r10698, 3;
	xor.b32  	%r12450, %r10692, %r12449;
	xor.b32  	%r12451, %r12450, %r10696;
	// begin inline asm
	shf.r.wrap.b32 %r10700, %r11218, %r11218, %r11383;
	// end inline asm
	// begin inline asm
	shf.r.wrap.b32 %r10704, %r11218, %r11218, %r11387;
	// end inline asm
	shr.u32 	%r12452, %r11218, 10;
	xor.b32  	%r12453, %r10700, %r12452;
	xor.b32  	%r12454, %r12453, %r10704;
	add.s32 	%r12455, %r10658, %r12451;
	add.s32 	%r12456, %r12455, %r11018;
	add.s32 	%r11298, %r12456, %r12454;
	// begin inline asm
	shf.r.wrap.b32 %r10708, %r10718, %r10718, %r11391;
	// end inline asm
	// begin inline asm
	shf.r.wrap.b32 %r10712, %r10718, %r10718, %r11395;
	// end inline asm
	xor.b32  	%r12457, %r10712, %r10708;
	// begin inline asm
	shf.r.wrap.b32 %r10716, %r10718, %r10718, %r11399;
	// end inline asm
	xor.b32  	%r12458, %r12457, %r10716;
	and.b32  	%r12459, %r10718, %r10678;
	not.b32 	%r12460, %r10718;
	and.b32  	%r12461, %r10638, %r12460;
	or.b32  	%r12462, %r12459, %r12461;
	add.s32 	%r12463, %r12462, %r10598;
	add.s32 	%r12464, %r12463, %r11298;
	add.s32 	%r12465, %r12464, %r12458;
	add.s32 	%r12466, %r12465, %r606;
	// begin inline asm
	shf.r.wrap.b32 %r10720, %r10730, %r10730, %r11403;
	// end inline asm
	// begin inline asm
	shf.r.wrap.b32 %r10724, %r10730, %r10730, %r11407;
	// end inline asm
	xor.b32  	%r12467, %r10724, %r10720;
	// begin inline asm
	shf.r.wrap.b32 %r10728, %r10730, %r10730, %r11411;
	// end inline asm
	xor.b32  	%r12468, %r12467, %r10728;
	xor.b32  	%r12469, %r10690, %r10650;
	and.b32  	%r12470, %r10730, %r12469;
	and.b32  	%r12471, %r10690, %r10650;
	xor.b32  	%r12472, %r12470, %r12471;
	add.s32 	%r12473, %r12468, %r12472;
	add.s32 	%r10758, %r12466, %r10610;
	add.s32 	%r10770, %r12473, %r12466;
	// begin inline asm
	shf.r.wrap.b32 %r10732, %r10738, %r10738, %r11375;
	// end inline asm
	// begin inline asm
	shf.r.wrap.b32 %r10736, %r10738, %r10738, %r11379;
	// end inline asm
	shr.u32 	%r12474, %r10738, 3;
	xor.b32  	%r12475, %r10732, %r12474;
	xor.b32  	%r12476, %r12475, %r10736;
	// begin inline asm
	shf.r.wrap.b32 %r10740, %r11258, %r11258, %r11383;
	// end inline asm
	// begin inline asm
	shf.r.wrap.b32 %r10744, %r11258, %r11258, %r11387;
	// end inline asm
	shr.u32 	%r12477, %r11258, 10;
	xor.b32  	%r12478, %r10740, %r12477;
	xor.b32  	%r12479, %r12478, %r10744;
	add.s32 	%r12480, %r10698, %r12476;
	add.s32 	%r12481, %r12480, %r11058;
	add.s32 	%r11338, %r12481, %r12479;
	// begin inline asm
	shf.r.wrap.b32 %r10748, %r10758, %r10758, %r11391;
	// end inline asm
	// begin inline asm
	shf.r.wrap.b32 %r10752, %r10758, %r10758, %r11395;
	// end inline asm
	xor.b32  	%r12482, %r10752, %r10748;
	// begin inline asm
	shf.r.wrap.b32 %r10756, %r10758, %r10758, %r11399;
	// end inline asm
	xor.b32  	%r12483, %r12482, %r10756;
	and.b32  	%r12484, %r10758, %r10718;
	not.b32 	%r12485, %r10758;
	and.b32  	%r12486, %r10678, %r12485;
	or.b32  	%r12487, %r12484, %r12486;
	add.s32 	%r12488, %r12487, %r10638;
	add.s32 	%r12489, %r12488, %r11338;
	add.s32 	%r12490, %r12489, %r12483;
	add.s32 	%r12491, %r12490, %r607;
	// begin inline asm
	shf.r.wrap.b32 %r10760, %r10770, %r10770, %r11403;
	// end inline asm
	// begin inline asm
	shf.r.wrap.b32 %r10764, %r10770, %r10770, %r11407;
	// end inline asm
	xor.b32  	%r12492, %r10764, %r10760;
	// begin inline asm
	shf.r.wrap.b32 %r10768, %r10770, %r10770, %r11411;
	// end inline asm
	xor.b32  	%r12493, %r12492, %r10768;
	xor.b32  	%r12494, %r10730, %r10690;
	and.b32  	%r12495, %r10770, %r12494;
	and.b32  	%r12496, %r10730, %r10690;
	xor.b32  	%r12497, %r12495, %r12496;
	add.s32 	%r12498, %r12493, %r12497;
	add.s32 	%r10798, %r12491, %r10650;
	add.s32 	%r10810, %r12498, %r12491;
	// begin inline asm
	shf.r.wrap.b32 %r10772, %r10778, %r10778, %r11375;
	// end inline asm
	// begin inline asm
	shf.r.wrap.b32 %r10776, %r10778, %r10778, %r11379;
	// end inline asm
	shr.u32 	%r12499, %r10778, 3;
	xor.b32  	%r12500, %r10772, %r12499;
	xor.b32  	%r12501, %r12500, %r10776;
	// begin inline asm
	shf.r.wrap.b32 %r10780, %r11298, %r11298, %r11383;
	// end inline asm
	// begin inline asm
	shf.r.wrap.b32 %r10784, %r11298, %r11298, %r11387;
	// end inline asm
	shr.u32 	%r12502, %r11298, 10;
	xor.b32  	%r12503, %r10780, %r12502;
	xor.b32  	%r12504, %r12503, %r10784;
	add.s32 	%r12505, %r10738, %r12501;
	add.s32 	%r12506, %r12505, %r11098;
	add.s32 	%r11378, %r12506, %r12504;
	// begin inline asm
	shf.r.wrap.b32 %r10788, %r10798, %r10798, %r11391;
	// end inline asm
	// begin inline asm
	shf.r.wrap.b32 %r10792, %r10798, %r10798, %r11395;
	// end inline asm
	xor.b32  	%r12507, %r10792, %r10788;
	// begin inline asm
	shf.r.wrap.b32 %r10796, %r10798, %r10798, %r11399;
	// end inline asm
	xor.b32  	%r12508, %r12507, %r10796;
	and.b32  	%r12509, %r10798, %r10758;
	not.b32 	%r12510, %r10798;
	and.b32  	%r12511, %r10718, %r12510;
	or.b32  	%r12512, %r12509, %r12511;
	add.s32 	%r12513, %r12512, %r10678;
	add.s32 	%r12514, %r12513, %r11378;
	add.s32 	%r12515, %r12514, %r12508;
	add.s32 	%r12516, %r12515, %r608;
	// begin inline asm
	shf.r.wrap.b32 %r10800, %r10810, %r10810, %r11403;
	// end inline asm
	// begin inline asm
	shf.r.wrap.b32 %r10804, %r10810, %r10810, %r11407;
	// end inline asm
	xor.b32  	%r12517, %r10804, %r10800;
	// begin inline asm
	shf.r.wrap.b32 %r10808, %r10810, %r10810, %r11411;
	// end inline asm
	xor.b32  	%r12518, %r12517, %r10808;
	xor.b32  	%r12519, %r10770, %r10730;
	and.b32  	%r12520, %r10810, %r12519;
	and.b32  	%r12521, %r10770, %r10730;
	xor.b32  	%r12522, %r12520, %r12521;
	add.s32 	%r12523, %r12518, %r12522;
	add.s32 	%r10838, %r12516, %r10690;
	add.s32 	%r10850, %r12523, %r12516;
	// begin inline asm
	shf.r.wrap.b32 %r10812, %r10818, %r10818, %r11375;
	// end inline asm
	// begin inline asm
	shf.r.wrap.b32 %r10816, %r10818, %r10818, %r11379;
	// end inline asm
	shr.u32 	%r12524, %r10818, 3;
	xor.b32  	%r12525, %r10812, %r12524;
	xor.b32  	%r12526, %r12525, %r10816;
	// begin inline asm
	shf.r.wrap.b32 %r10820, %r11338, %r11338, %r11383;
	// end inline asm
	// begin inline asm
	shf.r.wrap.b32 %r10824, %r11338, %r11338, %r11387;
	// end inline asm
	shr.u32 	%r12527, %r11338, 10;
	xor.b32  	%r12528, %r10820, %r12527;
	xor.b32  	%r12529, %r12528, %r10824;
	add.s32 	%r12530, %r10778, %r12526;
	add.s32 	%r12531, %r12530, %r11138;
	add.s32 	%r10906, %r12531, %r12529;
	// begin inline asm
	shf.r.wrap.b32 %r10828, %r10838, %r10838, %r11391;
	// end inline asm
	// begin inline asm
	shf.r.wrap.b32 %r10832, %r10838, %r10838, %r11395;
	// end inline asm
	xor.b32  	%r12532, %r10832, %r10828;
	// begin inline asm
	shf.r.wrap.b32 %r10836, %r10838, %r10838, %r11399;
	// end inline asm
	xor.b32  	%r12533, %r12532, %r10836;
	and.b32  	%r12534, %r10838, %r10798;
	not.b32 	%r12535, %r10838;
	and.b32  	%r12536, %r10758, %r12535;
	or.b32  	%r12537, %r12534, %r12536;
	add.s32 	%r12538, %r12537, %r10718;
	add.s32 	%r12539, %r12538, %r10906;
	add.s32 	%r12540, %r12539, %r12533;
	add.s32 	%r12541, %r12540, %r609;
	// begin inline asm
	shf.r.wrap.b32 %r10840, %r10850, %r10850, %r11403;
	// end inline asm
	// begin inline asm
	shf.r.wrap.b32 %r10844, %r10850, %r10850, %r11407;
	// end inline asm
	xor.b32  	%r12542, %r10844, %r10840;
	// begin inline asm
	shf.r.wrap.b32 %r10848, %r10850, %r10850, %r11411;
	// end inline asm
	xor.b32  	%r12543, %r12542, %r10848;
	xor.b32  	%r12544, %r10810, %r10770;
	and.b32  	%r12545, %r10850, %r12544;
	and.b32  	%r12546, %r10810, %r10770;
	xor.b32  	%r12547, %r12545, %r12546;
	add.s32 	%r12548, %r12543, %r12547;
	add.s32 	%r10878, %r12541, %r10730;
	add.s32 	%r10890, %r12548, %r12541;
	// begin inline asm
	shf.r.wrap.b32 %r10852, %r10858, %r10858, %r11375;
	// end inline asm
	// begin inline asm
	shf.r.wrap.b32 %r10856, %r10858, %r10858, %r11379;
	// end inline asm
	shr.u32 	%r12549, %r10858, 3;
	xor.b32  	%r12550, %r10852, %r12549;
	xor.b32  	%r12551, %r12550, %r10856;
	// begin inline asm
	shf.r.wrap.b32 %r10860, %r11378, %r11378, %r11383;
	// end inline asm
	// begin inline asm
	shf.r.wrap.b32 %r10864, %r11378, %r11378, %r11387;
	// end inline asm
	shr.u32 	%r12552, %r11378, 10;
	xor.b32  	%r12553, %r10860, %r12552;
	xor.b32  	%r12554, %r12553, %r10864;
	add.s32 	%r12555, %r10818, %r12551;
	add.s32 	%r12556, %r12555, %r11178;
	add.s32 	%r10946, %r12556, %r12554;
	// begin inline asm
	shf.r.wrap.b32 %r10868, %r10878, %r10878, %r11391;
	// end inline asm
	// begin inline asm
	shf.r.wrap.b32 %r10872, %r10878, %r10878, %r11395;
	// end inline asm
	xor.b32  	%r12557, %r10872, %r10868;
	// begin inline asm
	shf.r.wrap.b32 %r10876, %r10878, %r10878, %r11399;
	// end inline asm
	xor.b32  	%r12558, %r12557, %r10876;
	and.b32  	%r12559, %r10878, %r10838;
	not.b32 	%r12560, %r10878;
	and.b32  	%r12561, %r10798, %r12560;
	or.b32  	%r12562, %r12559, %r12561;
	add.s32 	%r12563, %r12562, %r10758;
	add.s32 	%r12564, %r12563, %r10946;
	add.s32 	%r12565, %r12564, %r12558;
	add.s32 	%r12566, %r12565, %r610;
	// begin inline asm
	shf.r.wrap.b32 %r10880, %r10890, %r10890, %r11403;
	// end inline asm
	// begin inline asm
	shf.r.wrap.b32 %r10884, %r10890, %r10890, %r11407;
	// end inline asm
	xor.b32  	%r12567, %r10884, %r10880;
	// begin inline asm
	shf.r.wrap.b32 %r10888, %r10890, %r10890, %r11411;
	// end inline asm
	xor.b32  	%r12568, %r12567, %r10888;
	xor.b32  	%r12569, %r10850, %r10810;
	and.b32  	%r12570, %r10890, %r12569;
	and.b32  	%r12571, %r10850, %r10810;
	xor.b32  	%r12572, %r12570, %r12571;
	add.s32 	%r12573, %r12568, %r12572;
	add.s32 	%r10918, %r12566, %r10770;
	add.s32 	%r10930, %r12573, %r12566;
	// begin inline asm
	shf.r.wrap.b32 %r10892, %r10898, %r10898, %r11375;
	// end inline asm
	// begin inline asm
	shf.r.wrap.b32 %r10896, %r10898, %r10898, %r11379;
	// end inline asm
	shr.u32 	%r12574, %r10898, 3;
	xor.b32  	%r12575, %r10892, %r12574;
	xor.b32  	%r12576, %r12575, %r10896;
	// begin inline asm
	shf.r.wrap.b32 %r10900, %r10906, %r10906, %r11383;
	// end inline asm
	// begin inline asm
	shf.r.wrap.b32 %r10904, %r10906, %r10906, %r11387;
	// end inline asm
	shr.u32 	%r12577, %r10906, 10;
	xor.b32  	%r12578, %r10900, %r12577;
	xor.b32  	%r12579, %r12578, %r10904;
	add.s32 	%r12580, %r10858, %r12576;
	add.s32 	%r12581, %r12580, %r11218;
	add.s32 	%r10986, %r12581, %r12579;
	// begin inline asm
	shf.r.wrap.b32 %r10908, %r10918, %r10918, %r11391;
	// end inline asm
	// begin inline asm
	shf.r.wrap.b32 %r10912, %r10918, %r10918, %r11395;
	// end inline asm
	xor.b32  	%r12582, %r10912, %r10908;
	// begin inline asm
	shf.r.wrap.b32 %r10916, %r10918, %r10918, %r11399;
	// end inline asm
	xor.b32  	%r12583, %r12582, %r10916;
	and.b32  	%r12584, %r10918, %r10878;
	not.b32 	%r12585, %r10918;
	and.b32  	%r12586, %r10838, %r12585;
	or.b32  	%r12587, %r12584, %r12586;
	add.s32 	%r12588, %r12587, %r10798;
	add.s32 	%r12589, %r12588, %r10986;
	add.s32 	%r12590, %r12589, %r12583;
	add.s32 	%r12591, %r12590, %r611;
	// begin inline asm
	shf.r.wrap.b32 %r10920, %r10930, %r10930, %r11403;
	// end inline asm
	// begin inline asm
	shf.r.wrap.b32 %r10924, %r10930, %r10930, %r11407;
	// end inline asm
	xor.b32  	%r12592, %r10924, %r10920;
	// begin inline asm
	shf.r.wrap.b32 %r10928, %r10930, %r10930, %r11411;
	// end inline asm
	xor.b32  	%r12593, %r12592, %r10928;
	xor.b32  	%r12594, %r10890, %r10850;
	and.b32  	%r12595, %r10930, %r12594;
	and.b32  	%r12596, %r10890, %r10850;
	xor.b32  	%r12597, %r12595, %r12596;
	add.s32 	%r12598, %r12593, %r12597;
	add.s32 	%r10958, %r12591, %r10810;
	add.s32 	%r10970, %r12598, %r12591;
	// begin inline asm
	shf.r.wrap.b32 %r10932, %r10938, %r10938, %r11375;
	// end inline asm
	// begin inline asm
	shf.r.wrap.b32 %r10936, %r10938, %r10938, %r11379;
	// end inline asm
	shr.u32 	%r12599, %r10938, 3;
	xor.b32  	%r12600, %r10932, %r12599;
	xor.b32  	%r12601, %r12600, %r10936;
	// begin inline asm
	shf.r.wrap.b32 %r10940, %r10946, %r10946, %r11383;
	// end inline asm
	// begin inline asm
	shf.r.wrap.b32 %r10944, %r10946, %r10946, %r11387;
	// end inline asm
	shr.u32 	%r12602, %r10946, 10;
	xor.b32  	%r12603, %r10940, %r12602;
	xor.b32  	%r12604, %r12603, %r10944;
	add.s32 	%r12605, %r10898, %r12601;
	add.s32 	%r12606, %r12605, %r11258;
	add.s32 	%r11026, %r12606, %r12604;
	// begin inline asm
	shf.r.wrap.b32 %r10948, %r10958, %r10958, %r11391;
	// end inline asm
	// begin inline asm
	shf.r.wrap.b32 %r10952, %r10958, %r10958, %r11395;
	// end inline asm
	xor.b32  	%r12607, %r10952, %r10948;
	// begin inline asm
	shf.r.wrap.b32 %r10956, %r10958, %r10958, %r11399;
	// end inline asm
	xor.b32  	%r12608, %r12607, %r10956;
	and.b32  	%r12609, %r10958, %r10918;
	not.b32 	%r12610, %r10958;
	and.b32  	%r12611, %r10878, %r12610;
	or.b32  	%r12612, %r12609, %r12611;
	add.s32 	%r12613, %r12612, %r10838;
	add.s32 	%r12614, %r12613, %r11026;
	add.s32 	%r12615, %r12614, %r12608;
	add.s32 	%r12616, %r12615, %r612;
	// begin inline asm
	shf.r.wrap.b32 %r10960, %r10970, %r10970, %r11403;
	// end inline asm
	// begin inline asm
	shf.r.wrap.b32 %r10964, %r10970, %r10970, %r11407;
	// end inline asm
	xor.b32  	%r12617, %r10964, %r10960;
	// begin inline asm
	shf.r.wrap.b32 %r10968, %r10970, %r10970, %r11411;
	// end inline asm
	xor.b32  	%r12618, %r12617, %r10968;
	xor.b32  	%r12619, %r10930, %r10890;
	and.b32  	%r12620, %r10970, %r12619;
	and.b32  	%r12621, %r10930, %r10890;
	xor.b32  	%r12622, %r12620, %r12621;
	add.s32 	%r12623, %r12618, %r12622;
	add.s32 	%r10998, %r12616, %r10850;
	add.s32 	%r11010, %r12623, %r12616;
	// begin inline asm
	shf.r.wrap.b32 %r10972, %r10978, %r10978, %r11375;
	// end inline asm
	// begin inline asm
	shf.r.wrap.b32 %r10976, %r10978, %r10978, %r11379;
	// end inline asm
	shr.u32 	%r12624, %r10978, 3;
	xor.b32  	%r12625, %r10972, %r12624;
	xor.b32  	%r12626, %r12625, %r10976;
	// begin inline asm
	shf.r.wrap.b32 %r10980, %r10986, %r10986, %r11383;
	// end inline asm
	// begin inline asm
	shf.r.wrap.b32 %r10984, %r10986, %r10986, %r11387;
	// end inline asm
	shr.u32 	%r12627, %r10986, 10;
	xor.b32  	%r12628, %r10980, %r12627;
	xor.b32  	%r12629, %r12628, %r10984;
	add.s32 	%r12630, %r10938, %r12626;
	add.s32 	%r12631, %r12630, %r11298;
	add.s32 	%r11066, %r12631, %r12629;
	// begin inline asm
	shf.r.wrap.b32 %r10988, %r10998, %r10998, %r11391;
	// end inline asm
	// begin inline asm
	shf.r.wrap.b32 %r10992, %r10998, %r10998, %r11395;
	// end inline asm
	xor.b32  	%r12632, %r10992, %r10988;
	// begin inline asm
	shf.r.wrap.b32 %r10996, %r10998, %r10998, %r11399;
	// end inline asm
	xor.b32  	%r12633, %r12632, %r10996;
	and.b32  	%r12634, %r10998, %r10958;
	not.b32 	%r12635, %r10998;
	and.b32  	%r12636, %r10918, %r12635;
	or.b32  	%r12637, %r12634, %r12636;
	add.s32 	%r12638, %r12637, %r10878;
	add.s32 	%r12639, %r12638, %r11066;
	add.s32 	%r12640, %r12639, %r12633;
	add.s32 	%r12641, %r12640, %r613;
	// begin inline asm
	shf.r.wrap.b32 %r11000, %r11010, %r11010, %r11403;
	// end inline asm
	// begin inline asm
	shf.r.wrap.b32 %r11004, %r11010, %r11010, %r11407;
	// end inline asm
	xor.b32  	%r12642, %r11004, %r11000;
	// begin inline asm
	shf.r.wrap.b32 %r11008, %r11010, %r11010, %r11411;
	// end inline asm
	xor.b32  	%r12643, %r12642, %r11008;
	xor.b32  	%r12644, %r10970, %r10930;
	and.b32  	%r12645, %r11010, %r12644;
	and.b32  	%r12646, %r10970, %r10930;
	xor.b32  	%r12647, %r12645, %r12646;
	add.s32 	%r12648, %r12643, %r12647;
	add.s32 	%r11038, %r12641, %r10890;
	add.s32 	%r11050, %r12648, %r12641;
	// begin inline asm
	shf.r.wrap.b32 %r11012, %r11018, %r11018, %r11375;
	// end inline asm
	// begin inline asm
	shf.r.wrap.b32 %r11016, %r11018, %r11018, %r11379;
	// end inline asm
	shr.u32 	%r12649, %r11018, 3;
	xor.b32  	%r12650, %r11012, %r12649;
	xor.b32  	%r12651, %r12650, %r11016;
	// begin inline asm
	shf.r.wrap.b32 %r11020, %r11026, %r11026, %r11383;
	// end inline asm
	// begin inline asm
	shf.r.wrap.b32 %r11024, %r11026, %r11026, %r11387;
	// end inline asm
	shr.u32 	%r12652, %r11026, 10;
	xor.b32  	%r12653, %r11020, %r12652;
	xor.b32  	%r12654, %r12653, %r11024;
	add.s32 	%r12655, %r10978, %r12651;
	add.s32 	%r12656, %r12655, %r11338;
	add.s32 	%r11106, %r12656, %r12654;
	// begin inline asm
	shf.r.wrap.b32 %r11028, %r11038, %r11038, %r11391;
	// end inline asm
	// begin inline asm
	shf.r.wrap.b32 %r11032, %r11038, %r11038, %r11395;
	// end inline asm
	xor.b32  	%r12657, %r11032, %r11028;
	// begin inline asm
	shf.r.wrap.b32 %r11036, %r11038, %r11038, %r11399;
	// end inline asm
	xor.b32  	%r12658, %r12657, %r11036;
	and.b32  	%r12659, %r11038, %r10998;
	not.b32 	%r12660, %r11038;
	and.b32  	%r12661, %r10958, %r12660;
	or.b32  	%r12662, %r12659, %r12661;
	add.s32 	%r12663, %r12662, %r10918;
	add.s32 	%r12664, %r12663, %r11106;
	add.s32 	%r12665, %r12664, %r12658;
	add.s32 	%r12666, %r12665, %r614;
	// begin inline asm
	shf.r.wrap.b32 %r11040, %r11050, %r11050, %r11403;
	// end inline asm
	// begin inline asm
	shf.r.wrap.b32 %r11044, %r11050, %r11050, %r11407;
	// end inline asm
	xor.b32  	%r12667, %r11044, %r11040;
	// begin inline asm
	shf.r.wrap.b32 %r11048, %r11050, %r11050, %r11411;
	// end inline asm
	xor.b32  	%r12668, %r12667, %r11048;
	xor.b32  	%r12669, %r11010, %r10970;
	and.b32  	%r12670, %r11050, %r12669;
	and.b32  	%r12671, %r11010, %r10970;
	xor.b32  	%r12672, %r12670, %r12671;
	add.s32 	%r12673, %r12668, %r12672;
	add.s32 	%r11078, %r12666, %r10930;
	add.s32 	%r11090, %r12673, %r12666;
	// begin inline asm
	shf.r.wrap.b32 %r11052, %r11058, %r11058, %r11375;
	// end inline asm
	// begin inline asm
	shf.r.wrap.b32 %r11056, %r11058, %r11058, %r11379;
	// end inline asm
	shr.u32 	%r12674, %r11058, 3;
	xor.b32  	%r12675, %r11052, %r12674;
	xor.b32  	%r12676, %r12675, %r11056;
	// begin inline asm
	shf.r.wrap.b32 %r11060, %r11066, %r11066, %r11383;
	// end inline asm
	// begin inline asm
	shf.r.wrap.b32 %r11064, %r11066, %r11066, %r11387;
	// end inline asm
	shr.u32 	%r12677, %r11066, 10;
	xor.b32  	%r12678, %r11060, %r12677;
	xor.b32  	%r12679, %r12678, %r11064;
	add.s32 	%r12680, %r11018, %r12676;
	add.s32 	%r12681, %r12680, %r11378;
	add.s32 	%r11146, %r12681, %r12679;
	// begin inline asm
	shf.r.wrap.b32 %r11068, %r11078, %r11078, %r11391;
	// end inline asm
	// begin inline asm
	shf.r.wrap.b32 %r11072, %r11078, %r11078, %r11395;
	// end inline asm
	xor.b32  	%r12682, %r11072, %r11068;
	// begin inline asm
	shf.r.wrap.b32 %r11076, %r11078, %r11078, %r11399;
	// end inline asm
	xor.b32  	%r12683, %r12682, %r11076;
	and.b32  	%r12684, %r11078, %r11038;
	not.b32 	%r12685, %r11078;
	and.b32  	%r12686, %r10998, %r12685;
	or.b32  	%r12687, %r12684, %r12686;
	add.s32 	%r12688, %r12687, %r10958;
	add.s32 	%r12689, %r12688, %r11146;
	add.s32 	%r12690, %r12689, %r12683;
	add.s32 	%r12691, %r12690, %r615;
	// begin inline asm
	shf.r.wrap.b32 %r11080, %r11090, %r11090, %r11403;
	// end inline asm
	// begin inline asm
	shf.r.wrap.b32 %r11084, %r11090, %r11090, %r11407;
	// end inline asm
	xor.b32  	%r12692, %r11084, %r11080;
	// begin inline asm
	shf.r.wrap.b32 %r11088, %r11090, %r11090, %r11411;
	// end inline asm
	xor.b32  	%r12693, %r12692, %r11088;
	xor.b32  	%r12694, %r11050, %r11010;
	and.b32  	%r12695, %r11090, %r12694;
	and.b32  	%r12696, %r11050, %r11010;
	xor.b32  	%r12697, %r12695, %r12696;
	add.s32 	%r12698, %r12693, %r12697;
	add.s32 	%r11118, %r12691, %r10970;
	add.s32 	%r11130, %r12698, %r12691;
	// begin inline asm
	shf.r.wrap.b32 %r11092, %r11098, %r11098, %r11375;
	// end inline asm
	// begin inline asm
	shf.r.wrap.b32 %r11096, %r11098, %r11098, %r11379;
	// end inline asm
	shr.u32 	%r12699, %r11098, 3;
	xor.b32  	%r12700, %r11092, %r12699;
	xor.b32  	%r12701, %r12700, %r11096;
	// begin inline asm
	shf.r.wrap.b32 %r11100, %r11106, %r11106, %r11383;
	// end inline asm
	// begin inline asm
	shf.r.wrap.b32 %r11104, %r11106, %r11106, %r11387;
	// end inline asm
	shr.u32 	%r12702, %r11106, 10;
	xor.b32  	%r12703, %r11100, %r12702;
	xor.b32  	%r12704, %r12703, %r11104;
	add.s32 	%r12705, %r11058, %r12701;
	add.s32 	%r12706, %r12705, %r10906;
	add.s32 	%r11186, %r12706, %r12704;
	// begin inline asm
	shf.r.wrap.b32 %r11108, %r11118, %r11118, %r11391;
	// end inline asm
	// begin inline asm
	shf.r.wrap.b32 %r11112, %r11118, %r11118, %r11395;
	// end inline asm
	xor.b32  	%r12707, %r11112, %r11108;
	// begin inline asm
	shf.r.wrap.b32 %r11116, %r11118, %r11118, %r11399;
	// end inline asm
	xor.b32  	%r12708, %r12707, %r11116;
	and.b32  	%r12709, %r11118, %r11078;
	not.b32 	%r12710, %r11118;
	and.b32  	%r12711, %r11038, %r12710;
	or.b32  	%r12712, %r12709, %r12711;
	add.s32 	%r12713, %r12712, %r10998;
	add.s32 	%r12714, %r12713, %r11186;
	add.s32 	%r12715, %r12714, %r12708;
	add.s32 	%r12716, %r12715, %r616;
	// begin inline asm
	shf.r.wrap.b32 %r11120, %r11130, %r11130, %r11403;
	// end inline asm
	// begin inline asm
	shf.r.wrap.b32 %r11124, %r11130, %r11130, %r11407;
	// end inline asm
	xor.b32  	%r12717, %r11124, %r11120;
	// begin inline asm
	shf.r.wrap.b32 %r11128, %r11130, %r11130, %r11411;
	// end inline asm
	xor.b32  	%r12718, %r12717, %r11128;
	xor.b32  	%r12719, %r11090, %r11050;
	and.b32  	%r12720, %r11130, %r12719;
	and.b32  	%r12721, %r11090, %r11050;
	xor.b32  	%r12722, %r12720, %r12721;
	add.s32 	%r12723, %r12718, %r12722;
	add.s32 	%r11158, %r12716, %r11010;
	add.s32 	%r11170, %r12723, %r12716;
	// begin inline asm
	shf.r.wrap.b32 %r11132, %r11138, %r11138, %r11375;
	// end inline asm
	// begin inline asm
	shf.r.wrap.b32 %r11136, %r11138, %r11138, %r11379;
	// end inline asm
	shr.u32 	%r12724, %r11138, 3;
	xor.b32  	%r12725, %r11132, %r12724;
	xor.b32  	%r12726, %r12725, %r11136;
	// begin inline asm
	shf.r.wrap.b32 %r11140, %r11146, %r11146, %r11383;
	// end inline asm
	// begin inline asm
	shf.r.wrap.b32 %r11144, %r11146, %r11146, %r11387;
	// end inline asm
	shr.u32 	%r12727, %r11146, 10;
	xor.b32  	%r12728, %r11140, %r12727;
	xor.b32  	%r12729, %r12728, %r11144;
	add.s32 	%r12730, %r11098, %r12726;
	add.s32 	%r12731, %r12730, %r10946;
	add.s32 	%r11226, %r12731, %r12729;
	// begin inline asm
	shf.r.wrap.b32 %r11148, %r11158, %r11158, %r11391;
	// end inline asm
	// begin inline asm
	shf.r.wrap.b32 %r11152, %r11158, %r11158, %r11395;
	// end inline asm
	xor.b32  	%r12732, %r11152, %r11148;
	// begin inline asm
	shf.r.wrap.b32 %r11156, %r11158, %r11158, %r11399;
	// end inline asm
	xor.b32  	%r12733, %r12732, %r11156;
	and.b32  	%r12734, %r11158, %r11118;
	not.b32 	%r12735, %r11158;
	and.b32  	%r12736, %r11078, %r12735;
	or.b32  	%r12737, %r12734, %r12736;
	add.s32 	%r12738, %r12737, %r11038;
	add.s32 	%r12739, %r12738, %r11226;
	add.s32 	%r12740, %r12739, %r12733;
	add.s32 	%r12741, %r12740, %r617;
	// begin inline asm
	shf.r.wrap.b32 %r11160, %r11170, %r11170, %r11403;
	// end inline asm
	// begin inline asm
	shf.r.wrap.b32 %r11164, %r11170, %r11170, %r11407;
	// end inline asm
	xor.b32  	%r12742, %r11164, %r11160;
	// begin inline asm
	shf.r.wrap.b32 %r11168, %r11170, %r11170, %r11411;
	// end inline asm
	xor.b32  	%r12743, %r12742, %r11168;
	xor.b32  	%r12744, %r11130, %r11090;
	and.b32  	%r12745, %r11170, %r12744;
	and.b32  	%r12746, %r11130, %r11090;
	xor.b32  	%r12747, %r12745, %r12746;
	add.s32 	%r12748, %r12743, %r12747;
	add.s32 	%r11198, %r12741, %r11050;
	add.s32 	%r11210, %r12748, %r12741;
	// begin inline asm
	shf.r.wrap.b32 %r11172, %r11178, %r11178, %r11375;
	// end inline asm
	// begin inline asm
	shf.r.wrap.b32 %r11176, %r11178, %r11178, %r11379;
	// end inline asm
	shr.u32 	%r12749, %r11178, 3;
	xor.b32  	%r12750, %r11172, %r12749;
	xor.b32  	%r12751, %r12750, %r11176;
	// begin inline asm
	shf.r.wrap.b32 %r11180, %r11186, %r11186, %r11383;
	// end inline asm
	// begin inline asm
	shf.r.wrap.b32 %r11184, %r11186, %r11186, %r11387;
	// end inline asm
	shr.u32 	%r12752, %r11186, 10;
	xor.b32  	%r12753, %r11180, %r12752;
	xor.b32  	%r12754, %r12753, %r11184;
	add.s32 	%r12755, %r11138, %r12751;
	add.s32 	%r12756, %r12755, %r10986;
	add.s32 	%r11266, %r12756, %r12754;
	// begin inline asm
	shf.r.wrap.b32 %r11188, %r11198, %r11198, %r11391;
	// end inline asm
	// begin inline asm
	shf.r.wrap.b32 %r11192, %r11198, %r11198, %r11395;
	// end inline asm
	xor.b32  	%r12757, %r11192, %r11188;
	// begin inline asm
	shf.r.wrap.b32 %r11196, %r11198, %r11198, %r11399;
	// end inline asm
	xor.b32  	%r12758, %r12757, %r11196;
	and.b32  	%r12759, %r11198, %r11158;
	not.b32 	%r12760, %r11198;
	and.b32  	%r12761, %r11118, %r12760;
	or.b32  	%r12762, %r12759, %r12761;
	add.s32 	%r12763, %r12762, %r11078;
	add.s32 	%r12764, %r12763, %r11266;
	add.s32 	%r12765, %r12764, %r12758;
	add.s32 	%r12766, %r12765, %r618;
	// begin inline asm
	shf.r.wrap.b32 %r11200, %r11210, %r11210, %r11403;
	// end inline asm
	// begin inline asm
	shf.r.wrap.b32 %r11204, %r11210, %r11210, %r11407;
	// end inline asm
	xor.b32  	%r12767, %r11204, %r11200;
	// begin inline asm
	shf.r.wrap.b32 %r11208, %r11210, %r11210, %r11411;
	// end inline asm
	xor.b32  	%r12768, %r12767, %r11208;
	xor.b32  	%r12769, %r11170, %r11130;
	and.b32  	%r12770, %r11210, %r12769;
	and.b32  	%r12771, %r11170, %r11130;
	xor.b32  	%r12772, %r12770, %r12771;
	add.s32 	%r12773, %r12768, %r12772;
	add.s32 	%r11238, %r12766, %r11090;
	add.s32 	%r11250, %r12773, %r12766;
	// begin inline asm
	shf.r.wrap.b32 %r11212, %r11218, %r11218, %r11375;
	// end inline asm
	// begin inline asm
	shf.r.wrap.b32 %r11216, %r11218, %r11218, %r11379;
	// end inline asm
	shr.u32 	%r12774, %r11218, 3;
	xor.b32  	%r12775, %r11212, %r12774;
	xor.b32  	%r12776, %r12775, %r11216;
	// begin inline asm
	shf.r.wrap.b32 %r11220, %r11226, %r11226, %r11383;
	// end inline asm
	// begin inline asm
	shf.r.wrap.b32 %r11224, %r11226, %r11226, %r11387;
	// end inline asm
	shr.u32 	%r12777, %r11226, 10;
	xor.b32  	%r12778, %r11220, %r12777;
	xor.b32  	%r12779, %r12778, %r11224;
	add.s32 	%r12780, %r11178, %r12776;
	add.s32 	%r12781, %r12780, %r11026;
	add.s32 	%r11306, %r12781, %r12779;
	// begin inline asm
	shf.r.wrap.b32 %r11228, %r11238, %r11238, %r11391;
	// end inline asm
	// begin inline asm
	shf.r.wrap.b32 %r11232, %r11238, %r11238, %r11395;
	// end inline asm
	xor.b32  	%r12782, %r11232, %r11228;
	// begin inline asm
	shf.r.wrap.b32 %r11236, %r11238, %r11238, %r11399;
	// end inline asm
	xor.b32  	%r12783, %r12782, %r11236;
	and.b32  	%r12784, %r11238, %r11198;
	not.b32 	%r12785, %r11238;
	and.b32  	%r12786, %r11158, %r12785;
	or.b32  	%r12787, %r12784, %r12786;
	add.s32 	%r12788, %r12787, %r11118;
	add.s32 	%r12789, %r12788, %r11306;
	add.s32 	%r12790, %r12789, %r12783;
	add.s32 	%r12791, %r12790, %r619;
	// begin inline asm
	shf.r.wrap.b32 %r11240, %r11250, %r11250, %r11403;
	// end inline asm
	// begin inline asm
	shf.r.wrap.b32 %r11244, %r11250, %r11250, %r11407;
	// end inline asm
	xor.b32  	%r12792, %r11244, %r11240;
	// begin inline asm
	shf.r.wrap.b32 %r11248, %r11250, %r11250, %r11411;
	// end inline asm
	xor.b32  	%r12793, %r12792, %r11248;
	xor.b32  	%r12794, %r11210, %r11170;
	and.b32  	%r12795, %r11250, %r12794;
	and.b32  	%r12796, %r11210, %r11170;
	xor.b32  	%r12797, %r12795, %r12796;
	add.s32 	%r12798, %r12793, %r12797;
	add.s32 	%r11278, %r12791, %r11130;
	add.s32 	%r11290, %r12798, %r12791;
	// begin inline asm
	shf.r.wrap.b32 %r11252, %r11258, %r11258, %r11375;
	// end inline asm
	// begin inline asm
	shf.r.wrap.b32 %r11256, %r11258, %r11258, %r11379;
	// end inline asm
	shr.u32 	%r12799, %r11258, 3;
	xor.b32  	%r12800, %r11252, %r12799;
	xor.b32  	%r12801, %r12800, %r11256;
	// begin inline asm
	shf.r.wrap.b32 %r11260, %r11266, %r11266, %r11383;
	// end inline asm
	// begin inline asm
	shf.r.wrap.b32 %r11264, %r11266, %r11266, %r11387;
	// end inline asm
	shr.u32 	%r12802, %r11266, 10;
	xor.b32  	%r12803, %r11260, %r12802;
	xor.b32  	%r12804, %r12803, %r11264;
	add.s32 	%r12805, %r11218, %r12801;
	add.s32 	%r12806, %r12805, %r11066;
	add.s32 	%r11346, %r12806, %r12804;
	// begin inline asm
	shf.r.wrap.b32 %r11268, %r11278, %r11278, %r11391;
	// end inline asm
	// begin inline asm
	shf.r.wrap.b32 %r11272, %r11278, %r11278, %r11395;
	// end inline asm
	xor.b32  	%r12807, %r11272, %r11268;
	// begin inline asm
	shf.r.wrap.b32 %r11276, %r11278, %r11278, %r11399;
	// end inline asm
	xor.b32  	%r12808, %r12807, %r11276;
	and.b32  	%r12809, %r11278, %r11238;
	not.b32 	%r12810, %r11278;
	and.b32  	%r12811, %r11198, %r12810;
	or.b32  	%r12812, %r12809, %r12811;
	add.s32 	%r12813, %r12812, %r11158;
	add.s32 	%r12814, %r12813, %r11346;
	add.s32 	%r12815, %r12814, %r12808;
	add.s32 	%r12816, %r12815, %r620;
	// begin inline asm
	shf.r.wrap.b32 %r11280, %r11290, %r11290, %r11403;
	// end inline asm
	// begin inline asm
	shf.r.wrap.b32 %r11284, %r11290, %r11290, %r11407;
	// end inline asm
	xor.b32  	%r12817, %r11284, %r11280;
	// begin inline asm
	shf.r.wrap.b32 %r11288, %r11290, %r11290, %r11411;
	// end inline asm
	xor.b32  	%r12818, %r12817, %r11288;
	xor.b32  	%r12819, %r11250, %r11210;
	and.b32  	%r12820, %r11290, %r12819;
	and.b32  	%r12821, %r11250, %r11210;
	xor.b32  	%r12822, %r12820, %r12821;
	add.s32 	%r12823, %r12818, %r12822;
	add.s32 	%r11318, %r12816, %r11170;
	add.s32 	%r11330, %r12823, %r12816;
	// begin inline asm
	shf.r.wrap.b32 %r11292, %r11298, %r11298, %r11375;
	// end inline asm
	// begin inline asm
	shf.r.wrap.b32 %r11296, %r11298, %r11298, %r11379;
	// end inline asm
	shr.u32 	%r12824, %r11298, 3;
	xor.b32  	%r12825, %r11292, %r12824;
	xor.b32  	%r12826, %r12825, %r11296;
	// begin inline asm
	shf.r.wrap.b32 %r11300, %r11306, %r11306, %r11383;
	// end inline asm
	// begin inline asm
	shf.r.wrap.b32 %r11304, %r11306, %r11306, %r11387;
	// end inline asm
	shr.u32 	%r12827, %r11306, 10;
	xor.b32  	%r12828, %r11300, %r12827;
	xor.b32  	%r12829, %r12828, %r11304;
	add.s32 	%r12830, %r11258, %r12826;
	add.s32 	%r12831, %r12830, %r11106;
	add.s32 	%r11386, %r12831, %r12829;
	// begin inline asm
	shf.r.wrap.b32 %r11308, %r11318, %r11318, %r11391;
	// end inline asm
	// begin inline asm
	shf.r.wrap.b32 %r11312, %r11318, %r11318, %r11395;
	// end inline asm
	xor.b32  	%r12832, %r11312, %r11308;
	// begin inline asm
	shf.r.wrap.b32 %r11316, %r11318, %r11318, %r11399;
	// end inline asm
	xor.b32  	%r12833, %r12832, %r11316;
	and.b32  	%r12834, %r11318, %r11278;
	not.b32 	%r12835, %r11318;
	and.b32  	%r12836, %r11238, %r12835;
	or.b32  	%r12837, %r12834, %r12836;
	add.s32 	%r12838, %r12837, %r11198;
	add.s32 	%r12839, %r12838, %r11386;
	add.s32 	%r12840, %r12839, %r12833;
	add.s32 	%r12841, %r12840, %r621;
	// begin inline asm
	shf.r.wrap.b32 %r11320, %r11330, %r11330, %r11403;
	// end inline asm
	// begin inline asm
	shf.r.wrap.b32 %r11324, %r11330, %r11330, %r11407;
	// end inline asm
	xor.b32  	%r12842, %r11324, %r11320;
	// begin inline asm
	shf.r.wrap.b32 %r11328, %r11330, %r11330, %r11411;
	// end inline asm
	xor.b32  	%r12843, %r12842, %r11328;
	xor.b32  	%r12844, %r11290, %r11250;
	and.b32  	%r12845, %r11330, %r12844;
	and.b32  	%r12846, %r11290, %r11250;
	xor.b32  	%r12847, %r12845, %r12846;
	add.s32 	%r12848, %r12843, %r12847;
	add.s32 	%r11358, %r12841, %r11210;
	add.s32 	%r11370, %r12848, %r12841;
	// begin inline asm
	shf.r.wrap.b32 %r11332, %r11338, %r11338, %r11375;
	// end inline asm
	// begin inline asm
	shf.r.wrap.b32 %r11336, %r11338, %r11338, %r11379;
	// end inline asm
	shr.u32 	%r12849, %r11338, 3;
	xor.b32  	%r12850, %r11332, %r12849;
	xor.b32  	%r12851, %r12850, %r11336;
	// begin inline asm
	shf.r.wrap.b32 %r11340, %r11346, %r11346, %r11383;
	// end inline asm
	// begin inline asm
	shf.r.wrap.b32 %r11344, %r11346, %r11346, %r11387;
	// end inline asm
	shr.u32 	%r12852, %r11346, 10;
	xor.b32  	%r12853, %r11340, %r12852;
	xor.b32  	%r12854, %r12853, %r11344;
	add.s32 	%r12855, %r11298, %r12851;
	add.s32 	%r12856, %r12855, %r11146;
	add.s32 	%r12857, %r12856, %r12854;
	// begin inline asm
	shf.r.wrap.b32 %r11348, %r11358, %r11358, %r11391;
	// end inline asm
	// begin inline asm
	shf.r.wrap.b32 %r11352, %r11358, %r11358, %r11395;
	// end inline asm
	xor.b32  	%r12858, %r11352, %r11348;
	// begin inline asm
	shf.r.wrap.b32 %r11356, %r11358, %r11358, %r11399;
	// end inline asm
	xor.b32  	%r12859, %r12858, %r11356;
	and.b32  	%r12860, %r11358, %r11318;
	not.b32 	%r12861, %r11358;
	and.b32  	%r12862, %r11278, %r12861;
	or.b32  	%r12863, %r12860, %r12862;
	add.s32 	%r12864, %r12863, %r11238;
	add.s32 	%r12865, %r12864, %r12857;
	add.s32 	%r12866, %r12865, %r12859;
	add.s32 	%r12867, %r12866, %r622;
	// begin inline asm
	shf.r.wrap.b32 %r11360, %r11370, %r11370, %r11403;
	// end inline asm
	// begin inline asm
	shf.r.wrap.b32 %r11364, %r11370, %r11370, %r11407;
	// end inline asm
	xor.b32  	%r12868, %r11364, %r11360;
	// begin inline asm
	shf.r.wrap.b32 %r11368, %r11370, %r11370, %r11411;
	// end inline asm
	xor.b32  	%r12869, %r12868, %r11368;
	xor.b32  	%r12870, %r11330, %r11290;
	and.b32  	%r12871, %r11370, %r12870;
	and.b32  	%r12872, %r11330, %r11290;
	xor.b32  	%r12873, %r12871, %r12872;
	add.s32 	%r12874, %r12869, %r12873;
	add.s32 	%r11398, %r12867, %r11250;
	add.s32 	%r11410, %r12874, %r12867;
	// begin inline asm
	shf.r.wrap.b32 %r11372, %r11378, %r11378, %r11375;
	// end inline asm
	// begin inline asm
	shf.r.wrap.b32 %r11376, %r11378, %r11378, %r11379;
	// end inline asm
	shr.u32 	%r12875, %r11378, 3;
	xor.b32  	%r12876, %r11372, %r12875;
	xor.b32  	%r12877, %r12876, %r11376;
	// begin inline asm
	shf.r.wrap.b32 %r11380, %r11386, %r11386, %r11383;
	// end inline asm
	// begin inline asm
	shf.r.wrap.b32 %r11384, %r11386, %r11386, %r11387;
	// end inline asm
	shr.u32 	%r12878, %r11386, 10;
	xor.b32  	%r12879, %r11380, %r12878;
	xor.b32  	%r12880, %r12879, %r11384;
	add.s32 	%r12881, %r11338, %r12877;
	add.s32 	%r12882, %r12881, %r11186;
	add.s32 	%r12883, %r12882, %r12880;
	// begin inline asm
	shf.r.wrap.b32 %r11388, %r11398, %r11398, %r11391;
	// end inline asm
	// begin inline asm
	shf.r.wrap.b32 %r11392, %r11398, %r11398, %r11395;
	// end inline asm
	xor.b32  	%r12884, %r11392, %r11388;
	// begin inline asm
	shf.r.wrap.b32 %r11396, %r11398, %r11398, %r11399;
	// end inline asm
	xor.b32  	%r12885, %r12884, %r11396;
	and.b32  	%r12886, %r11398, %r11358;
	not.b32 	%r12887, %r11398;
	and.b32  	%r12888, %r11318, %r12887;
	or.b32  	%r12889, %r12886, %r12888;
	add.s32 	%r12890, %r12889, %r11278;
	add.s32 	%r12891, %r12890, %r12883;
	add.s32 	%r12892, %r12891, %r12885;
	add.s32 	%r12893, %r12892, %r623;
	// begin inline asm
	shf.r.wrap.b32 %r11400, %r11410, %r11410, %r11403;
	// end inline asm
	// begin inline asm
	shf.r.wrap.b32 %r11404, %r11410, %r11410, %r11407;
	// end inline asm
	xor.b32  	%r12894, %r11404, %r11400;
	// begin inline asm
	shf.r.wrap.b32 %r11408, %r11410, %r11410, %r11411;
	// end inline asm
	xor.b32  	%r12895, %r12894, %r11408;
	xor.b32  	%r12896, %r11370, %r11330;
	and.b32  	%r12897, %r11410, %r12896;
	and.b32  	%r12898, %r11370, %r11330;
	xor.b32  	%r12899, %r12897, %r12898;
	add.s32 	%r12900, %r12895, %r12899;
	add.s32 	%r12901, %r12893, %r11290;
	add.s32 	%r12902, %r12900, %r12893;
	add.s32 	%r21016, %r624, %r12902;
	add.s32 	%r21015, %r625, %r11410;
	add.s32 	%r21014, %r626, %r11370;
	add.s32 	%r21013, %r627, %r11330;
	add.s32 	%r21012, %r628, %r12901;
	add.s32 	%r21011, %r629, %r11398;
	add.s32 	%r21010, %r630, %r11358;
	add.s32 	%r21009, %r631, %r11318;
$L__BB1_359:
	mov.b32 	%r16945, 1359893119;
	mov.b32 	%r19218, 6;
	// begin inline asm
	shf.r.wrap.b32 %r16935, %r16945, %r16945, %r19218;
	// end inline asm
	mov.b32 	%r19222, 11;
	// begin inline asm
	shf.r.wrap.b32 %r16939, %r16945, %r16945, %r19222;
	// end inline asm
	xor.b32  	%r19240, %r16939, %r16935;
	mov.b32 	%r19226, 25;
	// begin inline asm
	shf.r.wrap.b32 %r16943, %r16945, %r16945, %r19226;
	// end inline asm
	xor.b32  	%r19241, %r19240, %r16943;
	add.s32 	%r19242, %r21016, %r19241;
	ld.const.u32 	%r21078, [Kc];
	add.s32 	%r19243, %r19242, %r21078;
	mov.b32 	%r16957, 1779033703;
	mov.b32 	%r19230, 2;
	// begin inline asm
	shf.r.wrap.b32 %r16947, %r16957, %r16957, %r19230;
	// end inline asm
	mov.b32 	%r19234, 13;
	// begin inline asm
	shf.r.wrap.b32 %r16951, %r16957, %r16957, %r19234;
	// end inline asm
	xor.b32  	%r19244, %r16951, %r16947;
	mov.b32 	%r19238, 22;
	// begin inline asm
	shf.r.wrap.b32 %r16955, %r16957, %r16957, %r19238;
	// end inline asm
	xor.b32  	%r19245, %r19244, %r16955;
	add.s32 	%r19246, %r19243, %r19245;
	add.s32 	%r16960, %r19243, 548834271;
	add.s32 	%r16981, %r19246, -1244234484;
	// begin inline asm
	shf.r.wrap.b32 %r16959, %r16960, %r16960, %r19218;
	// end inline asm
	// begin inline asm
	shf.r.wrap.b32 %r16963, %r16960, %r16960, %r19222;
	// end inline asm
	xor.b32  	%r19247, %r16963, %r16959;
	// begin inline asm
	shf.r.wrap.b32 %r16967, %r16960, %r16960, %r19226;
	// end inline asm
	xor.b32  	%r19248, %r19247, %r16967;
	and.b32  	%r19249, %r16960, 1359893119;
	sub.s32 	%r19250, -548834272, %r19243;
	and.b32  	%r19251, %r19250, -1694144372;
	or.b32  	%r19252, %r19249, %r19251;
	add.s32 	%r19253, %r19252, %r21015;
	add.s32 	%r19254, %r19253, %r19248;
	ld.const.u32 	%r21077, [Kc+4];
	add.s32 	%r19255, %r19254, %r21077;
	// begin inline asm
	shf.r.wrap.b32 %r16971, %r16981, %r16981, %r19230;
	// end inline asm
	// begin inline asm
	shf.r.wrap.b32 %r16975, %r16981, %r16981, %r19234;
	// end inline asm
	xor.b32  	%r19256, %r16975, %r16971;
	// begin inline asm
	shf.r.wrap.b32 %r16979, %r16981, %r16981, %r19238;
	// end inline asm
	xor.b32  	%r19257, %r19256, %r16979;
	and.b32  	%r19258, %r16981, -781301534;
	add.s32 	%r19259, %r19257, %r19258;
	add.s32 	%r19260, %r19255, %r19259;
	add.s32 	%r16984, %r19255, 1542638877;
	add.s32 	%r17005, %r19260, 1233485744;
	// begin inline asm
	shf.r.wrap.b32 %r16983, %r16984, %r16984, %r19218;
	// end inline asm
	// begin inline asm
	shf.r.wrap.b32 %r16987, %r16984, %r16984, %r19222;
	// end inline asm
	xor.b32  	%r19261, %r16987, %r16983;
	// begin inline asm
	shf.r.wrap.b32 %r16991, %r16984, %r16984, %r19226;
	// end inline asm
	xor.b32  	%r19262, %r19261, %r16991;
	and.b32  	%r19263, %r16984, %r16960;
	sub.s32 	%r19264, 604844770, %r19255;
	and.b32  	%r19265, %r19264, 1359893119;
	or.b32  	%r19266, %r19263, %r19265;
	add.s32 	%r19267, %r19266, %r21014;
	add.s32 	%r19268, %r19267, %r19262;
	ld.const.u32 	%r21076, [Kc+8];
	add.s32 	%r19269, %r19268, %r21076;
	// begin inline asm
	shf.r.wrap.b32 %r16995, %r17005, %r17005, %r19230;
	// end inline asm
	// begin inline asm
	shf.r.wrap.b32 %r16999, %r17005, %r17005, %r19234;
	// end inline asm
	xor.b32  	%r19270, %r16999, %r16995;
	// begin inline asm
	shf.r.wrap.b32 %r17003, %r17005, %r17005, %r19238;
	// end inline asm
	xor.b32  	%r19271, %r19270, %r17003;
	xor.b32  	%r19272, %r16981, 1779033703;
	and.b32  	%r19273, %r17005, %r19272;
	and.b32  	%r19274, %r16981, 1779033703;
	xor.b32  	%r19275, %r19273, %r19274;
	add.s32 	%r19276, %r19271, %r19275;
	add.s32 	%r19277, %r19269, %r19276;
	add.s32 	%r17008, %r19269, 1449989905;
	add.s32 	%r17020, %r19277, -1694144372;
	// begin inline asm
	shf.r.wrap.b32 %r17007, %r17008, %r17008, %r19218;
	// end inline asm
	// begin inline asm
	shf.r.wrap.b32 %r17011, %r17008, %r17008, %r19222;
	// end inline asm
	xor.b32  	%r19278, %r17011, %r17007;
	// begin inline asm
	shf.r.wrap.b32 %r17015, %r17008, %r17008, %r19226;
	// end inline asm
	xor.b32  	%r19279, %r19278, %r17015;
	and.b32  	%r19280, %r17008, %r16984;
	sub.s32 	%r19281, -1449989906, %r19269;
	and.b32  	%r19282, %r16960, %r19281;
	or.b32  	%r19283, %r19280, %r19282;
	add.s32 	%r19284, %r19283, %r21013;
	add.s32 	%r19285, %r19284, %r19279;
	ld.const.u32 	%r21075, [Kc+12];
	add.s32 	%r19286, %r19285, %r21075;
	// begin inline asm
	shf.r.wrap.b32 %r17019, %r17020, %r17020, %r19230;
	// end inline asm
	// begin inline asm
	shf.r.wrap.b32 %r17023, %r17020, %r17020, %r19234;
	// end inline asm
	xor.b32  	%r19287, %r17023, %r17019;
	// begin inline asm
	shf.r.wrap.b32 %r17027, %r17020, %r17020, %r19238;
	// end inline asm
	xor.b32  	%r19288, %r19287, %r17027;
	xor.b32  	%r19289, %r17005, %r16981;
	and.b32  	%r19290, %r17020, %r19289;
	and.b32  	%r19291, %r17005, %r16981;
	xor.b32  	%r19292, %r19290, %r19291;
	add.s32 	%r19293, %r19288, %r19292;
	add.s32 	%r19294, %r19286, %r19293;
	add.s32 	%r17032, %r19286, -1156040474;
	add.s32 	%r17044, %r19294, 1359893119;
	// begin inline asm
	shf.r.wrap.b32 %r17031, %r17032, %r17032, %r19218;
	// end inline asm
	// begin inline asm
	shf.r.wrap.b32 %r17035, %r17032, %r17032, %r19222;
	// end inline asm
	xor.b32  	%r19295, %r17035, %r17031;
	// begin inline asm
	shf.r.wrap.b32 %r17039, %r17032, %r17032, %r19226;
	// end inline asm
	xor.b32  	%r19296, %r19295, %r17039;
	and.b32  	%r19297, %r17032, %r17008;
	sub.s32 	%r19298, 1156040473, %r19286;
	and.b32  	%r19299, %r16984, %r19298;
	or.b32  	%r19300, %r19297, %r19299;
	add.s32 	%r19301, %r19300, %r16960;
	add.s32 	%r19302, %r19301, %r21012;
	add.s32 	%r19303, %r19302, %r19296;
	ld.const.u32 	%r21074, [Kc+16];
	add.s32 	%r19304, %r19303, %r21074;
	// begin inline asm
	shf.r.wrap.b32 %r17043, %r17044, %r17044, %r19230;
	// end inline asm
	// begin inline asm
	shf.r.wrap.b32 %r17047, %r17044, %r17044, %r19234;
	// end inline asm
	xor.b32  	%r19305, %r17047, %r17043;
	// begin inline asm
	shf.r.wrap.b32 %r17051, %r17044, %r17044, %r19238;
	// end inline asm
	xor.b32  	%r19306, %r19305, %r17051;
	xor.b32  	%r19307, %r17020, %r17005;
	and.b32  	%r19308, %r17044, %r19307;
	and.b32  	%r19309, %r17020, %r17005;
	xor.b32  	%r19310, %r19308, %r19309;
	add.s32 	%r19311, %r19306, %r19310;
	add.s32 	%r17065, %r19304, %r16981;
	add.s32 	%r17077, %r19311, %r19304;
	// begin inline asm
	shf.r.wrap.b32 %r17055, %r17065, %r17065, %r19218;
	// end inline asm
	// begin inline asm
	shf.r.wrap.b32 %r17059, %r17065, %r17065, %r19222;
	// end inline asm
	xor.b32  	%r19312, %r17059, %r17055;
	// begin inline asm
	shf.r.wrap.b32 %r17063, %r17065, %r17065, %r19226;
	// end inline asm
	xor.b32  	%r19313, %r19312, %r17063;
	and.b32  	%r19314, %r17065, %r17032;
	not.b32 	%r19315, %r17065;
	and.b32  	%r19316, %r17008, %r19315;
	or.b32  	%r19317, %r19314, %r19316;
	add.s32 	%r19318, %r19317, %r16984;
	add.s32 	%r19319, %r19318, %r21011;
	add.s32 	%r19320, %r19319, %r19313;
	ld.const.u32 	%r21073, [Kc+20];
	add.s32 	%r19321, %r19320, %r21073;
	// begin inline asm
	shf.r.wrap.b32 %r17067, %r17077, %r17077, %r19230;
	// end inline asm
	// begin inline asm
	shf.r.wrap.b32 %r17071, %r17077, %r17077, %r19234;
	// end inline asm
	xor.b32  	%r19322, %r17071, %r17067;
	// begin inline asm
	shf.r.wrap.b32 %r17075, %r17077, %r17077, %r19238;
	// end inline asm
	xor.b32  	%r19323, %r19322, %r17075;
	xor.b32  	%r19324, %r17044, %r17020;
	and.b32  	%r19325, %r17077, %r19324;
	and.b32  	%r19326, %r17044, %r17020;
	xor.b32  	%r19327, %r19325, %r19326;
	add.s32 	%r19328, %r19323, %r19327;
	add.s32 	%r17089, %r19321, %r17005;
	add.s32 	%r17101, %r19328, %r19321;
	// begin inline asm
	shf.r.wrap.b32 %r17079, %r17089, %r17089, %r19218;
	// end inline asm
	// begin inline asm
	shf.r.wrap.b32 %r17083, %r17089, %r17089, %r19222;
	// end inline asm
	xor.b32  	%r19329, %r17083, %r17079;
	// begin inline asm
	shf.r.wrap.b32 %r17087, %r17089, %r17089, %r19226;
	// end inline asm
	xor.b32  	%r19330, %r19329, %r17087;
	and.b32  	%r19331, %r17089, %r17065;
	not.b32 	%r19332, %r17089;
	and.b32  	%r19333, %r17032, %r19332;
	or.b32  	%r19334, %r19331, %r19333;
	add.s32 	%r19335, %r19334, %r17008;
	add.s32 	%r19336, %r19335, %r21010;
	add.s32 	%r19337, %r19336, %r19330;
	ld.const.u32 	%r21072, [Kc+24];
	add.s32 	%r19338, %r19337, %r21072;
	// begin inline asm
	shf.r.wrap.b32 %r17091, %r17101, %r17101, %r19230;
	// end inline asm
	// begin inline asm
	shf.r.wrap.b32 %r17095, %r17101, %r17101, %r19234;
	// end inline asm
	xor.b32  	%r19339, %r17095, %r17091;
	// begin inline asm
	shf.r.wrap.b32 %r17099, %r17101, %r17101, %r19238;
	// end inline asm
	xor.b32  	%r19340, %r19339, %r17099;
	xor.b32  	%r19341, %r17077, %r17044;
	and.b32  	%r19342, %r17101, %r19341;
	and.b32  	%r19343, %r17077, %r17044;
	xor.b32  	%r19344, %r19342, %r19343;
	add.s32 	%r19345, %r19340, %r19344;
	add.s32 	%r17113, %r19338, %r17020;
	add.s32 	%r17125, %r19345, %r19338;
	// begin inline asm
	shf.r.wrap.b32 %r17103, %r17113, %r17113, %r19218;
	// end inline asm
	// begin inline asm
	shf.r.wrap.b32 %r17107, %r17113, %r17113, %r19222;
	// end inline asm
	xor.b32  	%r19346, %r17107, %r17103;
	// begin inline asm
	shf.r.wrap.b32 %r17111, %r17113, %r17113, %r19226;
	// end inline asm
	xor.b32  	%r19347, %r19346, %r17111;
	and.b32  	%r19348, %r17113, %r17089;
	not.b32 	%r19349, %r17113;
	and.b32  	%r19350, %r17065, %r19349;
	or.b32  	%r19351, %r19348, %r19350;
	add.s32 	%r19352, %r19351, %r17032;
	add.s32 	%r19353, %r19352, %r21009;
	add.s32 	%r19354, %r19353, %r19347;
	ld.const.u32 	%r21071, [Kc+28];
	add.s32 	%r19355, %r19354, %r21071;
	// begin inline asm
	shf.r.wrap.b32 %r17115, %r17125, %r17125, %r19230;
	// end inline asm
	// begin inline asm
	shf.r.wrap.b32 %r17119, %r17125, %r17125, %r19234;
	// end inline asm
	xor.b32  	%r19356, %r17119, %r17115;
	// begin inline asm
	shf.r.wrap.b32 %r17123, %r17125, %r17125, %r19238;
	// end inline asm
	xor.b32  	%r19357, %r19356, %r17123;
	xor.b32  	%r19358, %r17101, %r17077;
	and.b32  	%r19359, %r17125, %r19358;
	and.b32  	%r19360, %r17101, %r17077;
	xor.b32  	%r19361, %r19359, %r19360;
	add.s32 	%r19362, %r19357, %r19361;
	add.s32 	%r17137, %r19355, %r17044;
	add.s32 	%r17149, %r19362, %r19355;
	// begin inline asm
	shf.r.wrap.b32 %r17127, %r17137, %r17137, %r19218;
	// end inline asm
	// begin inline asm
	shf.r.wrap.b32 %r17131, %r17137, %r17137, %r19222;
	// end inline asm
	xor.b32  	%r19363, %r17131, %r17127;
	// begin inline asm
	shf.r.wrap.b32 %r17135, %r17137, %r17137, %r19226;
	// end inline asm
	xor.b32  	%r19364, %r19363, %r17135;
	and.b32  	%r19365, %r17137, %r17113;
	not.b32 	%r19366, %r17137;
	and.b32  	%r19367, %r17089, %r19366;
	or.b32  	%r19368, %r19365, %r19367;
	add.s32 	%r19369, %r19368, %r17065;
	add.s32 	%r19370, %r19364, %r19369;
	ld.const.u32 	%r21070, [Kc+32];
	add.s32 	%r19371, %r19370, %r21070;
	add.s32 	%r19372, %r19371, -2147483648;
	// begin inline asm
	shf.r.wrap.b32 %r17139, %r17149, %r17149, %r19230;
	// end inline asm
	// begin inline asm
	shf.r.wrap.b32 %r17143, %r17149, %r17149, %r19234;
	// end inline asm
	xor.b32  	%r19373, %r17143, %r17139;
	// begin inline asm
	shf.r.wrap.b32 %r17147, %r17149, %r17149, %r19238;
	// end inline asm
	xor.b32  	%r19374, %r19373, %r17147;
	xor.b32  	%r19375, %r17125, %r17101;
	and.b32  	%r19376, %r17149, %r19375;
	and.b32  	%r19377, %r17125, %r17101;
	xor.b32  	%r19378, %r19376, %r19377;
	add.s32 	%r19379, %r19374, %r19378;
	add.s32 	%r17161, %r19372, %r17077;
	add.s32 	%r17173, %r19379, %r19372;
	// begin inline asm
	shf.r.wrap.b32 %r17151, %r17161, %r17161, %r19218;
	// end inline asm
	// begin inline asm
	shf.r.wrap.b32 %r17155, %r17161, %r17161, %r19222;
	// end inline asm
	xor.b32  	%r19380, %r17155, %r17151;
	// begin inline asm
	shf.r.wrap.b32 %r17159, %r17161, %r17161, %r19226;
	// end inline asm
	xor.b32  	%r19381, %r19380, %r17159;
	and.b32  	%r19382, %r17161, %r17137;
	not.b32 	%r19383, %r17161;
	and.b32  	%r19384, %r17113, %r19383;
	or.b32  	%r19385, %r19382, %r19384;
	add.s32 	%r19386, %r19385, %r17089;
	add.s32 	%r19387, %r19386, %r19381;
	ld.const.u32 	%r21069, [Kc+36];
	add.s32 	%r19388, %r19387, %r21069;
	// begin inline asm
	shf.r.wrap.b32 %r17163, %r17173, %r17173, %r19230;
	// end inline asm
	// begin inline asm
	shf.r.wrap.b32 %r17167, %r17173, %r17173, %r19234;
	// end inline asm
	xor.b32  	%r19389, %r17167, %r17163;
	// begin inline asm
	shf.r.wrap.b32 %r17171, %r17173, %r17173, %r19238;
	// end inline asm
	xor.b32  	%r19390, %r19389, %r17171;
	xor.b32  	%r19391, %r17149, %r17125;
	and.b32  	%r19392, %r17173, %r19391;
	and.b32  	%r19393, %r17149, %r17125;
	xor.b32  	%r19394, %r19392, %r19393;
	add.s32 	%r19395, %r19390, %r19394;
	add.s32 	%r17185, %r19388, %r17101;
	add.s32 	%r17197, %r19395, %r19388;
	// begin inline asm
	shf.r.wrap.b32 %r17175, %r17185, %r17185, %r19218;
	// end inline asm
	// begin inline asm
	shf.r.wrap.b32 %r17179, %r17185, %r17185, %r19222;
	// end inline asm
	xor.b32  	%r19396, %r17179, %r17175;
	// begin inline asm
	shf.r.wrap.b32 %r17183, %r17185, %r17185, %r19226;
	// end inline asm
	xor.b32  	%r19397, %r19396, %r17183;
	and.b32  	%r19398, %r17185, %r17161;
	not.b32 	%r19399, %r17185;
	and.b32  	%r19400, %r17137, %r19399;
	or.b32  	%r19401, %r19398, %r19400;
	add.s32 	%r19402, %r19401, %r17113;
	add.s32 	%r19403, %r19402, %r19397;
	ld.const.u32 	%r21068, [Kc+40];
	add.s32 	%r19404, %r19403, %r21068;
	// begin inline asm
	shf.r.wrap.b32 %r17187, %r17197, %r17197, %r19230;
	// end inline asm
	// begin inline asm
	shf.r.wrap.b32 %r17191, %r17197, %r17197, %r19234;
	// end inline asm
	xor.b32  	%r19405, %r17191, %r17187;
	// begin inline asm
	shf.r.wrap.b32 %r17195, %r17197, %r17197, %r19238;
	// end inline asm
	xor.b32  	%r19406, %r19405, %r17195;
	xor.b32  	%r19407, %r17173, %r17149;
	and.b32  	%r19408, %r17197, %r19407;
	and.b32  	%r19409, %r17173, %r17149;
	xor.b32  	%r19410, %r19408, %r19409;
	add.s32 	%r19411, %r19406, %r19410;
	add.s32 	%r17209, %r19404, %r17125;
	add.s32 	%r17221, %r19411, %r19404;
	// begin inline asm
	shf.r.wrap.b32 %r17199, %r17209, %r17209, %r19218;
	// end inline asm
	// begin inline asm
	shf.r.wrap.b32 %r17203, %r17209, %r17209, %r19222;
	// end inline asm
	xor.b32  	%r19412, %r17203, %r17199;
	// begin inline asm
	shf.r.wrap.b32 %r17207, %r17209, %r17209, %r19226;
	// end inline asm
	xor.b32  	%r19413, %r19412, %r17207;
	and.b32  	%r19414, %r17209, %r17185;
	not.b32 	%r19415, %r17209;
	and.b32  	%r19416, %r17161, %r19415;
	or.b32  	%r19417, %r19414, %r19416;
	add.s32 	%r19418, %r19417, %r17137;
	add.s32 	%r19419, %r19418, %r19413;
	ld.const.u32 	%r21067, [Kc+44];
	add.s32 	%r19420, %r19419, %r21067;
	// begin inline asm
	shf.r.wrap.b32 %r17211, %r17221, %r17221, %r19230;
	// end inline asm
	// begin inline asm
	shf.r.wrap.b32 %r17215, %r17221, %r17221, %r19234;
	// end inline asm
	xor.b32  	%r19421, %r17215, %r17211;
	// begin inline asm
	shf.r.wrap.b32 %r17219, %r17221, %r17221, %r19238;
	// end inline asm
	xor.b32  	%r19422, %r19421, %r17219;
	xor.b32  	%r19423, %r17197, %r17173;
	and.b32  	%r19424, %r17221, %r19423;
	and.b32  	%r19425, %r17197, %r17173;
	xor.b32  	%r19426, %r19424, %r19425;
	add.s32 	%r19427, %r19422, %r19426;
	add.s32 	%r17233, %r19420, %r17149;
	add.s32 	%r17245, %r19427, %r19420;
	// begin inline asm
	shf.r.wrap.b32 %r17223, %r17233, %r17233, %r19218;
	// end inline asm
	// begin inline asm
	shf.r.wrap.b32 %r17227, %r17233, %r17233, %r19222;
	// end inline asm
	xor.b32  	%r19428, %r17227, %r17223;
	// begin inline asm
	shf.r.wrap.b32 %r17231, %r17233, %r17233, %r19226;
	// end inline asm
	xor.b32  	%r19429, %r19428, %r17231;
	and.b32  	%r19430, %r17233, %r17209;
	not.b32 	%r19431, %r17233;
	and.b32  	%r19432, %r17185, %r19431;
	or.b32  	%r19433, %r19430, %r19432;
	add.s32 	%r19434, %r19433, %r17161;
	add.s32 	%r19435, %r19434, %r19429;
	ld.const.u32 	%r21066, [Kc+48];
	add.s32 	%r19436, %r19435, %r21066;
	// begin inline asm
	shf.r.wrap.b32 %r17235, %r17245, %r17245, %r19230;
	// end inline asm
	// begin inline asm
	shf.r.wrap.b32 %r17239, %r17245, %r17245, %r19234;
	// end inline asm
	xor.b32  	%r19437, %r17239, %r17235;
	// begin inline asm
	shf.r.wrap.b32 %r17243, %r17245, %r17245, %r19238;
	// end inline asm
	xor.b32  	%r19438, %r19437, %r17243;
	xor.b32  	%r19439, %r17221, %r17197;
	and.b32  	%r19440, %r17245, %r19439;
	and.b32  	%r19441, %r17221, %r17197;
	xor.b32  	%r19442, %r19440, %r19441;
	add.s32 	%r19443, %r19438, %r19442;
	add.s32 	%r17257, %r19436, %r17173;
	add.s32 	%r17269, %r19443, %r19436;
	// begin inline asm
	shf.r.wrap.b32 %r17247, %r17257, %r17257, %r19218;
	// end inline asm
	// begin inline asm
	shf.r.wrap.b32 %r17251, %r17257, %r17257, %r19222;
	// end inline asm
	xor.b32  	%r19444, %r17251, %r17247;
	// begin inline asm
	shf.r.wrap.b32 %r17255, %r17257, %r17257, %r19226;
	// end inline asm
	xor.b32  	%r19445, %r19444, %r17255;
	and.b32  	%r19446, %r17257, %r17233;
	not.b32 	%r19447, %r17257;
	and.b32  	%r19448, %r17209, %r19447;
	or.b32  	%r19449, %r19446, %r19448;
	add.s32 	%r19450, %r19449, %r17185;
	add.s32 	%r19451, %r19450, %r19445;
	ld.const.u32 	%r21065, [Kc+52];
	add.s32 	%r19452, %r19451, %r21065;
	// begin inline asm
	shf.r.wrap.b32 %r17259, %r17269, %r17269, %r19230;
	// end inline asm
	// begin inline asm
	shf.r.wrap.b32 %r17263, %r17269, %r17269, %r19234;
	// end inline asm
	xor.b32  	%r19453, %r17263, %r17259;
	// begin inline asm
	shf.r.wrap.b32 %r17267, %r17269, %r17269, %r19238;
	// end inline asm
	xor.b32  	%r19454, %r19453, %r17267;
	xor.b32  	%r19455, %r17245, %r17221;
	and.b32  	%r19456, %r17269, %r19455;
	and.b32  	%r19457, %r17245, %r17221;
	xor.b32  	%r19458, %r19456, %r19457;
	add.s32 	%r19459, %r19454, %r19458;
	add.s32 	%r17281, %r19452, %r17197;
	add.s32 	%r17293, %r19459, %r19452;
	// begin inline asm
	shf.r.wrap.b32 %r17271, %r17281, %r17281, %r19218;
	// end inline asm
	// begin inline asm
	shf.r.wrap.b32 %r17275, %r17281, %r17281, %r19222;
	// end inline asm
	xor.b32  	%r19460, %r17275, %r17271;
	// begin inline asm
	shf.r.wrap.b32 %r17279, %r17281, %r17281, %r19226;
	// end inline asm
	xor.b32  	%r19461, %r19460, %r17279;
	and.b32  	%r19462, %r17281, %r17257;
	not.b32 	%r19463, %r17281;
	and.b32  	%r19464, %r17233, %r19463;
	or.b32  	%r19465, %r19462, %r19464;
	add.s32 	%r19466, %r19465, %r17209;
	add.s32 	%r19467, %r19466, %r19461;
	ld.const.u32 	%r21064, [Kc+56];
	add.s32 	%r19468, %r19467, %r21064;
	// begin inline asm
	shf.r.wrap.b32 %r17283, %r17293, %r17293, %r19230;
	// end inline asm
	// begin inline asm
	shf.r.wrap.b32 %r17287, %r17293, %r17293, %r19234;
	// end inline asm
	xor.b32  	%r19469, %r17287, %r17283;
	// begin inline asm
	shf.r.wrap.b32 %r17291, %r17293, %r17293, %r19238;
	// end inline asm
	xor.b32  	%r19470, %r19469, %r17291;
	xor.b32  	%r19471, %r17269, %r17245;
	and.b32  	%r19472, %r17293, %r19471;
	and.b32  	%r19473, %r17269, %r17245;
	xor.b32  	%r19474, %r19472, %r19473;
	add.s32 	%r19475, %r19470, %r19474;
	add.s32 	%r17305, %r19468, %r17221;
	add.s32 	%r17317, %r19475, %r19468;
	// begin inline asm
	shf.r.wrap.b32 %r17295, %r17305, %r17305, %r19218;
	// end inline asm
	// begin inline asm
	shf.r.wrap.b32 %r17299, %r17305, %r17305, %r19222;
	// end inline asm
	xor.b32  	%r19476, %r17299, %r17295;
	// begin inline asm
	shf.r.wrap.b32 %r17303, %r17305, %r17305, %r19226;
	// end inline asm
	xor.b32  	%r19477, %r19476, %r17303;
	and.b32  	%r19478, %r17305, %r17281;
	not.b32 	%r19479, %r17305;
	and.b32  	%r19480, %r17257, %r19479;
	or.b32  	%r19481, %r19478, %r19480;
	add.s32 	%r19482, %r19481, %r17233;
	add.s32 	%r19483, %r19482, %r19477;
	ld.const.u32 	%r21063, [Kc+60];
	add.s32 	%r19484, %r19483, %r21063;
	add.s32 	%r19485, %r19484, 256;
	// begin inline asm
	shf.r.wrap.b32 %r17307, %r17317, %r17317, %r19230;
	// end inline asm
	// begin inline asm
	shf.r.wrap.b32 %r17311, %r17317, %r17317, %r19234;
	// end inline asm
	xor.b32  	%r19486, %r17311, %r17307;
	// begin inline asm
	shf.r.wrap.b32 %r17315, %r17317, %r17317, %r19238;
	// end inline asm
	xor.b32  	%r19487, %r19486, %r17315;
	xor.b32  	%r19488, %r17293, %r17269;
	and.b32  	%r19489, %r17317, %r19488;
	and.b32  	%r19490, %r17293, %r17269;
	xor.b32  	%r19491, %r19489, %r19490;
	add.s32 	%r19492, %r19487, %r19491;
	add.s32 	%r17345, %r19485, %r17245;
	add.s32 	%r17357, %r19492, %r19485;
	mov.b32 	%r19202, 7;
	// begin inline asm
	shf.r.wrap.b32 %r17319, %r21015, %r21015, %r19202;
	// end inline asm
	mov.b32 	%r19206, 18;
	// begin inline asm
	shf.r.wrap.b32 %r17323, %r21015, %r21015, %r19206;
	// end inline asm
	shr.u32 	%r19493, %r21015, 3;
	xor.b32  	%r19494, %r17319, %r19493;
	xor.b32  	%r19495, %r19494, %r17323;
	mov.b32 	%r21017, 0;
	mov.b32 	%r19210, 17;
	// begin inline asm
	shf.r.wrap.b32 %r17327, %r21017, %r21017, %r19210;
	// end inline asm
	mov.b32 	%r19214, 19;
	// begin inline asm
	shf.r.wrap.b32 %r17331, %r21017, %r21017, %r19214;
	// end inline asm
	xor.b32  	%r19496, %r17327, %r17331;
	add.s32 	%r19497, %r21016, %r19495;
	add.s32 	%r17925, %r19497, %r19496;
	// begin inline asm
	shf.r.wrap.b32 %r17335, %r17345, %r17345, %r19218;
	// end inline asm
	// begin inline asm
	shf.r.wrap.b32 %r17339, %r17345, %r17345, %r19222;
	// end inline asm
	xor.b32  	%r19498, %r17339, %r17335;
	// begin inline asm
	shf.r.wrap.b32 %r17343, %r17345, %r17345, %r19226;
	// end inline asm
	xor.b32  	%r19499, %r19498, %r17343;
	and.b32  	%r19500, %r17345, %r17305;
	not.b32 	%r19501, %r17345;
	and.b32  	%r19502, %r17281, %r19501;
	or.b32  	%r19503, %r19500, %r19502;
	add.s32 	%r19504, %r19503, %r17257;
	add.s32 	%r19505, %r19504, %r17925;
	add.s32 	%r19506, %r19505, %r19499;
	ld.const.u32 	%r21062, [Kc+64];
	add.s32 	%r19507, %r19506, %r21062;
	// begin inline asm
	shf.r.wrap.b32 %r17347, %r17357, %r17357, %r19230;
	// end inline asm
	// begin inline asm
	shf.r.wrap.b32 %r17351, %r17357, %r17357, %r19234;
	// end inline asm
	xor.b32  	%r19508, %r17351, %r17347;
	// begin inline asm
	shf.r.wrap.b32 %r17355, %r17357, %r17357, %r19238;
	// end inline asm
	xor.b32  	%r19509, %r19508, %r17355;
	xor.b32  	%r19510, %r17317, %r17293;
	and.b32  	%r19511, %r17357, %r19510;
	and.b32  	%r19512, %r17317, %r17293;
	xor.b32  	%r19513, %r19511, %r19512;
	add.s32 	%r19514, %r19509, %r19513;
	add.s32 	%r17385, %r19507, %r17269;
	add.s32 	%r17397, %r19514, %r19507;
	// begin inline asm
	shf.r.wrap.b32 %r17359, %r21014, %r21014, %r19202;
	// end inline asm
	// begin inline asm
	shf.r.wrap.b32 %r17363, %r21014, %r21014, %r19206;
	// end inline asm
	shr.u32 	%r19515, %r21014, 3;
	xor.b32  	%r19516, %r17359, %r19515;
	xor.b32  	%r19517, %r19516, %r17363;
	mov.b32 	%r17885, 256;
	// begin inline asm
	shf.r.wrap.b32 %r17367, %r17885, %r17885, %r19210;
	// end inline asm
	// begin inline asm
	shf.r.wrap.b32 %r17371, %r17885, %r17885, %r19214;
	// end inline asm
	xor.b32  	%r19518, %r17367, %r17371;
	add.s32 	%r19519, %r21015, %r19517;
	add.s32 	%r17965, %r19519, %r19518;
	// begin inline asm
	shf.r.wrap.b32 %r17375, %r17385, %r17385, %r19218;
	// end inline asm
	// begin inline asm
	shf.r.wrap.b32 %r17379, %r17385, %r17385, %r19222;
	// end inline asm
	xor.b32  	%r19520, %r17379, %r17375;
	// begin inline asm
	shf.r.wrap.b32 %r17383, %r17385, %r17385, %r19226;
	// end inline asm
	xor.b32  	%r19521, %r19520, %r17383;
	and.b32  	%r19522, %r17385, %r17345;
	not.b32 	%r19523, %r17385;
	and.b32  	%r19524, %r17305, %r19523;
	or.b32  	%r19525, %r19522, %r19524;
	add.s32 	%r19526, %r19525, %r17281;
	add.s32 	%r19527, %r19526, %r17965;
	add.s32 	%r19528, %r19527, %r19521;
	ld.const.u32 	%r21061, [Kc+68];
	add.s32 	%r19529, %r19528, %r21061;
	// begin inline asm
	shf.r.wrap.b32 %r17387, %r17397, %r17397, %r19230;
	// end inline asm
	// begin inline asm
	shf.r.wrap.b32 %r17391, %r17397, %r17397, %r19234;
	// end inline asm
	xor.b32  	%r19530, %r17391, %r17387;
	// begin inline asm
	shf.r.wrap.b32 %r17395, %r17397, %r17397, %r19238;
	// end inline asm
	xor.b32  	%r19531, %r19530, %r17395;
	xor.b32  	%r19532, %r17357, %r17317;
	and.b32  	%r19533, %r17397, %r19532;
	and.b32  	%r19534, %r17357, %r17317;
	xor.b32  	%r19535, %r19533, %r19534;
	add.s32 	%r19536, %r19531, %r19535;
	add.s32 	%r17425, %r19529, %r17293;
	add.s32 	%r17437, %r19536, %r19529;
	// begin inline asm
	shf.r.wrap.b32 %r17399, %r21013, %r21013, %r19202;
	// end inline asm
	// begin inline asm
	shf.r.wrap.b32 %r17403, %r21013, %r21013, %r19206;
	// end inline asm
	shr.u32 	%r19537, %r21013, 3;
	xor.b32  	%r19538, %r17399, %r19537;
	xor.b32  	%r19539, %r19538, %r17403;
	// begin inline asm
	shf.r.wrap.b32 %r17407, %r17925, %r17925, %r19210;
	// end inline asm
	// begin inline asm
	shf.r.wrap.b32 %r17411, %r17925, %r17925, %r19214;
	// end inline asm
	shr.u32 	%r19540, %r17925, 10;
	xor.b32  	%r19541, %r17407, %r19540;
	xor.b32  	%r19542, %r19541, %r17411;
	add.s32 	%r19543, %r21014, %r19539;
	add.s32 	%r18005, %r19543, %r19542;
	// begin inline asm
	shf.r.wrap.b32 %r17415, %r17425, %r17425, %r19218;
	// end inline asm
	// begin inline asm
	shf.r.wrap.b32 %r17419, %r17425, %r17425, %r19222;
	// end inline asm
	xor.b32  	%r19544, %r17419, %r17415;
	// begin inline asm
	shf.r.wrap.b32 %r17423, %r17425, %r17425, %r19226;
	// end inline asm
	xor.b32  	%r19545, %r19544, %r17423;
	and.b32  	%r19546, %r17425, %r17385;
	not.b32 	%r19547, %r17425;
	and.b32  	%r19548, %r17345, %r19547;
	or.b32  	%r19549, %r19546, %r19548;
	add.s32 	%r19550, %r19549, %r17305;
	add.s32 	%r19551, %r19550, %r18005;
	add.s32 	%r19552, %r19551, %r19545;
	ld.const.u32 	%r21060, [Kc+72];
	add.s32 	%r19553, %r19552, %r21060;
	// begin inline asm
	shf.r.wrap.b32 %r17427, %r17437, %r17437, %r19230;
	// end inline asm
	// begin inline asm
	shf.r.wrap.b32 %r17431, %r17437, %r17437, %r19234;
	// end inline asm
	xor.b32  	%r19554, %r17431, %r17427;
	// begin inline asm
	shf.r.wrap.b32 %r17435, %r17437, %r17437, %r19238;
	// end inline asm
	xor.b32  	%r19555, %r19554, %r17435;
	xor.b32  	%r19556, %r17397, %r17357;
	and.b32  	%r19557, %r17437, %r19556;
	and.b32  	%r19558, %r17397, %r17357;
	xor.b32  	%r19559, %r19557, %r19558;
	add.s32 	%r19560, %r19555, %r19559;
	add.s32 	%r17465, %r19553, %r17317;
	add.s32 	%r17477, %r19560, %r19553;
	// begin inline asm
	shf.r.wrap.b32 %r17439, %r21012, %r21012, %r19202;
	// end inline asm
	// begin inline asm
	shf.r.wrap.b32 %r17443, %r21012, %r21012, %r19206;
	// end inline asm
	shr.u32 	%r19561, %r21012, 3;
	xor.b32  	%r19562, %r17439, %r19561;
	xor.b32  	%r19563, %r19562, %r17443;
	// begin inline asm
	shf.r.wrap.b32 %r17447, %r17965, %r17965, %r19210;
	// end inline asm
	// begin inline asm
	shf.r.wrap.b32 %r17451, %r17965, %r17965, %r19214;
	// end inline asm
	shr.u32 	%r19564, %r17965, 10;
	xor.b32  	%r19565, %r17447, %r19564;
	xor.b32  	%r19566, %r19565, %r17451;
	add.s32 	%r19567, %r21013, %r19563;
	add.s32 	%r18045, %r19567, %r19566;
	// begin inline asm
	shf.r.wrap.b32 %r17455, %r17465, %r17465, %r19218;
	// end inline asm
	// begin inline asm
	shf.r.wrap.b32 %r17459, %r17465, %r17465, %r19222;
	// end inline asm
	xor.b32  	%r19568, %r17459, %r17455;
	// begin inline asm
	shf.r.wrap.b32 %r17463, %r17465, %r17465, %r19226;
	// end inline asm
	xor.b32  	%r19569, %r19568, %r17463;
	and.b32  	%r19570, %r17465, %r17425;
	not.b32 	%r19571, %r17465;
	and.b32  	%r19572, %r17385, %r19571;
	or.b32  	%r19573, %r19570, %r19572;
	add.s32 	%r19574, %r19573, %r17345;
	add.s32 	%r19575, %r19574, %r18045;
	add.s32 	%r19576, %r19575, %r19569;
	ld.const.u32 	%r21059, [Kc+76];
	add.s32 	%r19577, %r19576, %r21059;
	// begin inline asm
	shf.r.wrap.b32 %r17467, %r17477, %r17477, %r19230;
	// end inline asm
	// begin inline asm
	shf.r.wrap.b32 %r17471, %r17477, %r17477, %r19234;
	// end inline asm
	xor.b32  	%r19578, %r17471, %r17467;
	// begin inline asm
	shf.r.wrap.b32 %r17475, %r17477, %r17477, %r19238;
	// end inline asm
	xor.b32  	%r19579, %r19578, %r17475;
	xor.b32  	%r19580, %r17437, %r17397;
	and.b32  	%r19581, %r17477, %r19580;
	and.b32  	%r19582, %r17437, %r17397;
	xor.b32  	%r19583, %r19581, %r19582;
	add.s32 	%r19584, %r19579, %r19583;
	add.s32 	%r17505, %r19577, %r17357;
	add.s32 	%r17517, %r19584, %r19577;
	// begin inline asm
	shf.r.wrap.b32 %r17479, %r21011, %r21011, %r19202;
	// end inline asm
	// begin inline asm
	shf.r.wrap.b32 %r17483, %r21011, %r21011, %r19206;
	// end inline asm
	shr.u32 	%r19585, %r21011, 3;
	xor.b32  	%r19586, %r17479, %r19585;
	xor.b32  	%r19587, %r19586, %r17483;
	// begin inline asm
	shf.r.wrap.b32 %r17487, %r18005, %r18005, %r19210;
	// end inline asm
	// begin inline asm
	shf.r.wrap.b32 %r17491, %r18005, %r18005, %r19214;
	// end inline asm
	shr.u32 	%r19588, %r18005, 10;
	xor.b32  	%r19589, %r17487, %r19588;
	xor.b32  	%r19590, %r19589, %r17491;
	add.s32 	%r19591, %r21012, %r19587;
	add.s32 	%r18085, %r19591, %r19590;
	// begin inline asm
	shf.r.wrap.b32 %r17495, %r17505, %r17505, %r19218;
	// end inline asm
	// begin inline asm
	shf.r.wrap.b32 %r17499, %r17505, %r17505, %r19222;
	// end inline asm
	xor.b32  	%r19592, %r17499, %r17495;
	// begin inline asm
	shf.r.wrap.b32 %r17503, %r17505, %r17505, %r19226;
	// end inline asm
	xor.b32  	%r19593, %r19592, %r17503;
	and.b32  	%r19594, %r17505, %r17465;
	not.b32 	%r19595, %r17505;
	and.b32  	%r19596, %r17425, %r19595;
	or.b32  	%r19597, %r19594, %r19596;
	add.s32 	%r19598, %r19597, %r17385;
	add.s32 	%r19599, %r19598, %r18085;
	add.s32 	%r19600, %r19599, %r19593;
	ld.const.u32 	%r21058, [Kc+80];
	add.s32 	%r19601, %r19600, %r21058;
	// begin inline asm
	shf.r.wrap.b32 %r17507, %r17517, %r17517, %r19230;
	// end inline asm
	// begin inline asm
	shf.r.wrap.b32 %r17511, %r17517, %r17517, %r19234;
	// end inline asm
	xor.b32  	%r19602, %r17511, %r17507;
	// begin inline asm
	shf.r.wrap.b32 %r17515, %r17517, %r17517, %r19238;
	// end inline asm
	xor.b32  	%r19603, %r19602, %r17515;
	xor.b32  	%r19604, %r17477, %r17437;
	and.b32  	%r19605, %r17517, %r19604;
	and.b32  	%r19606, %r17477, %r17437;
	xor.b32  	%r19607, %r19605, %r19606;
	add.s32 	%r19608, %r19603, %r19607;
	add.s32 	%r17545, %r19601, %r17397;
	add.s32 	%r17557, %r19608, %r19601;
	// begin inline asm
	shf.r.wrap.b32 %r17519, %r21010, %r21010, %r19202;
	// end inline asm
	// begin inline asm
	shf.r.wrap.b32 %r17523, %r21010, %r21010, %r19206;
	// end inline asm
	shr.u32 	%r19609, %r21010, 3;
	xor.b32  	%r19610, %r17519, %r19609;
	xor.b32  	%r19611, %r19610, %r17523;
	// begin inline asm
	shf.r.wrap.b32 %r17527, %r18045, %r18045, %r19210;
	// end inline asm
	// begin inline asm
	shf.r.wrap.b32 %r17531, %r18045, %r18045, %r19214;
	// end inline asm
	shr.u32 	%r19612, %r18045, 10;
	xor.b32  	%r19613, %r17527, %r19612;
	xor.b32  	%r19614, %r19613, %r17531;
	add.s32 	%r19615, %r21011, %r19611;
	add.s32 	%r18125, %r19615, %r19614;
	// begin inline asm
	shf.r.wrap.b32 %r17535, %r17545, %r17545, %r19218;
	// end inline asm
	// begin inline asm
	shf.r.wrap.b32 %r17539, %r17545, %r17545, %r19222;
	// end inline asm
	xor.b32  	%r19616, %r17539, %r17535;
	// begin inline asm
	shf.r.wrap.b32 %r17543, %r17545, %r17545, %r19226;
	// end inline asm
	xor.b32  	%r19617, %r19616, %r17543;
	and.b32  	%r19618, %r17545, %r17505;
	not.b32 	%r19619, %r17545;
	and.b32  	%r19620, %r17465, %r19619;
	or.b32  	%r19621, %r19618, %r19620;
	add.s32 	%r19622, %r19621, %r17425;
	add.s32 	%r19623, %r19622, %r18125;
	add.s32 	%r19624, %r19623, %r19617;
	ld.const.u32 	%r21057, [Kc+84];
	add.s32 	%r19625, %r19624, %r21057;
	// begin inline asm
	shf.r.wrap.b32 %r17547, %r17557, %r17557, %r19230;
	// end inline asm
	// begin inline asm
	shf.r.wrap.b32 %r17551, %r17557, %r17557, %r19234;
	// end inline asm
	xor.b32  	%r19626, %r17551, %r17547;
	// begin inline asm
	shf.r.wrap.b32 %r17555, %r17557, %r17557, %r19238;
	// end inline asm
	xor.b32  	%r19627, %r19626, %r17555;
	xor.b32  	%r19628, %r17517, %r17477;
	and.b32  	%r19629, %r17557, %r19628;
	and.b32  	%r19630, %r17517, %r17477;
	xor.b32  	%r19631, %r19629, %r19630;
	add.s32 	%r19632, %r19627, %r19631;
	add.s32 	%r17585, %r19625, %r17437;
	add.s32 	%r17597, %r19632, %r19625;
	// begin inline asm
	shf.r.wrap.b32 %r17559, %r21009, %r21009, %r19202;
	// end inline asm
	// begin inline asm
	shf.r.wrap.b32 %r17563, %r21009, %r21009, %r19206;
	// end inline asm
	shr.u32 	%r19633, %r21009, 3;
	xor.b32  	%r19634, %r17559, %r19633;
	xor.b32  	%r19635, %r19634, %r17563;
	// begin inline asm
	shf.r.wrap.b32 %r17567, %r18085, %r18085, %r19210;
	// end inline asm
	// begin inline asm
	shf.r.wrap.b32 %r17571, %r18085, %r18085, %r19214;
	// end inline asm
	shr.u32 	%r19636, %r18085, 10;
	xor.b32  	%r19637, %r17567, %r19636;
	xor.b32  	%r19638, %r19637, %r17571;
	add.s32 	%r19639, %r21010, %r19635;
	add.s32 	%r19640, %r19639, %r19638;
	add.s32 	%r17648, %r19640, 256;
	// begin inline asm
	shf.r.wrap.b32 %r17575, %r17585, %r17585, %r19218;
	// end inline asm
	// begin inline asm
	shf.r.wrap.b32 %r17579, %r17585, %r17585, %r19222;
	// end inline asm
	xor.b32  	%r19641, %r17579, %r17575;
	// begin inline asm
	shf.r.wrap.b32 %r17583, %r17585, %r17585, %r19226;
	// end inline asm
	xor.b32  	%r19642, %r19641, %r17583;
	and.b32  	%r19643, %r17585, %r17545;
	not.b32 	%r19644, %r17585;
	and.b32  	%r19645, %r17505, %r19644;
	or.b32  	%r19646, %r19643, %r19645;
	add.s32 	%r19647, %r19646, %r17465;
	add.s32 	%r19648, %r19647, %r17648;
	add.s32 	%r19649, %r19648, %r19642;
	ld.const.u32 	%r21056, [Kc+88];
	add.s32 	%r19650, %r19649, %r21056;
	// begin inline asm
	shf.r.wrap.b32 %r17587, %r17597, %r17597, %r19230;
	// end inline asm
	// begin inline asm
	shf.r.wrap.b32 %r17591, %r17597, %r17597, %r19234;
	// end inline asm
	xor.b32  	%r19651, %r17591, %r17587;
	// begin inline asm
	shf.r.wrap.b32 %r17595, %r17597, %r17597, %r19238;
	// end inline asm
	xor.b32  	%r19652, %r19651, %r17595;
	xor.b32  	%r19653, %r17557, %r17517;
	and.b32  	%r19654, %r17597, %r19653;
	and.b32  	%r19655, %r17557, %r17517;
	xor.b32  	%r19656, %r19654, %r19655;
	add.s32 	%r19657, %r19652, %r19656;
	add.s32 	%r17625, %r19650, %r17477;
	add.s32 	%r17637, %r19657, %r19650;
	mov.b32 	%r17605, -2147483648;
	// begin inline asm
	shf.r.wrap.b32 %r17599, %r17605, %r17605, %r19202;
	// end inline asm
	// begin inline asm
	shf.r.wrap.b32 %r17603, %r17605, %r17605, %r19206;
	// end inline asm
	xor.b32  	%r19658, %r17599, %r17603;
	xor.b32  	%r19659, %r19658, 268435456;
	// begin inline asm
	shf.r.wrap.b32 %r17607, %r18125, %r18125, %r19210;
	// end inline asm
	// begin inline asm
	shf.r.wrap.b32 %r17611, %r18125, %r18125, %r19214;
	// end inline asm
	shr.u32 	%r19660, %r18125, 10;
	xor.b32  	%r19661, %r17607, %r19660;
	xor.b32  	%r19662, %r19661, %r17611;
	add.s32 	%r19663, %r21009, %r19659;
	add.s32 	%r19664, %r19663, %r17925;
	add.s32 	%r18205, %r19664, %r19662;
	// begin inline asm
	shf.r.wrap.b32 %r17615, %r17625, %r17625, %r19218;
	// end inline asm
	// begin inline asm
	shf.r.wrap.b32 %r17619, %r17625, %r17625, %r19222;
	// end inline asm
	xor.b32  	%r19665, %r17619, %r17615;
	// begin inline asm
	shf.r.wrap.b32 %r17623, %r17625, %r17625, %r19226;
	// end inline asm
	xor.b32  	%r19666, %r19665, %r17623;
	and.b32  	%r19667, %r17625, %r17585;
	not.b32 	%r19668, %r17625;
	and.b32  	%r19669, %r17545, %r19668;
	or.b32  	%r19670, %r19667, %r19669;
	add.s32 	%r19671, %r19670, %r17505;
	add.s32 	%r19672, %r19671, %r18205;
	add.s32 	%r19673, %r19672, %r19666;
	ld.const.u32 	%r21055, [Kc+92];
	add.s32 	%r19674, %r19673, %r21055;
	// begin inline asm
	shf.r.wrap.b32 %r17627, %r17637, %r17637, %r19230;
	// end inline asm
	// begin inline asm
	shf.r.wrap.b32 %r17631, %r17637, %r17637, %r19234;
	// end inline asm
	xor.b32  	%r19675, %r17631, %r17627;
	// begin inline asm
	shf.r.wrap.b32 %r17635, %r17637, %r17637, %r19238;
	// end inline asm
	xor.b32  	%r19676, %r19675, %r17635;
	xor.b32  	%r19677, %r17597, %r17557;
	and.b32  	%r19678, %r17637, %r19677;
	and.b32  	%r19679, %r17597, %r17557;
	xor.b32  	%r19680, %r19678, %r19679;
	add.s32 	%r19681, %r19676, %r19680;
	add.s32 	%r17665, %r19674, %r17517;
	add.s32 	%r17677, %r19681, %r19674;
	// begin inline asm
	shf.r.wrap.b32 %r17639, %r21017, %r21017, %r19202;
	// end inline asm
	// begin inline asm
	shf.r.wrap.b32 %r17643, %r21017, %r21017, %r19206;
	// end inline asm
	xor.b32  	%r19682, %r17639, %r17643;
	// begin inline asm
	shf.r.wrap.b32 %r17647, %r17648, %r17648, %r19210;
	// end inline asm
	// begin inline asm
	shf.r.wrap.b32 %r17651, %r17648, %r17648, %r19214;
	// end inline asm
	shr.u32 	%r19683, %r17648, 10;
	xor.b32  	%r19684, %r17647, %r19683;
	xor.b32  	%r19685, %r19684, %r17651;
	add.s32 	%r19686, %r17965, %r19682;
	add.s32 	%r19687, %r19686, %r19685;
	add.s32 	%r17728, %r19687, -2147483648;
	// begin inline asm
	shf.r.wrap.b32 %r17655, %r17665, %r17665, %r19218;
	// end inline asm
	// begin inline asm
	shf.r.wrap.b32 %r17659, %r17665, %r17665, %r19222;
	// end inline asm
	xor.b32  	%r19688, %r17659, %r17655;
	// begin inline asm
	shf.r.wrap.b32 %r17663, %r17665, %r17665, %r19226;
	// end inline asm
	xor.b32  	%r19689, %r19688, %r17663;
	and.b32  	%r19690, %r17665, %r17625;
	not.b32 	%r19691, %r17665;
	and.b32  	%r19692, %r17585, %r19691;
	or.b32  	%r19693, %r19690, %r19692;
	add.s32 	%r19694, %r19693, %r17545;
	add.s32 	%r19695, %r19694, %r17728;
	add.s32 	%r19696, %r19695, %r19689;
	ld.const.u32 	%r21054, [Kc+96];
	add.s32 	%r19697, %r19696, %r21054;
	// begin inline asm
	shf.r.wrap.b32 %r17667, %r17677, %r17677, %r19230;
	// end inline asm
	// begin inline asm
	shf.r.wrap.b32 %r17671, %r17677, %r17677, %r19234;
	// end inline asm
	xor.b32  	%r19698, %r17671, %r17667;
	// begin inline asm
	shf.r.wrap.b32 %r17675, %r17677, %r17677, %r19238;
	// end inline asm
	xor.b32  	%r19699, %r19698, %r17675;
	xor.b32  	%r19700, %r17637, %r17597;
	and.b32  	%r19701, %r17677, %r19700;
	and.b32  	%r19702, %r17637, %r17597;
	xor.b32  	%r19703, %r19701, %r19702;
	add.s32 	%r19704, %r19699, %r19703;
	add.s32 	%r17705, %r19697, %r17557;
	add.s32 	%r17717, %r19704, %r19697;
	// begin inline asm
	shf.r.wrap.b32 %r17679, %r21017, %r21017, %r19202;
	// end inline asm
	// begin inline asm
	shf.r.wrap.b32 %r17683, %r21017, %r21017, %r19206;
	// end inline asm
	xor.b32  	%r19705, %r17679, %r17683;
	// begin inline asm
	shf.r.wrap.b32 %r17687, %r18205, %r18205, %r19210;
	// end inline asm
	// begin inline asm
	shf.r.wrap.b32 %r17691, %r18205, %r18205, %r19214;
	// end inline asm
	shr.u32 	%r19706, %r18205, 10;
	xor.b32  	%r19707, %r17687, %r19706;
	xor.b32  	%r19708, %r19707, %r17691;
	add.s32 	%r19709, %r19705, %r18005;
	add.s32 	%r18285, %r19709, %r19708;
	// begin inline asm
	shf.r.wrap.b32 %r17695, %r17705, %r17705, %r19218;
	// end inline asm
	// begin inline asm
	shf.r.wrap.b32 %r17699, %r17705, %r17705, %r19222;
	// end inline asm
	xor.b32  	%r19710, %r17699, %r17695;
	// begin inline asm
	shf.r.wrap.b32 %r17703, %r17705, %r17705, %r19226;
	// end inline asm
	xor.b32  	%r19711, %r19710, %r17703;
	and.b32  	%r19712, %r17705, %r17665;
	not.b32 	%r19713, %r17705;
	and.b32  	%r19714, %r17625, %r19713;
	or.b32  	%r19715, %r19712, %r19714;
	add.s32 	%r19716, %r19715, %r17585;
	add.s32 	%r19717, %r19716, %r18285;
	add.s32 	%r19718, %r19717, %r19711;
	add.s32 	%r19719, %r19718, %r101;
	// begin inline asm
	shf.r.wrap.b32 %r17707, %r17717, %r17717, %r19230;
	// end inline asm
	// begin inline asm
	shf.r.wrap.b32 %r17711, %r17717, %r17717, %r19234;
	// end inline asm
	xor.b32  	%r19720, %r17711, %r17707;
	// begin inline asm
	shf.r.wrap.b32 %r17715, %r17717, %r17717, %r19238;
	// end inline asm
	xor.b32  	%r19721, %r19720, %r17715;
	xor.b32  	%r19722, %r17677, %r17637;
	and.b32  	%r19723, %r17717, %r19722;
	and.b32  	%r19724, %r17677, %r17637;
	xor.b32  	%r19725, %r19723, %r19724;
	add.s32 	%r19726, %r19721, %r19725;
	add.s32 	%r17745, %r19719, %r17597;
	add.s32 	%r17757, %r19726, %r19719;
	// begin inline asm
	shf.r.wrap.b32 %r17719, %r21017, %r21017, %r19202;
	// end inline asm
	// begin inline asm
	shf.r.wrap.b32 %r17723, %r21017, %r21017, %r19206;
	// end inline asm
	xor.b32  	%r19727, %r17719, %r17723;
	// begin inline asm
	shf.r.wrap.b32 %r17727, %r17728, %r17728, %r19210;
	// end inline asm
	// begin inline asm
	shf.r.wrap.b32 %r17731, %r17728, %r17728, %r19214;
	// end inline asm
	shr.u32 	%r19728, %r17728, 10;
	xor.b32  	%r19729, %r17727, %r19728;
	xor.b32  	%r19730, %r19729, %r17731;
	add.s32 	%r19731, %r19727, %r18045;
	add.s32 	%r18325, %r19731, %r19730;
	// begin inline asm
	shf.r.wrap.b32 %r17735, %r17745, %r17745, %r19218;
	// end inline asm
	// begin inline asm
	shf.r.wrap.b32 %r17739, %r17745, %r17745, %r19222;
	// end inline asm
	xor.b32  	%r19732, %r17739, %r17735;
	// begin inline asm
	shf.r.wrap.b32 %r17743, %r17745, %r17745, %r19226;
	// end inline asm
	xor.b32  	%r19733, %r19732, %r17743;
	and.b32  	%r19734, %r17745, %r17705;
	not.b32 	%r19735, %r17745;
	and.b32  	%r19736, %r17665, %r19735;
	or.b32  	%r19737, %r19734, %r19736;
	add.s32 	%r19738, %r19737, %r17625;
	add.s32 	%r19739, %r19738, %r18325;
	add.s32 	%r19740, %r19739, %r19733;
	add.s32 	%r19741, %r19740, %r102;
	// begin inline asm
	shf.r.wrap.b32 %r17747, %r17757, %r17757, %r19230;
	// end inline asm
	// begin inline asm
	shf.r.wrap.b32 %r17751, %r17757, %r17757, %r19234;
	// end inline asm
	xor.b32  	%r19742, %r17751, %r17747;
	// begin inline asm
	shf.r.wrap.b32 %r17755, %r17757, %r17757, %r19238;
	// end inline asm
	xor.b32  	%r19743, %r19742, %r17755;
	xor.b32  	%r19744, %r17717, %r17677;
	and.b32  	%r19745, %r17757, %r19744;
	and.b32  	%r19746, %r17717, %r17677;
	xor.b32  	%r19747, %r19745, %r19746;
	add.s32 	%r19748, %r19743, %r19747;
	add.s32 	%r17785, %r19741, %r17637;
	add.s32 	%r17797, %r19748, %r19741;
	// begin inline asm
	shf.r.wrap.b32 %r17759, %r21017, %r21017, %r19202;
	// end inline asm
	// begin inline asm
	shf.r.wrap.b32 %r17763, %r21017, %r21017, %r19206;
	// end inline asm
	xor.b32  	%r19749, %r17759, %r17763;
	// begin inline asm
	shf.r.wrap.b32 %r17767, %r18285, %r18285, %r19210;
	// end inline asm
	// begin inline asm
	shf.r.wrap.b32 %r17771, %r18285, %r18285, %r19214;
	// end inline asm
	shr.u32 	%r19750, %r18285, 10;
	xor.b32  	%r19751, %r17767, %r19750;
	xor.b32  	%r19752, %r19751, %r17771;
	add.s32 	%r19753, %r19749, %r18085;
	add.s32 	%r18365, %r19753, %r19752;
	// begin inline asm
	shf.r.wrap.b32 %r17775, %r17785, %r17785, %r19218;
	// end inline asm
	// begin inline asm
	shf.r.wrap.b32 %r17779, %r17785, %r17785, %r19222;
	// end inline asm
	xor.b32  	%r19754, %r17779, %r17775;
	// begin inline asm
	shf.r.wrap.b32 %r17783, %r17785, %r17785, %r19226;
	// end inline asm
	xor.b32  	%r19755, %r19754, %r17783;
	and.b32  	%r19756, %r17785, %r17745;
	not.b32 	%r19757, %r17785;
	and.b32  	%r19758, %r17705, %r19757;
	or.b32  	%r19759, %r19756, %r19758;
	add.s32 	%r19760, %r19759, %r17665;
	add.s32 	%r19761, %r19760, %r18365;
	add.s32 	%r19762, %r19761, %r19755;
	add.s32 	%r19763, %r19762, %r103;
	// begin inline asm
	shf.r.wrap.b32 %r17787, %r17797, %r17797, %r19230;
	// end inline asm
	// begin inline asm
	shf.r.wrap.b32 %r17791, %r17797, %r17797, %r19234;
	// end inline asm
	xor.b32  	%r19764, %r17791, %r17787;
	// begin inline asm
	shf.r.wrap.b32 %r17795, %r17797, %r17797, %r19238;
	// end inline asm
	xor.b32  	%r19765, %r19764, %r17795;
	xor.b32  	%r19766, %r17757, %r17717;
	and.b32  	%r19767, %r17797, %r19766;
	and.b32  	%r19768, %r17757, %r17717;
	xor.b32  	%r19769, %r19767, %r19768;
	add.s32 	%r19770, %r19765, %r19769;
	add.s32 	%r17825, %r19763, %r17677;
	add.s32 	%r17837, %r19770, %r19763;
	// begin inline asm
	shf.r.wrap.b32 %r17799, %r21017, %r21017, %r19202;
	// end inline asm
	// begin inline asm
	shf.r.wrap.b32 %r17803, %r21017, %r21017, %r19206;
	// end inline asm
	xor.b32  	%r19771, %r17799, %r17803;
	// begin inline asm
	shf.r.wrap.b32 %r17807, %r18325, %r18325, %r19210;
	// end inline asm
	// begin inline asm
	shf.r.wrap.b32 %r17811, %r18325, %r18325, %r19214;
	// end inline asm
	shr.u32 	%r19772, %r18325, 10;
	xor.b32  	%r19773, %r17807, %r19772;
	xor.b32  	%r19774, %r19773, %r17811;
	add.s32 	%r19775, %r19771, %r18125;
	add.s32 	%r18405, %r19775, %r19774;
	// begin inline asm
	shf.r.wrap.b32 %r17815, %r17825, %r17825, %r19218;
	// end inline asm
	// begin inline asm
	shf.r.wrap.b32 %r17819, %r17825, %r17825, %r19222;
	// end inline asm
	xor.b32  	%r19776, %r17819, %r17815;
	// begin inline asm
	shf.r.wrap.b32 %r17823, %r17825, %r17825, %r19226;
	// end inline asm
	xor.b32  	%r19777, %r19776, %r17823;
	and.b32  	%r19778, %r17825, %r17785;
	not.b32 	%r19779, %r17825;
	and.b32  	%r19780, %r17745, %r19779;
	or.b32  	%r19781, %r19778, %r19780;
	add.s32 	%r19782, %r19781, %r17705;
	add.s32 	%r19783, %r19782, %r18405;
	add.s32 	%r19784, %r19783, %r19777;
	add.s32 	%r19785, %r19784, %r104;
	// begin inline asm
	shf.r.wrap.b32 %r17827, %r17837, %r17837, %r19230;
	// end inline asm
	// begin inline asm
	shf.r.wrap.b32 %r17831, %r17837, %r17837, %r19234;
	// end inline asm
	xor.b32  	%r19786, %r17831, %r17827;
	// begin inline asm
	shf.r.wrap.b32 %r17835, %r17837, %r17837, %r19238;
	// end inline asm
	xor.b32  	%r19787, %r19786, %r17835;
	xor.b32  	%r19788, %r17797, %r17757;
	and.b32  	%r19789, %r17837, %r19788;
	and.b32  	%r19790, %r17797, %r17757;
	xor.b32  	%r19791, %r19789, %r19790;
	add.s32 	%r19792, %r19787, %r19791;
	add.s32 	%r17865, %r19785, %r17717;
	add.s32 	%r17877, %r19792, %r19785;
	// begin inline asm
	shf.r.wrap.b32 %r17839, %r21017, %r21017, %r19202;
	// end inline asm
	// begin inline asm
	shf.r.wrap.b32 %r17843, %r21017, %r21017, %r19206;
	// end inline asm
	xor.b32  	%r19793, %r17839, %r17843;
	// begin inline asm
	shf.r.wrap.b32 %r17847, %r18365, %r18365, %r19210;
	// end inline asm
	// begin inline asm
	shf.r.wrap.b32 %r17851, %r18365, %r18365, %r19214;
	// end inline asm
	shr.u32 	%r19794, %r18365, 10;
	xor.b32  	%r19795, %r17847, %r19794;
	xor.b32  	%r19796, %r19795, %r17851;
	add.s32 	%r19797, %r19793, %r17648;
	add.s32 	%r18445, %r19797, %r19796;
	// begin inline asm
	shf.r.wrap.b32 %r17855, %r17865, %r17865, %r19218;
	// end inline asm
	// begin inline asm
	shf.r.wrap.b32 %r17859, %r17865, %r17865, %r19222;
	// end inline asm
	xor.b32  	%r19798, %r17859, %r17855;
	// begin inline asm
	shf.r.wrap.b32 %r17863, %r17865, %r17865, %r19226;
	// end inline asm
	xor.b32  	%r19799, %r19798, %r17863;
	and.b32  	%r19800, %r17865, %r17825;
	not.b32 	%r19801, %r17865;
	and.b32  	%r19802, %r17785, %r19801;
	or.b32  	%r19803, %r19800, %r19802;
	add.s32 	%r19804, %r19803, %r17745;
	add.s32 	%r19805, %r19804, %r18445;
	add.s32 	%r19806, %r19805, %r19799;
	add.s32 	%r19807, %r19806, %r105;
	// begin inline asm
	shf.r.wrap.b32 %r17867, %r17877, %r17877, %r19230;
	// end inline asm
	// begin inline asm
	shf.r.wrap.b32 %r17871, %r17877, %r17877, %r19234;
	// end inline asm
	xor.b32  	%r19808, %r17871, %r17867;
	// begin inline asm
	shf.r.wrap.b32 %r17875, %r17877, %r17877, %r19238;
	// end inline asm
	xor.b32  	%r19809, %r19808, %r17875;
	xor.b32  	%r19810, %r17837, %r17797;
	and.b32  	%r19811, %r17877, %r19810;
	and.b32  	%r19812, %r17837, %r17797;
	xor.b32  	%r19813, %r19811, %r19812;
	add.s32 	%r19814, %r19809, %r19813;
	add.s32 	%r17905, %r19807, %r17757;
	add.s32 	%r17917, %r19814, %r19807;
	// begin inline asm
	shf.r.wrap.b32 %r17879, %r17885, %r17885, %r19202;
	// end inline asm
	// begin inline asm
	shf.r.wrap.b32 %r17883, %r17885, %r17885, %r19206;
	// end inline asm
	xor.b32  	%r19815, %r17879, %r17883;
	xor.b32  	%r19816, %r19815, 32;
	// begin inline asm
	shf.r.wrap.b32 %r17887, %r18405, %r18405, %r19210;
	// end inline asm
	// begin inline asm
	shf.r.wrap.b32 %r17891, %r18405, %r18405, %r19214;
	// end inline asm
	shr.u32 	%r19817, %r18405, 10;
	xor.b32  	%r19818, %r17887, %r19817;
	xor.b32  	%r19819, %r19818, %r17891;
	add.s32 	%r19820, %r19816, %r18205;
	add.s32 	%r18485, %r19820, %r19819;
	// begin inline asm
	shf.r.wrap.b32 %r17895, %r17905, %r17905, %r19218;
	// end inline asm
	// begin inline asm
	shf.r.wrap.b32 %r17899, %r17905, %r17905, %r19222;
	// end inline asm
	xor.b32  	%r19821, %r17899, %r17895;
	// begin inline asm
	shf.r.wrap.b32 %r17903, %r17905, %r17905, %r19226;
	// end inline asm
	xor.b32  	%r19822, %r19821, %r17903;
	and.b32  	%r19823, %r17905, %r17865;
	not.b32 	%r19824, %r17905;
	and.b32  	%r19825, %r17825, %r19824;
	or.b32  	%r19826, %r19823, %r19825;
	add.s32 	%r19827, %r19826, %r17785;
	add.s32 	%r19828, %r19827, %r18485;
	add.s32 	%r19829, %r19828, %r19822;
	ld.const.u32 	%r21053, [Kc+120];
	add.s32 	%r19830, %r19829, %r21053;
	// begin inline asm
	shf.r.wrap.b32 %r17907, %r17917, %r17917, %r19230;
	// end inline asm
	// begin inline asm
	shf.r.wrap.b32 %r17911, %r17917, %r17917, %r19234;
	// end inline asm
	xor.b32  	%r19831, %r17911, %r17907;
	// begin inline asm
	shf.r.wrap.b32 %r17915, %r17917, %r17917, %r19238;
	// end inline asm
	xor.b32  	%r19832, %r19831, %r17915;
	xor.b32  	%r19833, %r17877, %r17837;
	and.b32  	%r19834, %r17917, %r19833;
	and.b32  	%r19835, %r17877, %r17837;
	xor.b32  	%r19836, %r19834, %r19835;
	add.s32 	%r19837, %r19832, %r19836;
	add.s32 	%r17945, %r19830, %r17797;
	add.s32 	%r17957, %r19837, %r19830;
	// begin inline asm
	shf.r.wrap.b32 %r17919, %r17925, %r17925, %r19202;
	// end inline asm
	// begin inline asm
	shf.r.wrap.b32 %r17923, %r17925, %r17925, %r19206;
	// end inline asm
	shr.u32 	%r19838, %r17925, 3;
	xor.b32  	%r19839, %r17919, %r19838;
	xor.b32  	%r19840, %r19839, %r17923;
	// begin inline asm
	shf.r.wrap.b32 %r17927, %r18445, %r18445, %r19210;
	// end inline asm
	// begin inline asm
	shf.r.wrap.b32 %r17931, %r18445, %r18445, %r19214;
	// end inline asm
	shr.u32 	%r19841, %r18445, 10;
	xor.b32  	%r19842, %r17927, %r19841;
	xor.b32  	%r19843, %r19842, %r17931;
	add.s32 	%r19844, %r19840, %r17728;
	add.s32 	%r19845, %r19844, %r19843;
	add.s32 	%r18008, %r19845, 256;
	// begin inline asm
	shf.r.wrap.b32 %r17935, %r17945, %r17945, %r19218;
	// end inline asm
	// begin inline asm
	shf.r.wrap.b32 %r17939, %r17945, %r17945, %r19222;
	// end inline asm
	xor.b32  	%r19846, %r17939, %r17935;
	// begin inline asm
	shf.r.wrap.b32 %r17943, %r17945, %r17945, %r19226;
	// end inline asm
	xor.b32  	%r19847, %r19846, %r17943;
	and.b32  	%r19848, %r17945, %r17905;
	not.b32 	%r19849, %r17945;
	and.b32  	%r19850, %r17865, %r19849;
	or.b32  	%r19851, %r19848, %r19850;
	add.s32 	%r19852, %r19851, %r17825;
	add.s32 	%r19853, %r19852, %r18008;
	add.s32 	%r19854, %r19853, %r19847;
	ld.const.u32 	%r21052, [Kc+124];
	add.s32 	%r19855, %r19854, %r21052;
	// begin inline asm
	shf.r.wrap.b32 %r17947, %r17957, %r17957, %r19230;
	// end inline asm
	// begin inline asm
	shf.r.wrap.b32 %r17951, %r17957, %r17957, %r19234;
	// end inline asm
	xor.b32  	%r19856, %r17951, %r17947;
	// begin inline asm
	shf.r.wrap.b32 %r17955, %r17957, %r17957, %r19238;
	// end inline asm
	xor.b32  	%r19857, %r19856, %r17955;
	xor.b32  	%r19858, %r17917, %r17877;
	and.b32  	%r19859, %r17957, %r19858;
	and.b32  	%r19860, %r17917, %r17877;
	xor.b32  	%r19861, %r19859, %r19860;
	add.s32 	%r19862, %r19857, %r19861;
	add.s32 	%r17985, %r19855, %r17837;
	add.s32 	%r17997, %r19862, %r19855;
	// begin inline asm
	shf.r.wrap.b32 %r17959, %r17965, %r17965, %r19202;
	// end inline asm
	// begin inline asm
	shf.r.wrap.b32 %r17963, %r17965, %r17965, %r19206;
	// end inline asm
	shr.u32 	%r19863, %r17965, 3;
	xor.b32  	%r19864, %r17959, %r19863;
	xor.b32  	%r19865, %r19864, %r17963;
	// begin inline asm
	shf.r.wrap.b32 %r17967, %r18485, %r18485, %r19210;
	// end inline asm
	// begin inline asm
	shf.r.wrap.b32 %r17971, %r18485, %r18485, %r19214;
	// end inline asm
	shr.u32 	%r19866, %r18485, 10;
	xor.b32  	%r19867, %r17967, %r19866;
	xor.b32  	%r19868, %r19867, %r17971;
	add.s32 	%r19869, %r17925, %r19865;
	add.s32 	%r19870, %r19869, %r18285;
	add.s32 	%r18565, %r19870, %r19868;
	// begin inline asm
	shf.r.wrap.b32 %r17975, %r17985, %r17985, %r19218;
	// end inline asm
	// begin inline asm
	shf.r.wrap.b32 %r17979, %r17985, %r17985, %r19222;
	// end inline asm
	xor.b32  	%r19871, %r17979, %r17975;
	// begin inline asm
	shf.r.wrap.b32 %r17983, %r17985, %r17985, %r19226;
	// end inline asm
	xor.b32  	%r19872, %r19871, %r17983;
	and.b32  	%r19873, %r17985, %r17945;
	not.b32 	%r19874, %r17985;
	and.b32  	%r19875, %r17905, %r19874;
	or.b32  	%r19876, %r19873, %r19875;
	add.s32 	%r19877, %r19876, %r17865;
	add.s32 	%r19878, %r19877, %r18565;
	add.s32 	%r19879, %r19878, %r19872;
	ld.const.u32 	%r21051, [Kc+128];
	add.s32 	%r19880, %r19879, %r21051;
	// begin inline asm
	shf.r.wrap.b32 %r17987, %r17997, %r17997, %r19230;
	// end inline asm
	// begin inline asm
	shf.r.wrap.b32 %r17991, %r17997, %r17997, %r19234;
	// end inline asm
	xor.b32  	%r19881, %r17991, %r17987;
	// begin inline asm
	shf.r.wrap.b32 %r17995, %r17997, %r17997, %r19238;
	// end inline asm
	xor.b32  	%r19882, %r19881, %r17995;
	xor.b32  	%r19883, %r17957, %r17917;
	and.b32  	%r19884, %r17997, %r19883;
	and.b32  	%r19885, %r17957, %r17917;
	xor.b32  	%r19886, %r19884, %r19885;
	add.s32 	%r19887, %r19882, %r19886;
	add.s32 	%r18025, %r19880, %r17877;
	add.s32 	%r18037, %r19887, %r19880;
	// begin inline asm
	shf.r.wrap.b32 %r17999, %r18005, %r18005, %r19202;
	// end inline asm
	// begin inline asm
	shf.r.wrap.b32 %r18003, %r18005, %r18005, %r19206;
	// end inline asm
	shr.u32 	%r19888, %r18005, 3;
	xor.b32  	%r19889, %r17999, %r19888;
	xor.b32  	%r19890, %r19889, %r18003;
	// begin inline asm
	shf.r.wrap.b32 %r18007, %r18008, %r18008, %r19210;
	// end inline asm
	// begin inline asm
	shf.r.wrap.b32 %r18011, %r18008, %r18008, %r19214;
	// end inline asm
	shr.u32 	%r19891, %r18008, 10;
	xor.b32  	%r19892, %r18007, %r19891;
	xor.b32  	%r19893, %r19892, %r18011;
	add.s32 	%r19894, %r17965, %r19890;
	add.s32 	%r19895, %r19894, %r18325;
	add.s32 	%r18605, %r19895, %r19893;
	// begin inline asm
	shf.r.wrap.b32 %r18015, %r18025, %r18025, %r19218;
	// end inline asm
	// begin inline asm
	shf.r.wrap.b32 %r18019, %r18025, %r18025, %r19222;
	// end inline asm
	xor.b32  	%r19896, %r18019, %r18015;
	// begin inline asm
	shf.r.wrap.b32 %r18023, %r18025, %r18025, %r19226;
	// end inline asm
	xor.b32  	%r19897, %r19896, %r18023;
	and.b32  	%r19898, %r18025, %r17985;
	not.b32 	%r19899, %r18025;
	and.b32  	%r19900, %r17945, %r19899;
	or.b32  	%r19901, %r19898, %r19900;
	add.s32 	%r19902, %r19901, %r17905;
	add.s32 	%r19903, %r19902, %r18605;
	add.s32 	%r19904, %r19903, %r19897;
	ld.const.u32 	%r21050, [Kc+132];
	add.s32 	%r19905, %r19904, %r21050;
	// begin inline asm
	shf.r.wrap.b32 %r18027, %r18037, %r18037, %r19230;
	// end inline asm
	// begin inline asm
	shf.r.wrap.b32 %r18031, %r18037, %r18037, %r19234;
	// end inline asm
	xor.b32  	%r19906, %r18031, %r18027;
	// begin inline asm
	shf.r.wrap.b32 %r18035, %r18037, %r18037, %r19238;
	// end inline asm
	xor.b32  	%r19907, %r19906, %r18035;
	xor.b32  	%r19908, %r17997, %r17957;
	and.b32  	%r19909, %r18037, %r19908;
	and.b32  	%r19910, %r17997, %r17957;
	xor.b32  	%r19911, %r19909, %r19910;
	add.s32 	%r19912, %r19907, %r19911;
	add.s32 	%r18065, %r19905, %r17917;
	add.s32 	%r18077, %r19912, %r19905;
	// begin inline asm
	shf.r.wrap.b32 %r18039, %r18045, %r18045, %r19202;
	// end inline asm
	// begin inline asm
	shf.r.wrap.b32 %r18043, %r18045, %r18045, %r19206;
	// end inline asm
	shr.u32 	%r19913, %r18045, 3;
	xor.b32  	%r19914, %r18039, %r19913;
	xor.b32  	%r19915, %r19914, %r18043;
	// begin inline asm
	shf.r.wrap.b32 %r18047, %r18565, %r18565, %r19210;
	// end inline asm
	// begin inline asm
	shf.r.wrap.b32 %r18051, %r18565, %r18565, %r19214;
	// end inline asm
	shr.u32 	%r19916, %r18565, 10;
	xor.b32  	%r19917, %r18047, %r19916;
	xor.b32  	%r19918, %r19917, %r18051;
	add.s32 	%r19919, %r18005, %r19915;
	add.s32 	%r19920, %r19919, %r18365;
	add.s32 	%r18645, %r19920, %r19918;
	// begin inline asm
	shf.r.wrap.b32 %r18055, %r18065, %r18065, %r19218;
	// end inline asm
	// begin inline asm
	shf.r.wrap.b32 %r18059, %r18065, %r18065, %r19222;
	// end inline asm
	xor.b32  	%r19921, %r18059, %r18055;
	// begin inline asm
	shf.r.wrap.b32 %r18063, %r18065, %r18065, %r19226;
	// end inline asm
	xor.b32  	%r19922, %r19921, %r18063;
	and.b32  	%r19923, %r18065, %r18025;
	not.b32 	%r19924, %r18065;
	and.b32  	%r19925, %r17985, %r19924;
	or.b32  	%r19926, %r19923, %r19925;
	add.s32 	%r19927, %r19926, %r17945;
	add.s32 	%r19928, %r19927, %r18645;
	add.s32 	%r19929, %r19928, %r19922;
	ld.const.u32 	%r21049, [Kc+136];
	add.s32 	%r19930, %r19929, %r21049;
	// begin inline asm
	shf.r.wrap.b32 %r18067, %r18077, %r18077, %r19230;
	// end inline asm
	// begin inline asm
	shf.r.wrap.b32 %r18071, %r18077, %r18077, %r19234;
	// end inline asm
	xor.b32  	%r19931, %r18071, %r18067;
	// begin inline asm
	shf.r.wrap.b32 %r18075, %r18077, %r18077, %r19238;
	// end inline asm
	xor.b32  	%r19932, %r19931, %r18075;
	xor.b32  	%r19933, %r18037, %r17997;
	and.b32  	%r19934, %r18077, %r19933;
	and.b32  	%r19935, %r18037, %r17997;
	xor.b32  	%r19936, %r19934, %r19935;
	add.s32 	%r19937, %r19932, %r19936;
	add.s32 	%r18105, %r19930, %r17957;
	add.s32 	%r18117, %r19937, %r19930;
	// begin inline asm
	shf.r.wrap.b32 %r18079, %r18085, %r18085, %r19202;
	// end inline asm
	// begin inline asm
	shf.r.wrap.b32 %r18083, %r18085, %r18085, %r19206;
	// end inline asm
	shr.u32 	%r19938, %r18085, 3;
	xor.b32  	%r19939, %r18079, %r19938;
	xor.b32  	%r19940, %r19939, %r18083;
	// begin inline asm
	shf.r.wrap.b32 %r18087, %r18605, %r18605, %r19210;
	// end inline asm
	// begin inline asm
	shf.r.wrap.b32 %r18091, %r18605, %r18605, %r19214;
	// end inline asm
	shr.u32 	%r19941, %r18605, 10;
	xor.b32  	%r19942, %r18087, %r19941;
	xor.b32  	%r19943, %r19942, %r18091;
	add.s32 	%r19944, %r18045, %r19940;
	add.s32 	%r19945, %r19944, %r18405;
	add.s32 	%r18685, %r19945, %r19943;
	// begin inline asm
	shf.r.wrap.b32 %r18095, %r18105, %r18105, %r19218;
	// end inline asm
	// begin inline asm
	shf.r.wrap.b32 %r18099, %r18105, %r18105, %r19222;
	// end inline asm
	xor.b32  	%r19946, %r18099, %r18095;
	// begin inline asm
	shf.r.wrap.b32 %r18103, %r18105, %r18105, %r19226;
	// end inline asm
	xor.b32  	%r19947, %r19946, %r18103;
	and.b32  	%r19948, %r18105, %r18065;
	not.b32 	%r19949, %r18105;
	and.b32  	%r19950, %r18025, %r19949;
	or.b32  	%r19951, %r19948, %r19950;
	add.s32 	%r19952, %r19951, %r17985;
	add.s32 	%r19953, %r19952, %r18685;
	add.s32 	%r19954, %r19953, %r19947;
	ld.const.u32 	%r21048, [Kc+140];
	add.s32 	%r19955, %r19954, %r21048;
	// begin inline asm
	shf.r.wrap.b32 %r18107, %r18117, %r18117, %r19230;
	// end inline asm
	// begin inline asm
	shf.r.wrap.b32 %r18111, %r18117, %r18117, %r19234;
	// end inline asm
	xor.b32  	%r19956, %r18111, %r18107;
	// begin inline asm
	shf.r.wrap.b32 %r18115, %r18117, %r18117, %r19238;
	// end inline asm
	xor.b32  	%r19957, %r19956, %r18115;
	xor.b32  	%r19958, %r18077, %r18037;
	and.b32  	%r19959, %r18117, %r19958;
	and.b32  	%r19960, %r18077, %r18037;
	xor.b32  	%r19961, %r19959, %r19960;
	add.s32 	%r19962, %r19957, %r19961;
	add.s32 	%r18145, %r19955, %r17997;
	add.s32 	%r18157, %r19962, %r19955;
	// begin inline asm
	shf.r.wrap.b32 %r18119, %r18125, %r18125, %r19202;
	// end inline asm
	// begin inline asm
	shf.r.wrap.b32 %r18123, %r18125, %r18125, %r19206;
	// end inline asm
	shr.u32 	%r19963, %r18125, 3;
	xor.b32  	%r19964, %r18119, %r19963;
	xor.b32  	%r19965, %r19964, %r18123;
	// begin inline asm
	shf.r.wrap.b32 %r18127, %r18645, %r18645, %r19210;
	// end inline asm
	// begin inline asm
	shf.r.wrap.b32 %r18131, %r18645, %r18645, %r19214;
	// end inline asm
	shr.u32 	%r19966, %r18645, 10;
	xor.b32  	%r19967, %r18127, %r19966;
	xor.b32  	%r19968, %r19967, %r18131;
	add.s32 	%r19969, %r18085, %r19965;
	add.s32 	%r19970, %r19969, %r18445;
	add.s32 	%r18725, %r19970, %r19968;
	// begin inline asm
	shf.r.wrap.b32 %r18135, %r18145, %r18145, %r19218;
	// end inline asm
	// begin inline asm
	shf.r.wrap.b32 %r18139, %r18145, %r18145, %r19222;
	// end inline asm
	xor.b32  	%r19971, %r18139, %r18135;
	// begin inline asm
	shf.r.wrap.b32 %r18143, %r18145, %r18145, %r19226;
	// end inline asm
	xor.b32  	%r19972, %r19971, %r18143;
	and.b32  	%r19973, %r18145, %r18105;
	not.b32 	%r19974, %r18145;
	and.b32  	%r19975, %r18065, %r19974;
	or.b32  	%r19976, %r19973, %r19975;
	add.s32 	%r19977, %r19976, %r18025;
	add.s32 	%r19978, %r19977, %r18725;
	add.s32 	%r19979, %r19978, %r19972;
	ld.const.u32 	%r21047, [Kc+144];
	add.s32 	%r19980, %r19979, %r21047;
	// begin inline asm
	shf.r.wrap.b32 %r18147, %r18157, %r18157, %r19230;
	// end inline asm
	// begin inline asm
	shf.r.wrap.b32 %r18151, %r18157, %r18157, %r19234;
	// end inline asm
	xor.b32  	%r19981, %r18151, %r18147;
	// begin inline asm
	shf.r.wrap.b32 %r18155, %r18157, %r18157, %r19238;
	// end inline asm
	xor.b32  	%r19982, %r19981, %r18155;
	xor.b32  	%r19983, %r18117, %r18077;
	and.b32  	%r19984, %r18157, %r19983;
	and.b32  	%r19985, %r18117, %r18077;
	xor.b32  	%r19986, %r19984, %r19985;
	add.s32 	%r19987, %r19982, %r19986;
	add.s32 	%r18185, %r19980, %r18037;
	add.s32 	%r18197, %r19987, %r19980;
	// begin inline asm
	shf.r.wrap.b32 %r18159, %r17648, %r17648, %r19202;
	// end inline asm
	// begin inline asm
	shf.r.wrap.b32 %r18163, %r17648, %r17648, %r19206;
	// end inline asm
	shr.u32 	%r19988, %r17648, 3;
	xor.b32  	%r19989, %r18159, %r19988;
	xor.b32  	%r19990, %r19989, %r18163;
	// begin inline asm
	shf.r.wrap.b32 %r18167, %r18685, %r18685, %r19210;
	// end inline asm
	// begin inline asm
	shf.r.wrap.b32 %r18171, %r18685, %r18685, %r19214;
	// end inline asm
	shr.u32 	%r19991, %r18685, 10;
	xor.b32  	%r19992, %r18167, %r19991;
	xor.b32  	%r19993, %r19992, %r18171;
	add.s32 	%r19994, %r18125, %r19990;
	add.s32 	%r19995, %r19994, %r18485;
	add.s32 	%r18765, %r19995, %r19993;
	// begin inline asm
	shf.r.wrap.b32 %r18175, %r18185, %r18185, %r19218;
	// end inline asm
	// begin inline asm
	shf.r.wrap.b32 %r18179, %r18185, %r18185, %r19222;
	// end inline asm
	xor.b32  	%r19996, %r18179, %r18175;
	// begin inline asm
	shf.r.wrap.b32 %r18183, %r18185, %r18185, %r19226;
	// end inline asm
	xor.b32  	%r19997, %r19996, %r18183;
	and.b32  	%r19998, %r18185, %r18145;
	not.b32 	%r19999, %r18185;
	and.b32  	%r20000, %r18105, %r19999;
	or.b32  	%r20001, %r19998, %r20000;
	add.s32 	%r20002, %r20001, %r18065;
	add.s32 	%r20003, %r20002, %r18765;
	add.s32 	%r20004, %r20003, %r19997;
	ld.const.u32 	%r21046, [Kc+148];
	add.s32 	%r20005, %r20004, %r21046;
	// begin inline asm
	shf.r.wrap.b32 %r18187, %r18197, %r18197, %r19230;
	// end inline asm
	// begin inline asm
	shf.r.wrap.b32 %r18191, %r18197, %r18197, %r19234;
	// end inline asm
	xor.b32  	%r20006, %r18191, %r18187;
	// begin inline asm
	shf.r.wrap.b32 %r18195, %r18197, %r18197, %r19238;
	// end inline asm
	xor.b32  	%r20007, %r20006, %r18195;
	xor.b32  	%r20008, %r18157, %r18117;
	and.b32  	%r20009, %r18197, %r20008;
	and.b32  	%r20010, %r18157, %r18117;
	xor.b32  	%r20011, %r20009, %r20010;
	add.s32 	%r20012, %r20007, %r20011;
	add.s32 	%r18225, %r20005, %r18077;
	add.s32 	%r18237, %r20012, %r20005;
	// begin inline asm
	shf.r.wrap.b32 %r18199, %r18205, %r18205, %r19202;
	// end inline asm
	// begin inline asm
	shf.r.wrap.b32 %r18203, %r18205, %r18205, %r19206;
	// end inline asm
	shr.u32 	%r20013, %r18205, 3;
	xor.b32  	%r20014, %r18199, %r20013;
	xor.b32  	%r20015, %r20014, %r18203;
	// begin inline asm
	shf.r.wrap.b32 %r18207, %r18725, %r18725, %r19210;
	// end inline asm
	// begin inline asm
	shf.r.wrap.b32 %r18211, %r18725, %r18725, %r19214;
	// end inline asm
	shr.u32 	%r20016, %r18725, 10;
	xor.b32  	%r20017, %r18207, %r20016;
	xor.b32  	%r20018, %r20017, %r18211;
	add.s32 	%r20019, %r17648, %r20015;
	add.s32 	%r20020, %r20019, %r18008;
	add.s32 	%r18805, %r20020, %r20018;
	// begin inline asm
	shf.r.wrap.b32 %r18215, %r18225, %r18225, %r19218;
	// end inline asm
	// begin inline asm
	shf.r.wrap.b32 %r18219, %r18225, %r18225, %r19222;
	// end inline asm
	xor.b32  	%r20021, %r18219, %r18215;
	// begin inline asm
	shf.r.wrap.b32 %r18223, %r18225, %r18225, %r19226;
	// end inline asm
	xor.b32  	%r20022, %r20021, %r18223;
	and.b32  	%r20023, %r18225, %r18185;
	not.b32 	%r20024, %r18225;
	and.b32  	%r20025, %r18145, %r20024;
	or.b32  	%r20026, %r20023, %r20025;
	add.s32 	%r20027, %r20026, %r18105;
	add.s32 	%r20028, %r20027, %r18805;
	add.s32 	%r20029, %r20028, %r20022;
	ld.const.u32 	%r21045, [Kc+152];
	add.s32 	%r20030, %r20029, %r21045;
	// begin inline asm
	shf.r.wrap.b32 %r18227, %r18237, %r18237, %r19230;
	// end inline asm
	// begin inline asm
	shf.r.wrap.b32 %r18231, %r18237, %r18237, %r19234;
	// end inline asm
	xor.b32  	%r20031, %r18231, %r18227;
	// begin inline asm
	shf.r.wrap.b32 %r18235, %r18237, %r18237, %r19238;
	// end inline asm
	xor.b32  	%r20032, %r20031, %r18235;
	xor.b32  	%r20033, %r18197, %r18157;
	and.b32  	%r20034, %r18237, %r20033;
	and.b32  	%r20035, %r18197, %r18157;
	xor.b32  	%r20036, %r20034, %r20035;
	add.s32 	%r20037, %r20032, %r20036;
	add.s32 	%r18265, %r20030, %r18117;
	add.s32 	%r18277, %r20037, %r20030;
	// begin inline asm
	shf.r.wrap.b32 %r18239, %r17728, %r17728, %r19202;
	// end inline asm
	// begin inline asm
	shf.r.wrap.b32 %r18243, %r17728, %r17728, %r19206;
	// end inline asm
	shr.u32 	%r20038, %r17728, 3;
	xor.b32  	%r20039, %r18239, %r20038;
	xor.b32  	%r20040, %r20039, %r18243;
	// begin inline asm
	shf.r.wrap.b32 %r18247, %r18765, %r18765, %r19210;
	// end inline asm
	// begin inline asm
	shf.r.wrap.b32 %r18251, %r18765, %r18765, %r19214;
	// end inline asm
	shr.u32 	%r20041, %r18765, 10;
	xor.b32  	%r20042, %r18247, %r20041;
	xor.b32  	%r20043, %r20042, %r18251;
	add.s32 	%r20044, %r18205, %r20040;
	add.s32 	%r20045, %r20044, %r18565;
	add.s32 	%r18845, %r20045, %r20043;
	// begin inline asm
	shf.r.wrap.b32 %r18255, %r18265, %r18265, %r19218;
	// end inline asm
	// begin inline asm
	shf.r.wrap.b32 %r18259, %r18265, %r18265, %r19222;
	// end inline asm
	xor.b32  	%r20046, %r18259, %r18255;
	// begin inline asm
	shf.r.wrap.b32 %r18263, %r18265, %r18265, %r19226;
	// end inline asm
	xor.b32  	%r20047, %r20046, %r18263;
	and.b32  	%r20048, %r18265, %r18225;
	not.b32 	%r20049, %r18265;
	and.b32  	%r20050, %r18185, %r20049;
	or.b32  	%r20051, %r20048, %r20050;
	add.s32 	%r20052, %r20051, %r18145;
	add.s32 	%r20053, %r20052, %r18845;
	add.s32 	%r20054, %r20053, %r20047;
	ld.const.u32 	%r21044, [Kc+156];
	add.s32 	%r20055, %r20054, %r21044;
	// begin inline asm
	shf.r.wrap.b32 %r18267, %r18277, %r18277, %r19230;
	// end inline asm
	// begin inline asm
	shf.r.wrap.b32 %r18271, %r18277, %r18277, %r19234;
	// end inline asm
	xor.b32  	%r20056, %r18271, %r18267;
	// begin inline asm
	shf.r.wrap.b32 %r18275, %r18277, %r18277, %r19238;
	// end inline asm
	xor.b32  	%r20057, %r20056, %r18275;
	xor.b32  	%r20058, %r18237, %r18197;
	and.b32  	%r20059, %r18277, %r20058;
	and.b32  	%r20060, %r18237, %r18197;
	xor.b32  	%r20061, %r20059, %r20060;
	add.s32 	%r20062, %r20057, %r20061;
	add.s32 	%r18305, %r20055, %r18157;
	add.s32 	%r18317, %r20062, %r20055;
	// begin inline asm
	shf.r.wrap.b32 %r18279, %r18285, %r18285, %r19202;
	// end inline asm
	// begin inline asm
	shf.r.wrap.b32 %r18283, %r18285, %r18285, %r19206;
	// end inline asm
	shr.u32 	%r20063, %r18285, 3;
	xor.b32  	%r20064, %r18279, %r20063;
	xor.b32  	%r20065, %r20064, %r18283;
	// begin inline asm
	shf.r.wrap.b32 %r18287, %r18805, %r18805, %r19210;
	// end inline asm
	// begin inline asm
	shf.r.wrap.b32 %r18291, %r18805, %r18805, %r19214;
	// end inline asm
	shr.u32 	%r20066, %r18805, 10;
	xor.b32  	%r20067, %r18287, %r20066;
	xor.b32  	%r20068, %r20067, %r18291;
	add.s32 	%r20069, %r17728, %r20065;
	add.s32 	%r20070, %r20069, %r18605;
	add.s32 	%r18885, %r20070, %r20068;
	// begin inline asm
	shf.r.wrap.b32 %r18295, %r18305, %r18305, %r19218;
	// end inline asm
	// begin inline asm
	shf.r.wrap.b32 %r18299, %r18305, %r18305, %r19222;
	// end inline asm
	xor.b32  	%r20071, %r18299, %r18295;
	// begin inline asm
	shf.r.wrap.b32 %r18303, %r18305, %r18305, %r19226;
	// end inline asm
	xor.b32  	%r20072, %r20071, %r18303;
	and.b32  	%r20073, %r18305, %r18265;
	not.b32 	%r20074, %r18305;
	and.b32  	%r20075, %r18225, %r20074;
	or.b32  	%r20076, %r20073, %r20075;
	add.s32 	%r20077, %r20076, %r18185;
	add.s32 	%r20078, %r20077, %r18885;
	add.s32 	%r20079, %r20078, %r20072;
	ld.const.u32 	%r21043, [Kc+160];
	add.s32 	%r20080, %r20079, %r21043;
	// begin inline asm
	shf.r.wrap.b32 %r18307, %r18317, %r18317, %r19230;
	// end inline asm
	// begin inline asm
	shf.r.wrap.b32 %r18311, %r18317, %r18317, %r19234;
	// end inline asm
	xor.b32  	%r20081, %r18311, %r18307;
	// begin inline asm
	shf.r.wrap.b32 %r18315, %r18317, %r18317, %r19238;
	// end inline asm
	xor.b32  	%r20082, %r20081, %r18315;
	xor.b32  	%r20083, %r18277, %r18237;
	and.b32  	%r20084, %r18317, %r20083;
	and.b32  	%r20085, %r18277, %r18237;
	xor.b32  	%r20086, %r20084, %r20085;
	add.s32 	%r20087, %r20082, %r20086;
	add.s32 	%r18345, %r20080, %r18197;
	add.s32 	%r18357, %r20087, %r20080;
	// begin inline asm
	shf.r.wrap.b32 %r18319, %r18325, %r18325, %r19202;
	// end inline asm
	// begin inline asm
	shf.r.wrap.b32 %r18323, %r18325, %r18325, %r19206;
	// end inline asm
	shr.u32 	%r20088, %r18325, 3;
	xor.b32  	%r20089, %r18319, %r20088;
	xor.b32  	%r20090, %r20089, %r18323;
	// begin inline asm
	shf.r.wrap.b32 %r18327, %r18845, %r18845, %r19210;
	// end inline asm
	// begin inline asm
	shf.r.wrap.b32 %r18331, %r18845, %r18845, %r19214;
	// end inline asm
	shr.u32 	%r20091, %r18845, 10;
	xor.b32  	%r20092, %r18327, %r20091;
	xor.b32  	%r20093, %r20092, %r18331;
	add.s32 	%r20094, %r18285, %r20090;
	add.s32 	%r20095, %r20094, %r18645;
	add.s32 	%r18925, %r20095, %r20093;
	// begin inline asm
	shf.r.wrap.b32 %r18335, %r18345, %r18345, %r19218;
	// end inline asm
	// begin inline asm
	shf.r.wrap.b32 %r18339, %r18345, %r18345, %r19222;
	// end inline asm
	xor.b32  	%r20096, %r18339, %r18335;
	// begin inline asm
	shf.r.wrap.b32 %r18343, %r18345, %r18345, %r19226;
	// end inline asm
	xor.b32  	%r20097, %r20096, %r18343;
	and.b32  	%r20098, %r18345, %r18305;
	not.b32 	%r20099, %r18345;
	and.b32  	%r20100, %r18265, %r20099;
	or.b32  	%r20101, %r20098, %r20100;
	add.s32 	%r20102, %r20101, %r18225;
	add.s32 	%r20103, %r20102, %r18925;
	add.s32 	%r20104, %r20103, %r20097;
	ld.const.u32 	%r21042, [Kc+164];
	add.s32 	%r20105, %r20104, %r21042;
	// begin inline asm
	shf.r.wrap.b32 %r18347, %r18357, %r18357, %r19230;
	// end inline asm
	// begin inline asm
	shf.r.wrap.b32 %r18351, %r18357, %r18357, %r19234;
	// end inline asm
	xor.b32  	%r20106, %r18351, %r18347;
	// begin inline asm
	shf.r.wrap.b32 %r18355, %r18357, %r18357, %r19238;
	// end inline asm
	xor.b32  	%r20107, %r20106, %r18355;
	xor.b32  	%r20108, %r18317, %r18277;
	and.b32  	%r20109, %r18357, %r20108;
	and.b32  	%r20110, %r18317, %r18277;
	xor.b32  	%r20111, %r20109, %r20110;
	add.s32 	%r20112, %r20107, %r20111;
	add.s32 	%r18385, %r20105, %r18237;
	add.s32 	%r18397, %r20112, %r20105;
	// begin inline asm
	shf.r.wrap.b32 %r18359, %r18365, %r18365, %r19202;
	// end inline asm
	// begin inline asm
	shf.r.wrap.b32 %r18363, %r18365, %r18365, %r19206;
	// end inline asm
	shr.u32 	%r20113, %r18365, 3;
	xor.b32  	%r20114, %r18359, %r20113;
	xor.b32  	%r20115, %r20114, %r18363;
	// begin inline asm
	shf.r.wrap.b32 %r18367, %r18885, %r18885, %r19210;
	// end inline asm
	// begin inline asm
	shf.r.wrap.b32 %r18371, %r18885, %r18885, %r19214;
	// end inline asm
	shr.u32 	%r20116, %r18885, 10;
	xor.b32  	%r20117, %r18367, %r20116;
	xor.b32  	%r20118, %r20117, %r18371;
	add.s32 	%r20119, %r18325, %r20115;
	add.s32 	%r20120, %r20119, %r18685;
	add.s32 	%r18965, %r20120, %r20118;
	// begin inline asm
	shf.r.wrap.b32 %r18375, %r18385, %r18385, %r19218;
	// end inline asm
	// begin inline asm
	shf.r.wrap.b32 %r18379, %r18385, %r18385, %r19222;
	// end inline asm
	xor.b32  	%r20121, %r18379, %r18375;
	// begin inline asm
	shf.r.wrap.b32 %r18383, %r18385, %r18385, %r19226;
	// end inline asm
	xor.b32  	%r20122, %r20121, %r18383;
	and.b32  	%r20123, %r18385, %r18345;
	not.b32 	%r20124, %r18385;
	and.b32  	%r20125, %r18305, %r20124;
	or.b32  	%r20126, %r20123, %r20125;
	add.s32 	%r20127, %r20126, %r18265;
	add.s32 	%r20128, %r20127, %r18965;
	add.s32 	%r20129, %r20128, %r20122;
	ld.const.u32 	%r21041, [Kc+168];
	add.s32 	%r20130, %r20129, %r21041;
	// begin inline asm
	shf.r.wrap.b32 %r18387, %r18397, %r18397, %r19230;
	// end inline asm
	// begin inline asm
	shf.r.wrap.b32 %r18391, %r18397, %r18397, %r19234;
	// end inline asm
	xor.b32  	%r20131, %r18391, %r18387;
	// begin inline asm
	shf.r.wrap.b32 %r18395, %r18397, %r18397, %r19238;
	// end inline asm
	xor.b32  	%r20132, %r20131, %r18395;
	xor.b32  	%r20133, %r18357, %r18317;
	and.b32  	%r20134, %r18397, %r20133;
	and.b32  	%r20135, %r18357, %r18317;
	xor.b32  	%r20136, %r20134, %r20135;
	add.s32 	%r20137, %r20132, %r20136;
	add.s32 	%r18425, %r20130, %r18277;
	add.s32 	%r18437, %r20137, %r20130;
	// begin inline asm
	shf.r.wrap.b32 %r18399, %r18405, %r18405, %r19202;
	// end inline asm
	// begin inline asm
	shf.r.wrap.b32 %r18403, %r18405, %r18405, %r19206;
	// end inline asm
	shr.u32 	%r20138, %r18405, 3;
	xor.b32  	%r20139, %r18399, %r20138;
	xor.b32  	%r20140, %r20139, %r18403;
	// begin inline asm
	shf.r.wrap.b32 %r18407, %r18925, %r18925, %r19210;
	// end inline asm
	// begin inline asm
	shf.r.wrap.b32 %r18411, %r18925, %r18925, %r19214;
	// end inline asm
	shr.u32 	%r20141, %r18925, 10;
	xor.b32  	%r20142, %r18407, %r20141;
	xor.b32  	%r20143, %r20142, %r18411;
	add.s32 	%r20144, %r18365, %r20140;
	add.s32 	%r20145, %r20144, %r18725;
	add.s32 	%r19005, %r20145, %r20143;
	// begin inline asm
	shf.r.wrap.b32 %r18415, %r18425, %r18425, %r19218;
	// end inline asm
	// begin inline asm
	shf.r.wrap.b32 %r18419, %r18425, %r18425, %r19222;
	// end inline asm
	xor.b32  	%r20146, %r18419, %r18415;
	// begin inline asm
	shf.r.wrap.b32 %r18423, %r18425, %r18425, %r19226;
	// end inline asm
	xor.b32  	%r20147, %r20146, %r18423;
	and.b32  	%r20148, %r18425, %r18385;
	not.b32 	%r20149, %r18425;
	and.b32  	%r20150, %r18345, %r20149;
	or.b32  	%r20151, %r20148, %r20150;
	add.s32 	%r20152, %r20151, %r18305;
	add.s32 	%r20153, %r20152, %r19005;
	add.s32 	%r20154, %r20153, %r20147;
	ld.const.u32 	%r21040, [Kc+172];
	add.s32 	%r20155, %r20154, %r21040;
	// begin inline asm
	shf.r.wrap.b32 %r18427, %r18437, %r18437, %r19230;
	// end inline asm
	// begin inline asm
	shf.r.wrap.b32 %r18431, %r18437, %r18437, %r19234;
	// end inline asm
	xor.b32  	%r20156, %r18431, %r18427;
	// begin inline asm
	shf.r.wrap.b32 %r18435, %r18437, %r18437, %r19238;
	// end inline asm
	xor.b32  	%r20157, %r20156, %r18435;
	xor.b32  	%r20158, %r18397, %r18357;
	and.b32  	%r20159, %r18437, %r20158;
	and.b32  	%r20160, %r18397, %r18357;
	xor.b32  	%r20161, %r20159, %r20160;
	add.s32 	%r20162, %r20157, %r20161;
	add.s32 	%r18465, %r20155, %r18317;
	add.s32 	%r18477, %r20162, %r20155;
	// begin inline asm
	shf.r.wrap.b32 %r18439, %r18445, %r18445, %r19202;
	// end inline asm
	// begin inline asm
	shf.r.wrap.b32 %r18443, %r18445, %r18445, %r19206;
	// end inline asm
	shr.u32 	%r20163, %r18445, 3;
	xor.b32  	%r20164, %r18439, %r20163;
	xor.b32  	%r20165, %r20164, %r18443;
	// begin inline asm
	shf.r.wrap.b32 %r18447, %r18965, %r18965, %r19210;
	// end inline asm
	// begin inline asm
	shf.r.wrap.b32 %r18451, %r18965, %r18965, %r19214;
	// end inline asm
	shr.u32 	%r20166, %r18965, 10;
	xor.b32  	%r20167, %r18447, %r20166;
	xor.b32  	%r20168, %r20167, %r18451;
	add.s32 	%r20169, %r18405, %r20165;
	add.s32 	%r20170, %r20169, %r18765;
	add.s32 	%r19045, %r20170, %r20168;
	// begin inline asm
	shf.r.wrap.b32 %r18455, %r18465, %r18465, %r19218;
	// end inline asm
	// begin inline asm
	shf.r.wrap.b32 %r18459, %r18465, %r18465, %r19222;
	// end inline asm
	xor.b32  	%r20171, %r18459, %r18455;
	// begin inline asm
	shf.r.wrap.b32 %r18463, %r18465, %r18465, %r19226;
	// end inline asm
	xor.b32  	%r20172, %r20171, %r18463;
	and.b32  	%r20173, %r18465, %r18425;
	not.b32 	%r20174, %r18465;
	and.b32  	%r20175, %r18385, %r20174;
	or.b32  	%r20176, %r20173, %r20175;
	add.s32 	%r20177, %r20176, %r18345;
	add.s32 	%r20178, %r20177, %r19045;
	add.s32 	%r20179, %r20178, %r20172;
	ld.const.u32 	%r21039, [Kc+176];
	add.s32 	%r20180, %r20179, %r21039;
	// begin inline asm
	shf.r.wrap.b32 %r18467, %r18477, %r18477, %r19230;
	// end inline asm
	// begin inline asm
	shf.r.wrap.b32 %r18471, %r18477, %r18477, %r19234;
	// end inline asm
	xor.b32  	%r20181, %r18471, %r18467;
	// begin inline asm
	shf.r.wrap.b32 %r18475, %r18477, %r18477, %r19238;
	// end inline asm
	xor.b32  	%r20182, %r20181, %r18475;
	xor.b32  	%r20183, %r18437, %r18397;
	and.b32  	%r20184, %r18477, %r20183;
	and.b32  	%r20185, %r18437, %r18397;
	xor.b32  	%r20186, %r20184, %r20185;
	add.s32 	%r20187, %r20182, %r20186;
	add.s32 	%r18505, %r20180, %r18357;
	add.s32 	%r18517, %r20187, %r20180;
	// begin inline asm
	shf.r.wrap.b32 %r18479, %r18485, %r18485, %r19202;
	// end inline asm
	// begin inline asm
	shf.r.wrap.b32 %r18483, %r18485, %r18485, %r19206;
	// end inline asm
	shr.u32 	%r20188, %r18485, 3;
	xor.b32  	%r20189, %r18479, %r20188;
	xor.b32  	%r20190, %r20189, %r18483;
	// begin inline asm
	shf.r.wrap.b32 %r18487, %r19005, %r19005, %r19210;
	// end inline asm
	// begin inline asm
	shf.r.wrap.b32 %r18491, %r19005, %r19005, %r19214;
	// end inline asm
	shr.u32 	%r20191, %r19005, 10;
	xor.b32  	%r20192, %r18487, %r20191;
	xor.b32  	%r20193, %r20192, %r18491;
	add.s32 	%r20194, %r18445, %r20190;
	add.s32 	%r20195, %r20194, %r18805;
	add.s32 	%r19085, %r20195, %r20193;
	// begin inline asm
	shf.r.wrap.b32 %r18495, %r18505, %r18505, %r19218;
	// end inline asm
	// begin inline asm
	shf.r.wrap.b32 %r18499, %r18505, %r18505, %r19222;
	// end inline asm
	xor.b32  	%r20196, %r18499, %r18495;
	// begin inline asm
	shf.r.wrap.b32 %r18503, %r18505, %r18505, %r19226;
	// end inline asm
	xor.b32  	%r20197, %r20196, %r18503;
	and.b32  	%r20198, %r18505, %r18465;
	not.b32 	%r20199, %r18505;
	and.b32  	%r20200, %r18425, %r20199;
	or.b32  	%r20201, %r20198, %r20200;
	add.s32 	%r20202, %r20201, %r18385;
	add.s32 	%r20203, %r20202, %r19085;
	add.s32 	%r20204, %r20203, %r20197;
	ld.const.u32 	%r21038, [Kc+180];
	add.s32 	%r20205, %r20204, %r21038;
	// begin inline asm
	shf.r.wrap.b32 %r18507, %r18517, %r18517, %r19230;
	// end inline asm
	// begin inline asm
	shf.r.wrap.b32 %r18511, %r18517, %r18517, %r19234;
	// end inline asm
	xor.b32  	%r20206, %r18511, %r18507;
	// begin inline asm
	shf.r.wrap.b32 %r18515, %r18517, %r18517, %r19238;
	// end inline asm
	xor.b32  	%r20207, %r20206, %r18515;
	xor.b32  	%r20208, %r18477, %r18437;
	and.b32  	%r20209, %r18517, %r20208;
	and.b32  	%r20210, %r18477, %r18437;
	xor.b32  	%r20211, %r20209, %r20210;
	add.s32 	%r20212, %r20207, %r20211;
	add.s32 	%r18545, %r20205, %r18397;
	add.s32 	%r18557, %r20212, %r20205;
	// begin inline asm
	shf.r.wrap.b32 %r18519, %r18008, %r18008, %r19202;
	// end inline asm
	// begin inline asm
	shf.r.wrap.b32 %r18523, %r18008, %r18008, %r19206;
	// end inline asm
	shr.u32 	%r20213, %r18008, 3;
	xor.b32  	%r20214, %r18519, %r20213;
	xor.b32  	%r20215, %r20214, %r18523;
	// begin inline asm
	shf.r.wrap.b32 %r18527, %r19045, %r19045, %r19210;
	// end inline asm
	// begin inline asm
	shf.r.wrap.b32 %r18531, %r19045, %r19045, %r19214;
	// end inline asm
	shr.u32 	%r20216, %r19045, 10;
	xor.b32  	%r20217, %r18527, %r20216;
	xor.b32  	%r20218, %r20217, %r18531;
	add.s32 	%r20219, %r18485, %r20215;
	add.s32 	%r20220, %r20219, %r18845;
	add.s32 	%r19125, %r20220, %r20218;
	// begin inline asm
	shf.r.wrap.b32 %r18535, %r18545, %r18545, %r19218;
	// end inline asm
	// begin inline asm
	shf.r.wrap.b32 %r18539, %r18545, %r18545, %r19222;
	// end inline asm
	xor.b32  	%r20221, %r18539, %r18535;
	// begin inline asm
	shf.r.wrap.b32 %r18543, %r18545, %r18545, %r19226;
	// end inline asm
	xor.b32  	%r20222, %r20221, %r18543;
	and.b32  	%r20223, %r18545, %r18505;
	not.b32 	%r20224, %r18545;
	and.b32  	%r20225, %r18465, %r20224;
	or.b32  	%r20226, %r20223, %r20225;
	add.s32 	%r20227, %r20226, %r18425;
	add.s32 	%r20228, %r20227, %r19125;
	add.s32 	%r20229, %r20228, %r20222;
	ld.const.u32 	%r21037, [Kc+184];
	add.s32 	%r20230, %r20229, %r21037;
	// begin inline asm
	shf.r.wrap.b32 %r18547, %r18557, %r18557, %r19230;
	// end inline asm
	// begin inline asm
	shf.r.wrap.b32 %r18551, %r18557, %r18557, %r19234;
	// end inline asm
	xor.b32  	%r20231, %r18551, %r18547;
	// begin inline asm
	shf.r.wrap.b32 %r18555, %r18557, %r18557, %r19238;
	// end inline asm
	xor.b32  	%r20232, %r20231, %r18555;
	xor.b32  	%r20233, %r18517, %r18477;
	and.b32  	%r20234, %r18557, %r20233;
	and.b32  	%r20235, %r18517, %r18477;
	xor.b32  	%r20236, %r20234, %r20235;
	add.s32 	%r20237, %r20232, %r20236;
	add.s32 	%r18585, %r20230, %r18437;
	add.s32 	%r18597, %r20237, %r20230;
	// begin inline asm
	shf.r.wrap.b32 %r18559, %r18565, %r18565, %r19202;
	// end inline asm
	// begin inline asm
	shf.r.wrap.b32 %r18563, %r18565, %r18565, %r19206;
	// end inline asm
	shr.u32 	%r20238, %r18565, 3;
	xor.b32  	%r20239, %r18559, %r20238;
	xor.b32  	%r20240, %r20239, %r18563;
	// begin inline asm
	shf.r.wrap.b32 %r18567, %r19085, %r19085, %r19210;
	// end inline asm
	// begin inline asm
	shf.r.wrap.b32 %r18571, %r19085, %r19085, %r19214;
	// end inline asm
	shr.u32 	%r20241, %r19085, 10;
	xor.b32  	%r20242, %r18567, %r20241;
	xor.b32  	%r20243, %r20242, %r18571;
	add.s32 	%r20244, %r18008, %r20240;
	add.s32 	%r20245, %r20244, %r18885;
	add.s32 	%r19165, %r20245, %r20243;
	// begin inline asm
	shf.r.wrap.b32 %r18575, %r18585, %r18585, %r19218;
	// end inline asm
	// begin inline asm
	shf.r.wrap.b32 %r18579, %r18585, %r18585, %r19222;
	// end inline asm
	xor.b32  	%r20246, %r18579, %r18575;
	// begin inline asm
	shf.r.wrap.b32 %r18583, %r18585, %r18585, %r19226;
	// end inline asm
	xor.b32  	%r20247, %r20246, %r18583;
	and.b32  	%r20248, %r18585, %r18545;
	not.b32 	%r20249, %r18585;
	and.b32  	%r20250, %r18505, %r20249;
	or.b32  	%r20251, %r20248, %r20250;
	add.s32 	%r20252, %r20251, %r18465;
	add.s32 	%r20253, %r20252, %r19165;
	add.s32 	%r20254, %r20253, %r20247;
	ld.const.u32 	%r21036, [Kc+188];
	add.s32 	%r20255, %r20254, %r21036;
	// begin inline asm
	shf.r.wrap.b32 %r18587, %r18597, %r18597, %r19230;
	// end inline asm
	// begin inline asm
	shf.r.wrap.b32 %r18591, %r18597, %r18597, %r19234;
	// end inline asm
	xor.b32  	%r20256, %r18591, %r18587;
	// begin inline asm
	shf.r.wrap.b32 %r18595, %r18597, %r18597, %r19238;
	// end inline asm
	xor.b32  	%r20257, %r20256, %r18595;
	xor.b32  	%r20258, %r18557, %r18517;
	and.b32  	%r20259, %r18597, %r20258;
	and.b32  	%r20260, %r18557, %r18517;
	xor.b32  	%r20261, %r20259, %r20260;
	add.s32 	%r20262, %r20257, %r20261;
	add.s32 	%r18625, %r20255, %r18477;
	add.s32 	%r18637, %r20262, %r20255;
	// begin inline asm
	shf.r.wrap.b32 %r18599, %r18605, %r18605, %r19202;
	// end inline asm
	// begin inline asm
	shf.r.wrap.b32 %r18603, %r18605, %r18605, %r19206;
	// end inline asm
	shr.u32 	%r20263, %r18605, 3;
	xor.b32  	%r20264, %r18599, %r20263;
	xor.b32  	%r20265, %r20264, %r18603;
	// begin inline asm
	shf.r.wrap.b32 %r18607, %r19125, %r19125, %r19210;
	// end inline asm
	// begin inline asm
	shf.r.wrap.b32 %r18611, %r19125, %r19125, %r19214;
	// end inline asm
	shr.u32 	%r20266, %r19125, 10;
	xor.b32  	%r20267, %r18607, %r20266;
	xor.b32  	%r20268, %r20267, %r18611;
	add.s32 	%r20269, %r18565, %r20265;
	add.s32 	%r20270, %r20269, %r18925;
	add.s32 	%r19205, %r20270, %r20268;
	// begin inline asm
	shf.r.wrap.b32 %r18615, %r18625, %r18625, %r19218;
	// end inline asm
	// begin inline asm
	shf.r.wrap.b32 %r18619, %r18625, %r18625, %r19222;
	// end inline asm
	xor.b32  	%r20271, %r18619, %r18615;
	// begin inline asm
	shf.r.wrap.b32 %r18623, %r18625, %r18625, %r19226;
	// end inline asm
	xor.b32  	%r20272, %r20271, %r18623;
	and.b32  	%r20273, %r18625, %r18585;
	not.b32 	%r20274, %r18625;
	and.b32  	%r20275, %r18545, %r20274;
	or.b32  	%r20276, %r20273, %r20275;
	add.s32 	%r20277, %r20276, %r18505;
	add.s32 	%r20278, %r20277, %r19205;
	add.s32 	%r20279, %r20278, %r20272;
	ld.const.u32 	%r21035, [Kc+192];
	add.s32 	%r20280, %r20279, %r21035;
	// begin inline asm
	shf.r.wrap.b32 %r18627, %r18637, %r18637, %r19230;
	// end inline asm
	// begin inline asm
	shf.r.wrap.b32 %r18631, %r18637, %r18637, %r19234;
	// end inline asm
	xor.b32  	%r20281, %r18631, %r18627;
	// begin inline asm
	shf.r.wrap.b32 %r18635, %r18637, %r18637, %r19238;
	// end inline asm
	xor.b32  	%r20282, %r20281, %r18635;
	xor.b32  	%r20283, %r18597, %r18557;
	and.b32  	%r20284, %r18637, %r20283;
	and.b32  	%r20285, %r18597, %r18557;
	xor.b32  	%r20286, %r20284, %r20285;
	add.s32 	%r20287, %r20282, %r20286;
	add.s32 	%r18665, %r20280, %r18517;
	add.s32 	%r18677, %r20287, %r20280;
	// begin inline asm
	shf.r.wrap.b32 %r18639, %r18645, %r18645, %r19202;
	// end inline asm
	// begin inline asm
	shf.r.wrap.b32 %r18643, %r18645, %r18645, %r19206;
	// end inline asm
	shr.u32 	%r20288, %r18645, 3;
	xor.b32  	%r20289, %r18639, %r20288;
	xor.b32  	%r20290, %r20289, %r18643;
	// begin inline asm
	shf.r.wrap.b32 %r18647, %r19165, %r19165, %r19210;
	// end inline asm
	// begin inline asm
	shf.r.wrap.b32 %r18651, %r19165, %r19165, %r19214;
	// end inline asm
	shr.u32 	%r20291, %r19165, 10;
	xor.b32  	%r20292, %r18647, %r20291;
	xor.b32  	%r20293, %r20292, %r18651;
	add.s32 	%r20294, %r18605, %r20290;
	add.s32 	%r20295, %r20294, %r18965;
	add.s32 	%r18733, %r20295, %r20293;
	// begin inline asm
	shf.r.wrap.b32 %r18655, %r18665, %r18665, %r19218;
	// end inline asm
	// begin inline asm
	shf.r.wrap.b32 %r18659, %r18665, %r18665, %r19222;
	// end inline asm
	xor.b32  	%r20296, %r18659, %r18655;
	// begin inline asm
	shf.r.wrap.b32 %r18663, %r18665, %r18665, %r19226;
	// end inline asm
	xor.b32  	%r20297, %r20296, %r18663;
	and.b32  	%r20298, %r18665, %r18625;
	not.b32 	%r20299, %r18665;
	and.b32  	%r20300, %r18585, %r20299;
	or.b32  	%r20301, %r20298, %r20300;
	add.s32 	%r20302, %r20301, %r18545;
	add.s32 	%r20303, %r20302, %r18733;
	add.s32 	%r20304, %r20303, %r20297;
	ld.const.u32 	%r21034, [Kc+196];
	add.s32 	%r20305, %r20304, %r21034;
	// begin inline asm
	shf.r.wrap.b32 %r18667, %r18677, %r18677, %r19230;
	// end inline asm
	// begin inline asm
	shf.r.wrap.b32 %r18671, %r18677, %r18677, %r19234;
	// end inline asm
	xor.b32  	%r20306, %r18671, %r18667;
	// begin inline asm
	shf.r.wrap.b32 %r18675, %r18677, %r18677, %r19238;
	// end inline asm
	xor.b32  	%r20307, %r20306, %r18675;
	xor.b32  	%r20308, %r18637, %r18597;
	and.b32  	%r20309, %r18677, %r20308;
	and.b32  	%r20310, %r18637, %r18597;
	xor.b32  	%r20311, %r20309, %r20310;
	add.s32 	%r20312, %r20307, %r20311;
	add.s32 	%r18705, %r20305, %r18557;
	add.s32 	%r18717, %r20312, %r20305;
	// begin inline asm
	shf.r.wrap.b32 %r18679, %r18685, %r18685, %r19202;
	// end inline asm
	// begin inline asm
	shf.r.wrap.b32 %r18683, %r18685, %r18685, %r19206;
	// end inline asm
	shr.u32 	%r20313, %r18685, 3;
	xor.b32  	%r20314, %r18679, %r20313;
	xor.b32  	%r20315, %r20314, %r18683;
	// begin inline asm
	shf.r.wrap.b32 %r18687, %r19205, %r19205, %r19210;
	// end inline asm
	// begin inline asm
	shf.r.wrap.b32 %r18691, %r19205, %r19205, %r19214;
	// end inline asm
	shr.u32 	%r20316, %r19205, 10;
	xor.b32  	%r20317, %r18687, %r20316;
	xor.b32  	%r20318, %r20317, %r18691;
	add.s32 	%r20319, %r18645, %r20315;
	add.s32 	%r20320, %r20319, %r19005;
	add.s32 	%r18773, %r20320, %r20318;
	// begin inline asm
	shf.r.wrap.b32 %r18695, %r18705, %r18705, %r19218;
	// end inline asm
	// begin inline asm
	shf.r.wrap.b32 %r18699, %r18705, %r18705, %r19222;
	// end inline asm
	xor.b32  	%r20321, %r18699, %r18695;
	// begin inline asm
	shf.r.wrap.b32 %r18703, %r18705, %r18705, %r19226;
	// end inline asm
	xor.b32  	%r20322, %r20321, %r18703;
	and.b32  	%r20323, %r18705, %r18665;
	not.b32 	%r20324, %r18705;
	and.b32  	%r20325, %r18625, %r20324;
	or.b32  	%r20326, %r20323, %r20325;
	add.s32 	%r20327, %r20326, %r18585;
	add.s32 	%r20328, %r20327, %r18773;
	add.s32 	%r20329, %r20328, %r20322;
	ld.const.u32 	%r21033, [Kc+200];
	add.s32 	%r20330, %r20329, %r21033;
	// begin inline asm
	shf.r.wrap.b32 %r18707, %r18717, %r18717, %r19230;
	// end inline asm
	// begin inline asm
	shf.r.wrap.b32 %r18711, %r18717, %r18717, %r19234;
	// end inline asm
	xor.b32  	%r20331, %r18711, %r18707;
	// begin inline asm
	shf.r.wrap.b32 %r18715, %r18717, %r18717, %r19238;
	// end inline asm
	xor.b32  	%r20332, %r20331, %r18715;
	xor.b32  	%r20333, %r18677, %r18637;
	and.b32  	%r20334, %r18717, %r20333;
	and.b32  	%r20335, %r18677, %r18637;
	xor.b32  	%r20336, %r20334, %r20335;
	add.s32 	%r20337, %r20332, %r20336;
	add.s32 	%r18745, %r20330, %r18597;
	add.s32 	%r18757, %r20337, %r20330;
	// begin inline asm
	shf.r.wrap.b32 %r18719, %r18725, %r18725, %r19202;
	// end inline asm
	// begin inline asm
	shf.r.wrap.b32 %r18723, %r18725, %r18725, %r19206;
	// end inline asm
	shr.u32 	%r20338, %r18725, 3;
	xor.b32  	%r20339, %r18719, %r20338;
	xor.b32  	%r20340, %r20339, %r18723;
	// begin inline asm
	shf.r.wrap.b32 %r18727, %r18733, %r18733, %r19210;
	// end inline asm
	// begin inline asm
	shf.r.wrap.b32 %r18731, %r18733, %r18733, %r19214;
	// end inline asm
	shr.u32 	%r20341, %r18733, 10;
	xor.b32  	%r20342, %r18727, %r20341;
	xor.b32  	%r20343, %r20342, %r18731;
	add.s32 	%r20344, %r18685, %r20340;
	add.s32 	%r20345, %r20344, %r19045;
	add.s32 	%r18813, %r20345, %r20343;
	// begin inline asm
	shf.r.wrap.b32 %r18735, %r18745, %r18745, %r19218;
	// end inline asm
	// begin inline asm
	shf.r.wrap.b32 %r18739, %r18745, %r18745, %r19222;
	// end inline asm
	xor.b32  	%r20346, %r18739, %r18735;
	// begin inline asm
	shf.r.wrap.b32 %r18743, %r18745, %r18745, %r19226;
	// end inline asm
	xor.b32  	%r20347, %r20346, %r18743;
	and.b32  	%r20348, %r18745, %r18705;
	not.b32 	%r20349, %r18745;
	and.b32  	%r20350, %r18665, %r20349;
	or.b32  	%r20351, %r20348, %r20350;
	add.s32 	%r20352, %r20351, %r18625;
	add.s32 	%r20353, %r20352, %r18813;
	add.s32 	%r20354, %r20353, %r20347;
	ld.const.u32 	%r21032, [Kc+204];
	add.s32 	%r20355, %r20354, %r21032;
	// begin inline asm
	shf.r.wrap.b32 %r18747, %r18757, %r18757, %r19230;
	// end inline asm
	// begin inline asm
	shf.r.wrap.b32 %r18751, %r18757, %r18757, %r19234;
	// end inline asm
	xor.b32  	%r20356, %r18751, %r18747;
	// begin inline asm
	shf.r.wrap.b32 %r18755, %r18757, %r18757, %r19238;
	// end inline asm
	xor.b32  	%r20357, %r20356, %r18755;
	xor.b32  	%r20358, %r18717, %r18677;
	and.b32  	%r20359, %r18757, %r20358;
	and.b32  	%r20360, %r18717, %r18677;
	xor.b32  	%r20361, %r20359, %r20360;
	add.s32 	%r20362, %r20357, %r20361;
	add.s32 	%r18785, %r20355, %r18637;
	add.s32 	%r18797, %r20362, %r20355;
	// begin inline asm
	shf.r.wrap.b32 %r18759, %r18765, %r18765, %r19202;
	// end inline asm
	// begin inline asm
	shf.r.wrap.b32 %r18763, %r18765, %r18765, %r19206;
	// end inline asm
	shr.u32 	%r20363, %r18765, 3;
	xor.b32  	%r20364, %r18759, %r20363;
	xor.b32  	%r20365, %r20364, %r18763;
	// begin inline asm
	shf.r.wrap.b32 %r18767, %r18773, %r18773, %r19210;
	// end inline asm
	// begin inline asm
	shf.r.wrap.b32 %r18771, %r18773, %r18773, %r19214;
	// end inline asm
	shr.u32 	%r20366, %r18773, 10;
	xor.b32  	%r20367, %r18767, %r20366;
	xor.b32  	%r20368, %r20367, %r18771;
	add.s32 	%r20369, %r18725, %r20365;
	add.s32 	%r20370, %r20369, %r19085;
	add.s32 	%r18853, %r20370, %r20368;
	// begin inline asm
	shf.r.wrap.b32 %r18775, %r18785, %r18785, %r19218;
	// end inline asm
	// begin inline asm
	shf.r.wrap.b32 %r18779, %r18785, %r18785, %r19222;
	// end inline asm
	xor.b32  	%r20371, %r18779, %r18775;
	// begin inline asm
	shf.r.wrap.b32 %r18783, %r18785, %r18785, %r19226;
	// end inline asm
	xor.b32  	%r20372, %r20371, %r18783;
	and.b32  	%r20373, %r18785, %r18745;
	not.b32 	%r20374, %r18785;
	and.b32  	%r20375, %r18705, %r20374;
	or.b32  	%r20376, %r20373, %r20375;
	add.s32 	%r20377, %r20376, %r18665;
	add.s32 	%r20378, %r20377, %r18853;
	add.s32 	%r20379, %r20378, %r20372;
	ld.const.u32 	%r21031, [Kc+208];
	add.s32 	%r20380, %r20379, %r21031;
	// begin inline asm
	shf.r.wrap.b32 %r18787, %r18797, %r18797, %r19230;
	// end inline asm
	// begin inline asm
	shf.r.wrap.b32 %r18791, %r18797, %r18797, %r19234;
	// end inline asm
	xor.b32  	%r20381, %r18791, %r18787;
	// begin inline asm
	shf.r.wrap.b32 %r18795, %r18797, %r18797, %r19238;
	// end inline asm
	xor.b32  	%r20382, %r20381, %r18795;
	xor.b32  	%r20383, %r18757, %r18717;
	and.b32  	%r20384, %r18797, %r20383;
	and.b32  	%r20385, %r18757, %r18717;
	xor.b32  	%r20386, %r20384, %r20385;
	add.s32 	%r20387, %r20382, %r20386;
	add.s32 	%r18825, %r20380, %r18677;
	add.s32 	%r18837, %r20387, %r20380;
	// begin inline asm
	shf.r.wrap.b32 %r18799, %r18805, %r18805, %r19202;
	// end inline asm
	// begin inline asm
	shf.r.wrap.b32 %r18803, %r18805, %r18805, %r19206;
	// end inline asm
	shr.u32 	%r20388, %r18805, 3;
	xor.b32  	%r20389, %r18799, %r20388;
	xor.b32  	%r20390, %r20389, %r18803;
	// begin inline asm
	shf.r.wrap.b32 %r18807, %r18813, %r18813, %r19210;
	// end inline asm
	// begin inline asm
	shf.r.wrap.b32 %r18811, %r18813, %r18813, %r19214;
	// end inline asm
	shr.u32 	%r20391, %r18813, 10;
	xor.b32  	%r20392, %r18807, %r20391;
	xor.b32  	%r20393, %r20392, %r18811;
	add.s32 	%r20394, %r18765, %r20390;
	add.s32 	%r20395, %r20394, %r19125;
	add.s32 	%r18893, %r20395, %r20393;
	// begin inline asm
	shf.r.wrap.b32 %r18815, %r18825, %r18825, %r19218;
	// end inline asm
	// begin inline asm
	shf.r.wrap.b32 %r18819, %r18825, %r18825, %r19222;
	// end inline asm
	xor.b32  	%r20396, %r18819, %r18815;
	// begin inline asm
	shf.r.wrap.b32 %r18823, %r18825, %r18825, %r19226;
	// end inline asm
	xor.b32  	%r20397, %r20396, %r18823;
	and.b32  	%r20398, %r18825, %r18785;
	not.b32 	%r20399, %r18825;
	and.b32  	%r20400, %r18745, %r20399;
	or.b32  	%r20401, %r20398, %r20400;
	add.s32 	%r20402, %r20401, %r18705;
	add.s32 	%r20403, %r20402, %r18893;
	add.s32 	%r20404, %r20403, %r20397;
	ld.const.u32 	%r21030, [Kc+212];
	add.s32 	%r20405, %r20404, %r21030;
	// begin inline asm
	shf.r.wrap.b32 %r18827, %r18837, %r18837, %r19230;
	// end inline asm
	// begin inline asm
	shf.r.wrap.b32 %r18831, %r18837, %r18837, %r19234;
	// end inline asm
	xor.b32  	%r20406, %r18831, %r18827;
	// begin inline asm
	shf.r.wrap.b32 %r18835, %r18837, %r18837, %r19238;
	// end inline asm
	xor.b32  	%r20407, %r20406, %r18835;
	xor.b32  	%r20408, %r18797, %r18757;
	and.b32  	%r20409, %r18837, %r20408;
	and.b32  	%r20410, %r18797, %r18757;
	xor.b32  	%r20411, %r20409, %r20410;
	add.s32 	%r20412, %r20407, %r20411;
	add.s32 	%r18865, %r20405, %r18717;
	add.s32 	%r18877, %r20412, %r20405;
	// begin inline asm
	shf.r.wrap.b32 %r18839, %r18845, %r18845, %r19202;
	// end inline asm
	// begin inline asm
	shf.r.wrap.b32 %r18843, %r18845, %r18845, %r19206;
	// end inline asm
	shr.u32 	%r20413, %r18845, 3;
	xor.b32  	%r20414, %r18839, %r20413;
	xor.b32  	%r20415, %r20414, %r18843;
	// begin inline asm
	shf.r.wrap.b32 %r18847, %r18853, %r18853, %r19210;
	// end inline asm
	// begin inline asm
	shf.r.wrap.b32 %r18851, %r18853, %r18853, %r19214;
	// end inline asm
	shr.u32 	%r20416, %r18853, 10;
	xor.b32  	%r20417, %r18847, %r20416;
	xor.b32  	%r20418, %r20417, %r18851;
	add.s32 	%r20419, %r18805, %r20415;
	add.s32 	%r20420, %r20419, %r19165;
	add.s32 	%r18933, %r20420, %r20418;
	// begin inline asm
	shf.r.wrap.b32 %r18855, %r18865, %r18865, %r19218;
	// end inline asm
	// begin inline asm
	shf.r.wrap.b32 %r18859, %r18865, %r18865, %r19222;
	// end inline asm
	xor.b32  	%r20421, %r18859, %r18855;
	// begin inline asm
	shf.r.wrap.b32 %r18863, %r18865, %r18865, %r19226;
	// end inline asm
	xor.b32  	%r20422, %r20421, %r18863;
	and.b32  	%r20423, %r18865, %r18825;
	not.b32 	%r20424, %r18865;
	and.b32  	%r20425, %r18785, %r20424;
	or.b32  	%r20426, %r20423, %r20425;
	add.s32 	%r20427, %r20426, %r18745;
	add.s32 	%r20428, %r20427, %r18933;
	add.s32 	%r20429, %r20428, %r20422;
	ld.const.u32 	%r21029, [Kc+216];
	add.s32 	%r20430, %r20429, %r21029;
	// begin inline asm
	shf.r.wrap.b32 %r18867, %r18877, %r18877, %r19230;
	// end inline asm
	// begin inline asm
	shf.r.wrap.b32 %r18871, %r18877, %r18877, %r19234;
	// end inline asm
	xor.b32  	%r20431, %r18871, %r18867;
	// begin inline asm
	shf.r.wrap.b32 %r18875, %r18877, %r18877, %r19238;
	// end inline asm
	xor.b32  	%r20432, %r20431, %r18875;
	xor.b32  	%r20433, %r18837, %r18797;
	and.b32  	%r20434, %r18877, %r20433;
	and.b32  	%r20435, %r18837, %r18797;
	xor.b32  	%r20436, %r20434, %r20435;
	add.s32 	%r20437, %r20432, %r20436;
	add.s32 	%r18905, %r20430, %r18757;
	add.s32 	%r18917, %r20437, %r20430;
	// begin inline asm
	shf.r.wrap.b32 %r18879, %r18885, %r18885, %r19202;
	// end inline asm
	// begin inline asm
	shf.r.wrap.b32 %r18883, %r18885, %r18885, %r19206;
	// end inline asm
	shr.u32 	%r20438, %r18885, 3;
	xor.b32  	%r20439, %r18879, %r20438;
	xor.b32  	%r20440, %r20439, %r18883;
	// begin inline asm
	shf.r.wrap.b32 %r18887, %r18893, %r18893, %r19210;
	// end inline asm
	// begin inline asm
	shf.r.wrap.b32 %r18891, %r18893, %r18893, %r19214;
	// end inline asm
	shr.u32 	%r20441, %r18893, 10;
	xor.b32  	%r20442, %r18887, %r20441;
	xor.b32  	%r20443, %r20442, %r18891;
	add.s32 	%r20444, %r18845, %r20440;
	add.s32 	%r20445, %r20444, %r19205;
	add.s32 	%r18973, %r20445, %r20443;
	// begin inline asm
	shf.r.wrap.b32 %r18895, %r18905, %r18905, %r19218;
	// end inline asm
	// begin inline asm
	shf.r.wrap.b32 %r18899, %r18905, %r18905, %r19222;
	// end inline asm
	xor.b32  	%r20446, %r18899, %r18895;
	// begin inline asm
	shf.r.wrap.b32 %r18903, %r18905, %r18905, %r19226;
	// end inline asm
	xor.b32  	%r20447, %r20446, %r18903;
	and.b32  	%r20448, %r18905, %r18865;
	not.b32 	%r20449, %r18905;
	and.b32  	%r20450, %r18825, %r20449;
	or.b32  	%r20451, %r20448, %r20450;
	add.s32 	%r20452, %r20451, %r18785;
	add.s32 	%r20453, %r20452, %r18973;
	add.s32 	%r20454, %r20453, %r20447;
	ld.const.u32 	%r21028, [Kc+220];
	add.s32 	%r20455, %r20454, %r21028;
	// begin inline asm
	shf.r.wrap.b32 %r18907, %r18917, %r18917, %r19230;
	// end inline asm
	// begin inline asm
	shf.r.wrap.b32 %r18911, %r18917, %r18917, %r19234;
	// end inline asm
	xor.b32  	%r20456, %r18911, %r18907;
	// begin inline asm
	shf.r.wrap.b32 %r18915, %r18917, %r18917, %r19238;
	// end inline asm
	xor.b32  	%r20457, %r20456, %r18915;
	xor.b32  	%r20458, %r18877, %r18837;
	and.b32  	%r20459, %r18917, %r20458;
	and.b32  	%r20460, %r18877, %r18837;
	xor.b32  	%r20461, %r20459, %r20460;
	add.s32 	%r20462, %r20457, %r20461;
	add.s32 	%r18945, %r20455, %r18797;
	add.s32 	%r18957, %r20462, %r20455;
	// begin inline asm
	shf.r.wrap.b32 %r18919, %r18925, %r18925, %r19202;
	// end inline asm
	// begin inline asm
	shf.r.wrap.b32 %r18923, %r18925, %r18925, %r19206;
	// end inline asm
	shr.u32 	%r20463, %r18925, 3;
	xor.b32  	%r20464, %r18919, %r20463;
	xor.b32  	%r20465, %r20464, %r18923;
	// begin inline asm
	shf.r.wrap.b32 %r18927, %r18933, %r18933, %r19210;
	// end inline asm
	// begin inline asm
	shf.r.wrap.b32 %r18931, %r18933, %r18933, %r19214;
	// end inline asm
	shr.u32 	%r20466, %r18933, 10;
	xor.b32  	%r20467, %r18927, %r20466;
	xor.b32  	%r20468, %r20467, %r18931;
	add.s32 	%r20469, %r18885, %r20465;
	add.s32 	%r20470, %r20469, %r18733;
	add.s32 	%r19013, %r20470, %r20468;
	// begin inline asm
	shf.r.wrap.b32 %r18935, %r18945, %r18945, %r19218;
	// end inline asm
	// begin inline asm
	shf.r.wrap.b32 %r18939, %r18945, %r18945, %r19222;
	// end inline asm
	xor.b32  	%r20471, %r18939, %r18935;
	// begin inline asm
	shf.r.wrap.b32 %r18943, %r18945, %r18945, %r19226;
	// end inline asm
	xor.b32  	%r20472, %r20471, %r18943;
	and.b32  	%r20473, %r18945, %r18905;
	not.b32 	%r20474, %r18945;
	and.b32  	%r20475, %r18865, %r20474;
	or.b32  	%r20476, %r20473, %r20475;
	add.s32 	%r20477, %r20476, %r18825;
	add.s32 	%r20478, %r20477, %r19013;
	add.s32 	%r20479, %r20478, %r20472;
	ld.const.u32 	%r21027, [Kc+224];
	add.s32 	%r20480, %r20479, %r21027;
	// begin inline asm
	shf.r.wrap.b32 %r18947, %r18957, %r18957, %r19230;
	// end inline asm
	// begin inline asm
	shf.r.wrap.b32 %r18951, %r18957, %r18957, %r19234;
	// end inline asm
	xor.b32  	%r20481, %r18951, %r18947;
	// begin inline asm
	shf.r.wrap.b32 %r18955, %r18957, %r18957, %r19238;
	// end inline asm
	xor.b32  	%r20482, %r20481, %r18955;
	xor.b32  	%r20483, %r18917, %r18877;
	and.b32  	%r20484, %r18957, %r20483;
	and.b32  	%r20485, %r18917, %r18877;
	xor.b32  	%r20486, %r20484, %r20485;
	add.s32 	%r20487, %r20482, %r20486;
	add.s32 	%r18985, %r20480, %r18837;
	add.s32 	%r18997, %r20487, %r20480;
	// begin inline asm
	shf.r.wrap.b32 %r18959, %r18965, %r18965, %r19202;
	// end inline asm
	// begin inline asm
	shf.r.wrap.b32 %r18963, %r18965, %r18965, %r19206;
	// end inline asm
	shr.u32 	%r20488, %r18965, 3;
	xor.b32  	%r20489, %r18959, %r20488;
	xor.b32  	%r20490, %r20489, %r18963;
	// begin inline asm
	shf.r.wrap.b32 %r18967, %r18973, %r18973, %r19210;
	// end inline asm
	// begin inline asm
	shf.r.wrap.b32 %r18971, %r18973, %r18973, %r19214;
	// end inline asm
	shr.u32 	%r20491, %r18973, 10;
	xor.b32  	%r20492, %r18967, %r20491;
	xor.b32  	%r20493, %r20492, %r18971;
	add.s32 	%r20494, %r18925, %r20490;
	add.s32 	%r20495, %r20494, %r18773;
	add.s32 	%r19053, %r20495, %r20493;
	// begin inline asm
	shf.r.wrap.b32 %r18975, %r18985, %r18985, %r19218;
	// end inline asm
	// begin inline asm
	shf.r.wrap.b32 %r18979, %r18985, %r18985, %r19222;
	// end inline asm
	xor.b32  	%r20496, %r18979, %r18975;
	// begin inline asm
	shf.r.wrap.b32 %r18983, %r18985, %r18985, %r19226;
	// end inline asm
	xor.b32  	%r20497, %r20496, %r18983;
	and.b32  	%r20498, %r18985, %r18945;
	not.b32 	%r20499, %r18985;
	and.b32  	%r20500, %r18905, %r20499;
	or.b32  	%r20501, %r20498, %r20500;
	add.s32 	%r20502, %r20501, %r18865;
	add.s32 	%r20503, %r20502, %r19053;
	add.s32 	%r20504, %r20503, %r20497;
	ld.const.u32 	%r21026, [Kc+228];
	add.s32 	%r20505, %r20504, %r21026;
	// begin inline asm
	shf.r.wrap.b32 %r18987, %r18997, %r18997, %r19230;
	// end inline asm
	// begin inline asm
	shf.r.wrap.b32 %r18991, %r18997, %r18997, %r19234;
	// end inline asm
	xor.b32  	%r20506, %r18991, %r18987;
	// begin inline asm
	shf.r.wrap.b32 %r18995, %r18997, %r18997, %r19238;
	// end inline asm
	xor.b32  	%r20507, %r20506, %r18995;
	xor.b32  	%r20508, %r18957, %r18917;
	and.b32  	%r20509, %r18997, %r20508;
	and.b32  	%r20510, %r18957, %r18917;
	xor.b32  	%r20511, %r20509, %r20510;
	add.s32 	%r20512, %r20507, %r20511;
	add.s32 	%r19025, %r20505, %r18877;
	add.s32 	%r19037, %r20512, %r20505;
	// begin inline asm
	shf.r.wrap.b32 %r18999, %r19005, %r19005, %r19202;
	// end inline asm
	// begin inline asm
	shf.r.wrap.b32 %r19003, %r19005, %r19005, %r19206;
	// end inline asm
	shr.u32 	%r20513, %r19005, 3;
	xor.b32  	%r20514, %r18999, %r20513;
	xor.b32  	%r20515, %r20514, %r19003;
	// begin inline asm
	shf.r.wrap.b32 %r19007, %r19013, %r19013, %r19210;
	// end inline asm
	// begin inline asm
	shf.r.wrap.b32 %r19011, %r19013, %r19013, %r19214;
	// end inline asm
	shr.u32 	%r20516, %r19013, 10;
	xor.b32  	%r20517, %r19007, %r20516;
	xor.b32  	%r20518, %r20517, %r19011;
	add.s32 	%r20519, %r18965, %r20515;
	add.s32 	%r20520, %r20519, %r18813;
	add.s32 	%r19093, %r20520, %r20518;
	// begin inline asm
	shf.r.wrap.b32 %r19015, %r19025, %r19025, %r19218;
	// end inline asm
	// begin inline asm
	shf.r.wrap.b32 %r19019, %r19025, %r19025, %r19222;
	// end inline asm
	xor.b32  	%r20521, %r19019, %r19015;
	// begin inline asm
	shf.r.wrap.b32 %r19023, %r19025, %r19025, %r19226;
	// end inline asm
	xor.b32  	%r20522, %r20521, %r19023;
	and.b32  	%r20523, %r19025, %r18985;
	not.b32 	%r20524, %r19025;
	and.b32  	%r20525, %r18945, %r20524;
	or.b32  	%r20526, %r20523, %r20525;
	add.s32 	%r20527, %r20526, %r18905;
	add.s32 	%r20528, %r20527, %r19093;
	add.s32 	%r20529, %r20528, %r20522;
	ld.const.u32 	%r21025, [Kc+232];
	add.s32 	%r20530, %r20529, %r21025;
	// begin inline asm
	shf.r.wrap.b32 %r19027, %r19037, %r19037, %r19230;
	// end inline asm
	// begin inline asm
	shf.r.wrap.b32 %r19031, %r19037, %r19037, %r19234;
	// end inline asm
	xor.b32  	%r20531, %r19031, %r19027;
	// begin inline asm
	shf.r.wrap.b32 %r19035, %r19037, %r19037, %r19238;
	// end inline asm
	xor.b32  	%r20532, %r20531, %r19035;
	xor.b32  	%r20533, %r18997, %r18957;
	and.b32  	%r20534, %r19037, %r20533;
	and.b32  	%r20535, %r18997, %r18957;
	xor.b32  	%r20536, %r20534, %r20535;
	add.s32 	%r20537, %r20532, %r20536;
	add.s32 	%r19065, %r20530, %r18917;
	add.s32 	%r19077, %r20537, %r20530;
	// begin inline asm
	shf.r.wrap.b32 %r19039, %r19045, %r19045, %r19202;
	// end inline asm
	// begin inline asm
	shf.r.wrap.b32 %r19043, %r19045, %r19045, %r19206;
	// end inline asm
	shr.u32 	%r20538, %r19045, 3;
	xor.b32  	%r20539, %r19039, %r20538;
	xor.b32  	%r20540, %r20539, %r19043;
	// begin inline asm
	shf.r.wrap.b32 %r19047, %r19053, %r19053, %r19210;
	// end inline asm
	// begin inline asm
	shf.r.wrap.b32 %r19051, %r19053, %r19053, %r19214;
	// end inline asm
	shr.u32 	%r20541, %r19053, 10;
	xor.b32  	%r20542, %r19047, %r20541;
	xor.b32  	%r20543, %r20542, %r19051;
	add.s32 	%r20544, %r19005, %r20540;
	add.s32 	%r20545, %r20544, %r18853;
	add.s32 	%r19133, %r20545, %r20543;
	// begin inline asm
	shf.r.wrap.b32 %r19055, %r19065, %r19065, %r19218;
	// end inline asm
	// begin inline asm
	shf.r.wrap.b32 %r19059, %r19065, %r19065, %r19222;
	// end inline asm
	xor.b32  	%r20546, %r19059, %r19055;
	// begin inline asm
	shf.r.wrap.b32 %r19063, %r19065, %r19065, %r19226;
	// end inline asm
	xor.b32  	%r20547, %r20546, %r19063;
	and.b32  	%r20548, %r19065, %r19025;
	not.b32 	%r20549, %r19065;
	and.b32  	%r20550, %r18985, %r20549;
	or.b32  	%r20551, %r20548, %r20550;
	add.s32 	%r20552, %r20551, %r18945;
	add.s32 	%r20553, %r20552, %r19133;
	add.s32 	%r20554, %r20553, %r20547;
	ld.const.u32 	%r21024, [Kc+236];
	add.s32 	%r20555, %r20554, %r21024;
	// begin inline asm
	shf.r.wrap.b32 %r19067, %r19077, %r19077, %r19230;
	// end inline asm
	// begin inline asm
	shf.r.wrap.b32 %r19071, %r19077, %r19077, %r19234;
	// end inline asm
	xor.b32  	%r20556, %r19071, %r19067;
	// begin inline asm
	shf.r.wrap.b32 %r19075, %r19077, %r19077, %r19238;
	// end inline asm
	xor.b32  	%r20557, %r20556, %r19075;
	xor.b32  	%r20558, %r19037, %r18997;
	and.b32  	%r20559, %r19077, %r20558;
	and.b32  	%r20560, %r19037, %r18997;
	xor.b32  	%r20561, %r20559, %r20560;
	add.s32 	%r20562, %r20557, %r20561;
	add.s32 	%r19105, %r20555, %r18957;
	add.s32 	%r19117, %r20562, %r20555;
	// begin inline asm
	shf.r.wrap.b32 %r19079, %r19085, %r19085, %r19202;
	// end inline asm
	// begin inline asm
	shf.r.wrap.b32 %r19083, %r19085, %r19085, %r19206;
	// end inline asm
	shr.u32 	%r20563, %r19085, 3;
	xor.b32  	%r20564, %r19079, %r20563;
	xor.b32  	%r20565, %r20564, %r19083;
	// begin inline asm
	shf.r.wrap.b32 %r19087, %r19093, %r19093, %r19210;
	// end inline asm
	// begin inline asm
	shf.r.wrap.b32 %r19091, %r19093, %r19093, %r19214;
	// end inline asm
	shr.u32 	%r20566, %r19093, 10;
	xor.b32  	%r20567, %r19087, %r20566;
	xor.b32  	%r20568, %r20567, %r19091;
	add.s32 	%r20569, %r19045, %r20565;
	add.s32 	%r20570, %r20569, %r18893;
	add.s32 	%r19173, %r20570, %r20568;
	// begin inline asm
	shf.r.wrap.b32 %r19095, %r19105, %r19105, %r19218;
	// end inline asm
	// begin inline asm
	shf.r.wrap.b32 %r19099, %r19105, %r19105, %r19222;
	// end inline asm
	xor.b32  	%r20571, %r19099, %r19095;
	// begin inline asm
	shf.r.wrap.b32 %r19103, %r19105, %r19105, %r19226;
	// end inline asm
	xor.b32  	%r20572, %r20571, %r19103;
	and.b32  	%r20573, %r19105, %r19065;
	not.b32 	%r20574, %r19105;
	and.b32  	%r20575, %r19025, %r20574;
	or.b32  	%r20576, %r20573, %r20575;
	add.s32 	%r20577, %r20576, %r18985;
	add.s32 	%r20578, %r20577, %r19173;
	add.s32 	%r20579, %r20578, %r20572;
	ld.const.u32 	%r21023, [Kc+240];
	add.s32 	%r20580, %r20579, %r21023;
	// begin inline asm
	shf.r.wrap.b32 %r19107, %r19117, %r19117, %r19230;
	// end inline asm
	// begin inline asm
	shf.r.wrap.b32 %r19111, %r19117, %r19117, %r19234;
	// end inline asm
	xor.b32  	%r20581, %r19111, %r19107;
	// begin inline asm
	shf.r.wrap.b32 %r19115, %r19117, %r19117, %r19238;
	// end inline asm
	xor.b32  	%r20582, %r20581, %r19115;
	xor.b32  	%r20583, %r19077, %r19037;
	and.b32  	%r20584, %r19117, %r20583;
	and.b32  	%r20585, %r19077, %r19037;
	xor.b32  	%r20586, %r20584, %r20585;
	add.s32 	%r20587, %r20582, %r20586;
	add.s32 	%r19145, %r20580, %r18997;
	add.s32 	%r19157, %r20587, %r20580;
	// begin inline asm
	shf.r.wrap.b32 %r19119, %r19125, %r19125, %r19202;
	// end inline asm
	// begin inline asm
	shf.r.wrap.b32 %r19123, %r19125, %r19125, %r19206;
	// end inline asm
	shr.u32 	%r20588, %r19125, 3;
	xor.b32  	%r20589, %r19119, %r20588;
	xor.b32  	%r20590, %r20589, %r19123;
	// begin inline asm
	shf.r.wrap.b32 %r19127, %r19133, %r19133, %r19210;
	// end inline asm
	// begin inline asm
	shf.r.wrap.b32 %r19131, %r19133, %r19133, %r19214;
	// end inline asm
	shr.u32 	%r20591, %r19133, 10;
	xor.b32  	%r20592, %r19127, %r20591;
	xor.b32  	%r20593, %r20592, %r19131;
	add.s32 	%r20594, %r19085, %r20590;
	add.s32 	%r20595, %r20594, %r18933;
	add.s32 	%r19213, %r20595, %r20593;
	// begin inline asm
	shf.r.wrap.b32 %r19135, %r19145, %r19145, %r19218;
	// end inline asm
	// begin inline asm
	shf.r.wrap.b32 %r19139, %r19145, %r19145, %r19222;
	// end inline asm
	xor.b32  	%r20596, %r19139, %r19135;
	// begin inline asm
	shf.r.wrap.b32 %r19143, %r19145, %r19145, %r19226;
	// end inline asm
	xor.b32  	%r20597, %r20596, %r19143;
	and.b32  	%r20598, %r19145, %r19105;
	not.b32 	%r20599, %r19145;
	and.b32  	%r20600, %r19065, %r20599;
	or.b32  	%r20601, %r20598, %r20600;
	add.s32 	%r20602, %r20601, %r19025;
	add.s32 	%r20603, %r20602, %r19213;
	add.s32 	%r20604, %r20603, %r20597;
	ld.const.u32 	%r21022, [Kc+244];
	add.s32 	%r20605, %r20604, %r21022;
	// begin inline asm
	shf.r.wrap.b32 %r19147, %r19157, %r19157, %r19230;
	// end inline asm
	// begin inline asm
	shf.r.wrap.b32 %r19151, %r19157, %r19157, %r19234;
	// end inline asm
	xor.b32  	%r20606, %r19151, %r19147;
	// begin inline asm
	shf.r.wrap.b32 %r19155, %r19157, %r19157, %r19238;
	// end inline asm
	xor.b32  	%r20607, %r20606, %r19155;
	xor.b32  	%r20608, %r19117, %r19077;
	and.b32  	%r20609, %r19157, %r20608;
	and.b32  	%r20610, %r19117, %r19077;
	xor.b32  	%r20611, %r20609, %r20610;
	add.s32 	%r20612, %r20607, %r20611;
	add.s32 	%r19185, %r20605, %r19037;
	add.s32 	%r19197, %r20612, %r20605;
	// begin inline asm
	shf.r.wrap.b32 %r19159, %r19165, %r19165, %r19202;
	// end inline asm
	// begin inline asm
	shf.r.wrap.b32 %r19163, %r19165, %r19165, %r19206;
	// end inline asm
	shr.u32 	%r20613, %r19165, 3;
	xor.b32  	%r20614, %r19159, %r20613;
	xor.b32  	%r20615, %r20614, %r19163;
	// begin inline asm
	shf.r.wrap.b32 %r19167, %r19173, %r19173, %r19210;
	// end inline asm
	// begin inline asm
	shf.r.wrap.b32 %r19171, %r19173, %r19173, %r19214;
	// end inline asm
	shr.u32 	%r20616, %r19173, 10;
	xor.b32  	%r20617, %r19167, %r20616;
	xor.b32  	%r20618, %r20617, %r19171;
	add.s32 	%r20619, %r19125, %r20615;
	add.s32 	%r20620, %r20619, %r18973;
	add.s32 	%r20621, %r20620, %r20618;
	// begin inline asm
	shf.r.wrap.b32 %r19175, %r19185, %r19185, %r19218;
	// end inline asm
	// begin inline asm
	shf.r.wrap.b32 %r19179, %r19185, %r19185, %r19222;
	// end inline asm
	xor.b32  	%r20622, %r19179, %r19175;
	// begin inline asm
	shf.r.wrap.b32 %r19183, %r19185, %r19185, %r19226;
	// end inline asm
	xor.b32  	%r20623, %r20622, %r19183;
	and.b32  	%r20624, %r19185, %r19145;
	not.b32 	%r20625, %r19185;
	and.b32  	%r20626, %r19105, %r20625;
	or.b32  	%r20627, %r20624, %r20626;
	add.s32 	%r20628, %r20627, %r19065;
	add.s32 	%r20629, %r20628, %r20621;
	add.s32 	%r20630, %r20629, %r20623;
	ld.const.u32 	%r21021, [Kc+248];
	add.s32 	%r20631, %r20630, %r21021;
	// begin inline asm
	shf.r.wrap.b32 %r19187, %r19197, %r19197, %r19230;
	// end inline asm
	// begin inline asm
	shf.r.wrap.b32 %r19191, %r19197, %r19197, %r19234;
	// end inline asm
	xor.b32  	%r20632, %r19191, %r19187;
	// begin inline asm
	shf.r.wrap.b32 %r19195, %r19197, %r19197, %r19238;
	// end inline asm
	xor.b32  	%r20633, %r20632, %r19195;
	xor.b32  	%r20634, %r19157, %r19117;
	and.b32  	%r20635, %r19197, %r20634;
	and.b32  	%r20636, %r19157, %r19117;
	xor.b32  	%r20637, %r20635, %r20636;
	add.s32 	%r20638, %r20633, %r20637;
	add.s32 	%r19225, %r20631, %r19077;
	add.s32 	%r19237, %r20638, %r20631;
	// begin inline asm
	shf.r.wrap.b32 %r19199, %r19205, %r19205, %r19202;
	// end inline asm
	// begin inline asm
	shf.r.wrap.b32 %r19203, %r19205, %r19205, %r19206;
	// end inline asm
	shr.u32 	%r20639, %r19205, 3;
	xor.b32  	%r20640, %r19199, %r20639;
	xor.b32  	%r20641, %r20640, %r19203;
	// begin inline asm
	shf.r.wrap.b32 %r19207, %r19213, %r19213, %r19210;
	// end inline asm
	// begin inline asm
	shf.r.wrap.b32 %r19211, %r19213, %r19213, %r19214;
	// end inline asm
	shr.u32 	%r20642, %r19213, 10;
	xor.b32  	%r20643, %r19207, %r20642;
	xor.b32  	%r20644, %r20643, %r19211;
	add.s32 	%r20645, %r19165, %r20641;
	add.s32 	%r20646, %r20645, %r19013;
	add.s32 	%r20647, %r20646, %r20644;
	// begin inline asm
	shf.r.wrap.b32 %r19215, %r19225, %r19225, %r19218;
	// end inline asm
	// begin inline asm
	shf.r.wrap.b32 %r19219, %r19225, %r19225, %r19222;
	// end inline asm
	xor.b32  	%r20648, %r19219, %r19215;
	// begin inline asm
	shf.r.wrap.b32 %r19223, %r19225, %r19225, %r19226;
	// end inline asm
	xor.b32  	%r20649, %r20648, %r19223;
	and.b32  	%r20650, %r19225, %r19185;
	not.b32 	%r20651, %r19225;
	and.b32  	%r20652, %r19145, %r20651;
	or.b32  	%r20653, %r20650, %r20652;
	add.s32 	%r20654, %r20653, %r19105;
	add.s32 	%r20655, %r20654, %r20647;
	add.s32 	%r20656, %r20655, %r20649;
	ld.const.u32 	%r21020, [Kc+252];
	add.s32 	%r20657, %r20656, %r21020;
	// begin inline asm
	shf.r.wrap.b32 %r19227, %r19237, %r19237, %r19230;
	// end inline asm
	// begin inline asm
	shf.r.wrap.b32 %r19231, %r19237, %r19237, %r19234;
	// end inline asm
	xor.b32  	%r20658, %r19231, %r19227;
	// begin inline asm
	shf.r.wrap.b32 %r19235, %r19237, %r19237, %r19238;
	// end inline asm
	xor.b32  	%r20659, %r20658, %r19235;
	xor.b32  	%r20660, %r19197, %r19157;
	and.b32  	%r20661, %r19237, %r20660;
	and.b32  	%r20662, %r19197, %r19157;
	xor.b32  	%r20663, %r20661, %r20662;
	add.s32 	%r20664, %r20659, %r20663;
	add.s32 	%r20665, %r20657, %r19117;
	add.s32 	%r20666, %r20664, %r20657;
	add.s32 	%r21018, %r20666, 1779033703;
	add.s32 	%r730, %r19197, 1013904242;
	add.s32 	%r731, %r19157, -1521486534;
	add.s32 	%r732, %r20665, 1359893119;
	add.s32 	%r733, %r19225, -1694144372;
	add.s32 	%r734, %r19185, 528734635;
	add.s32 	%r735, %r19145, 1541459225;
	setp.ne.s32 	%p333, %r21018, 0;
	@%p333 bra 	$L__BB1_367;
	add.s32 	%r21018, %r19237, -1150833019;
	setp.ne.s32 	%p334, %r21018, 0;
	mov.b32 	%r21017, 32;
	@%p334 bra 	$L__BB1_367;
	setp.ne.s32 	%p335, %r730, 0;
	mov.b32 	%r21017, 64;
	mov.u32 	%r21018, %r730;
	@%p335 bra 	$L__BB1_367;
	setp.ne.s32 	%p336, %r731, 0;
	mov.b32 	%r21017, 96;
	mov.u32 	%r21018, %r731;
	@%p336 bra 	$L__BB1_367;
	setp.ne.s32 	%p337, %r732, 0;
	mov.b32 	%r21017, 128;
	mov.u32 	%r21018, %r732;
	@%p337 bra 	$L__BB1_367;
	setp.ne.s32 	%p338, %r733, 0;
	mov.b32 	%r21017, 160;
	mov.u32 	%r21018, %r733;
	@%p338 bra 	$L__BB1_367;
	setp.ne.s32 	%p339, %r734, 0;
	mov.b32 	%r21017, 192;
	mov.u32 	%r21018, %r734;
	@%p339 bra 	$L__BB1_367;
	setp.eq.s32 	%p340, %r735, 0;
	mov.b32 	%r21017, 224;
	mov.b32 	%r21019, 256;
	mov.u32 	%r21018, %r735;
	@%p340 bra 	$L__BB1_368;
$L__BB1_367:
	clz.b32 	%r20675, %r21018;
	add.s32 	%r21019, %r20675, %r21017;
$L__BB1_368:
	ld.param.u32 	%r20773, [double_sha256_persistent_kernel_param_8];
	setp.eq.s32 	%p341, %r20773, 0;
	setp.gt.u32 	%p342, %r21019, %r21079;
	max.u32 	%r21079, %r21019, %r21079;
	selp.b64 	%rd335, %rd27, %rd335, %p342;
	ld.shared.u32 	%r20677, [_ZZ31double_sha256_persistent_kernelE8s_g_best];
	setp.le.u32 	%p343, %r21019, %r20677;
	or.pred  	%p344, %p341, %p343;
	@%p344 bra 	$L__BB1_371;
	ld.param.u64 	%rd321, [double_sha256_persistent_kernel_param_12];
	cvta.to.global.u64 	%rd276, %rd321;
	atom.global.max.u32 	%r20679, [%rd276], %r21019;
	setp.le.u32 	%p345, %r21019, %r20679;
	@%p345 bra 	$L__BB1_371;
	ld.param.u64 	%rd322, [double_sha256_persistent_kernel_param_13];
	cvta.to.global.u64 	%rd277, %rd322;
	st.global.u64 	[%rd277], %rd27;
	st.shared.u32 	[_ZZ31double_sha256_persistent_kernelE8s_g_best], %r21019;
$L__BB1_371:
	add.s32 	%r20978, %r353, 1;
	setp.ne.s32 	%p346, %r353, %r75;
	@%p346 bra 	$L__BB1_97;
$L__BB1_372:
	ld.param.u32 	%r20771, [double_sha256_persistent_kernel_param_7];
	mov.u32 	%r20680, %ntid.x;
	mul.wide.u32 	%rd278, %r20771, %r20680;
	add.s64 	%rd327, %rd327, %rd278;
	setp.lt.u64 	%p347, %rd327, %rd14;
	@%p347 bra 	$L__BB1_75;
$L__BB1_373:
	ld.param.u64 	%rd324, [double_sha256_persistent_kernel_param_14];
	bar.sync 	0;
	cvta.to.global.u64 	%rd279, %rd324;
	ld.volatile.global.u32 	%r20681, [%rd279];
	setp.eq.s32 	%p348, %r20681, 0;
	@%p348 bra 	$L__BB1_70;
$L__BB1_374:
	mov.u32 	%r20702, %ntid.x;
	add.s32 	%r20703, %r20702, 31;
	shr.u32 	%r20704, %r20703, 3;
	and.b32  	%r20705, %r20704, 536870908;
	mov.u32 	%r20706, sdata;
	add.s32 	%r874, %r20706, %r20705;
	shfl.sync.down.b32	%r20707|%p349, %r21079, 16, 31, -1;
	// begin inline asm
	mov.b64 {%r20682,%r20683}, %rd335;
	// end inline asm
	shfl.sync.down.b32	%r20685|%p350, %r20683, 16, 31, -1;
	shfl.sync.down.b32	%r20684|%p351, %r20682, 16, 31, -1;
	// begin inline asm
	mov.b64 %rd281, {%r20684,%r20685};
	// end inline asm
	setp.gt.u32 	%p352, %r20707, %r21079;
	max.u32 	%r20708, %r20707, %r21079;
	selp.b64 	%rd282, %rd281, %rd335, %p352;
	shfl.sync.down.b32	%r20709|%p353, %r20708, 8, 31, -1;
	// begin inline asm
	mov.b64 {%r20686,%r20687}, %rd282;
	// end inline asm
	shfl.sync.down.b32	%r20689|%p354, %r20687, 8, 31, -1;
	shfl.sync.down.b32	%r20688|%p355, %r20686, 8, 31, -1;
	// begin inline asm
	mov.b64 %rd283, {%r20688,%r20689};
	// end inline asm
	setp.gt.u32 	%p356, %r20709, %r20708;
	max.u32 	%r20710, %r20709, %r20708;
	selp.b64 	%rd284, %rd283, %rd282, %p356;
	shfl.sync.down.b32	%r20711|%p357, %r20710, 4, 31, -1;
	// begin inline asm
	mov.b64 {%r20690,%r20691}, %rd284;
	// end inline asm
	shfl.sync.down.b32	%r20693|%p358, %r20691, 4, 31, -1;
	shfl.sync.down.b32	%r20692|%p359, %r20690, 4, 31, -1;
	// begin inline asm
	mov.b64 %rd285, {%r20692,%r20693};
	// end inline asm
	setp.gt.u32 	%p360, %r20711, %r20710;
	max.u32 	%r20712, %r20711, %r20710;
	selp.b64 	%rd286, %rd285, %rd284, %p360;
	shfl.sync.down.b32	%r20713|%p361, %r20712, 2, 31, -1;
	// begin inline asm
	mov.b64 {%r20694,%r20695}, %rd286;
	// end inline asm
	shfl.sync.down.b32	%r20697|%p362, %r20695, 2, 31, -1;
	shfl.sync.down.b32	%r20696|%p363, %r20694, 2, 31, -1;
	// begin inline asm
	mov.b64 %rd287, {%r20696,%r20697};
	// end inline asm
	setp.gt.u32 	%p364, %r20713, %r20712;
	max.u32 	%r20714, %r20713, %r20712;
	selp.b64 	%rd288, %rd287, %rd286, %p364;
	shfl.sync.down.b32	%r20715|%p365, %r20714, 1, 31, -1;
	// begin inline asm
	mov.b64 {%r20698,%r20699}, %rd288;
	// end inline asm
	shfl.sync.down.b32	%r20701|%p366, %r20699, 1, 31, -1;
	shfl.sync.down.b32	%r20700|%p367, %r20698, 1, 31, -1;
	// begin inline asm
	mov.b64 %rd289, {%r20700,%r20701};
	// end inline asm
	setp.gt.u32 	%p368, %r20715, %r20714;
	max.u32 	%r875, %r20715, %r20714;
	selp.b64 	%rd42, %rd289, %rd288, %p368;
	mov.u32 	%r876, %tid.x;
	and.b32  	%r877, %r876, 31;
	setp.ne.s32 	%p369, %r877, 0;
	@%p369 bra 	$L__BB1_376;
	shr.u32 	%r20716, %r876, 3;
	add.s32 	%r20718, %r20706, %r20716;
	st.shared.u32 	[%r20718], %r875;
	shr.u32 	%r20719, %r876, 2;
	add.s32 	%r20720, %r874, %r20719;
	st.shared.u64 	[%r20720], %rd42;
$L__BB1_376:
	bar.sync 	0;
	setp.gt.u32 	%p370, %r876, 31;
	@%p370 bra 	$L__BB1_381;
	shr.u32 	%r20724, %r20703, 5;
	setp.ge.u32 	%p371, %r876, %r20724;
	mov.b64 	%rd338, 0;
	mov.b32 	%r21141, 0;
	@%p371 bra 	$L__BB1_379;
	shl.b32 	%r20725, %r877, 2;
	add.s32 	%r20727, %r20706, %r20725;
	ld.shared.u32 	%r21141, [%r20727];
	shl.b32 	%r20728, %r877, 3;
	add.s32 	%r20729, %r874, %r20728;
	ld.shared.u64 	%rd338, [%r20729];
$L__BB1_379:
	setp.ne.s32 	%p372, %r877, 0;
	shfl.sync.down.b32	%r20750|%p373, %r21141, 16, 31, -1;
	// begin inline asm
	mov.b64 {%r20730,%r20731}, %rd338;
	// end inline asm
	shfl.sync.down.b32	%r20733|%p374, %r20731, 16, 31, -1;
	shfl.sync.down.b32	%r20732|%p375, %r20730, 16, 31, -1;
	// begin inline asm
	mov.b64 %rd292, {%r20732,%r20733};
	// end inline asm
	setp.gt.u32 	%p376, %r20750, %r21141;
	max.u32 	%r20751, %r20750, %r21141;
	selp.b64 	%rd293, %rd292, %rd338, %p376;
	shfl.sync.down.b32	%r20752|%p377, %r20751, 8, 31, -1;
	// begin inline asm
	mov.b64 {%r20734,%r20735}, %rd293;
	// end inline asm
	shfl.sync.down.b32	%r20737|%p378, %r20735, 8, 31, -1;
	shfl.sync.down.b32	%r20736|%p379, %r20734, 8, 31, -1;
	// begin inline asm
	mov.b64 %rd294, {%r20736,%r20737};
	// end inline asm
	setp.gt.u32 	%p380, %r20752, %r20751;
	max.u32 	%r20753, %r20752, %r20751;
	selp.b64 	%rd295, %rd294, %rd293, %p380;
	shfl.sync.down.b32	%r20754|%p381, %r20753, 4, 31, -1;
	// begin inline asm
	mov.b64 {%r20738,%r20739}, %rd295;
	// end inline asm
	shfl.sync.down.b32	%r20741|%p382, %r20739, 4, 31, -1;
	shfl.sync.down.b32	%r20740|%p383, %r20738, 4, 31, -1;
	// begin inline asm
	mov.b64 %rd296, {%r20740,%r20741};
	// end inline asm
	setp.gt.u32 	%p384, %r20754, %r20753;
	max.u32 	%r20755, %r20754, %r20753;
	selp.b64 	%rd297, %rd296, %rd295, %p384;
	shfl.sync.down.b32	%r20756|%p385, %r20755, 2, 31, -1;
	// begin inline asm
	mov.b64 {%r20742,%r20743}, %rd297;
	// end inline asm
	shfl.sync.down.b32	%r20745|%p386, %r20743, 2, 31, -1;
	shfl.sync.down.b32	%r20744|%p387, %r20742, 2, 31, -1;
	// begin inline asm
	mov.b64 %rd298, {%r20744,%r20745};
	// end inline asm
	setp.gt.u32 	%p388, %r20756, %r20755;
	max.u32 	%r20757, %r20756, %r20755;
	selp.b64 	%rd299, %rd298, %rd297, %p388;
	shfl.sync.down.b32	%r20758|%p389, %r20757, 1, 31, -1;
	// begin inline asm
	mov.b64 {%r20746,%r20747}, %rd299;
	// end inline asm
	shfl.sync.down.b32	%r20749|%p390, %r20747, 1, 31, -1;
	shfl.sync.down.b32	%r20748|%p391, %r20746, 1, 31, -1;
	// begin inline asm
	mov.b64 %rd300, {%r20748,%r20749};
	// end inline asm
	setp.gt.u32 	%p392, %r20758, %r20757;
	max.u32 	%r880, %r20758, %r20757;
	selp.b64 	%rd45, %rd300, %rd299, %p392;
	@%p372 bra 	$L__BB1_381;
	ld.param.u64 	%rd319, [double_sha256_persistent_kernel_param_11];
	ld.param.u64 	%rd318, [double_sha256_persistent_kernel_param_10];
	mov.u32 	%r20759, %ctaid.x;
	cvta.to.global.u64 	%rd301, %rd319;
	mul.wide.u32 	%rd302, %r20759, 4;
	add.s64 	%rd303, %rd301, %rd302;
	st.global.u32 	[%rd303], %r880;
	cvta.to.global.u64 	%rd304, %rd318;
	mul.wide.u32 	%rd305, %r20759, 8;
	add.s64 	%rd306, %rd304, %rd305;
	st.global.u64 	[%rd306], %rd45;
$L__BB1_381:
	ret;
$L__BB1_382:
	cvt.u32.u64 	%r13062, %rd27;
	shl.b32 	%r13063, %r20991, 3;
	not.b32 	%r13064, %r13063;
	and.b32  	%r13065, %r13064, 24;
	and.b32  	%r13066, %r13062, 255;
	shl.b32 	%r13067, %r13066, %r13065;
	and.b32  	%r13068, %r20991, 60;
	cvt.u64.u32 	%rd248, %r13068;
	add.s64 	%rd249, %rd6, %rd248;
	ld.local.u32 	%r13069, [%rd249];
	or.b32  	%r13070, %r13069, %r13067;
	st.local.u32 	[%rd249], %r13070;
	add.s32 	%r13071, %r20991, 1;
	shr.u32 	%r13072, %r13062, 8;
	shl.b32 	%r13073, %r13071, 3;
	not.b32 	%r13074, %r13073;
	and.b32  	%r13075, %r13074, 24;
	and.b32  	%r13076, %r13072, 255;
	shl.b32 	%r13077, %r13076, %r13075;
	and.b32  	%r13078, %r13071, 124;
	cvt.u64.u32 	%rd250, %r13078;
	add.s64 	%rd251, %rd6, %rd250;
	ld.local.u32 	%r13079, [%rd251];
	or.b32  	%r13080, %r13079, %r13077;
	st.local.u32 	[%rd251], %r13080;
	add.s32 	%r13081, %r20991, 2;
	shr.u32 	%r13082, %r13062, 16;
	shl.b32 	%r13083, %r13081, 3;
	not.b32 	%r13084, %r13083;
	and.b32  	%r13085, %r13084, 24;
	and.b32  	%r13086, %r13082, 255;
	shl.b32 	%r13087, %r13086, %r13085;
	and.b32  	%r13088, %r13081, 124;
	cvt.u64.u32 	%rd252, %r13088;
	add.s64 	%rd253, %rd6, %rd252;
	ld.local.u32 	%r13089, [%rd253];
	or.b32  	%r13090, %r13089, %r13087;
	st.local.u32 	[%rd253], %r13090;
	add.s32 	%r13091, %r20991, 3;
	shr.u32 	%r13092, %r13062, 24;
	shl.b32 	%r13093, %r13091, 3;
	not.b32 	%r13094, %r13093;
	and.b32  	%r13095, %r13094, 24;
	shl.b32 	%r13096, %r13092, %r13095;
	and.b32  	%r13097, %r13091, 124;
	cvt.u64.u32 	%rd254, %r13097;
	add.s64 	%rd255, %rd6, %rd254;
	ld.local.u32 	%r13098, [%rd255];
	or.b32  	%r13099, %r13098, %r13096;
	st.local.u32 	[%rd255], %r13099;
	add.s32 	%r13100, %r20991, 4;
	{ .reg .b32 tmp; mov.b64 {tmp, %r13101}, %rd27; }
	and.b32  	%r13102, %r13101, 255;
	shl.b32 	%r13103, %r13102, %r13065;
	and.b32  	%r13104, %r13100, 124;
	cvt.u64.u32 	%rd256, %r13104;
	add.s64 	%rd257, %rd6, %rd256;
	ld.local.u32 	%r13105, [%rd257];
	or.b32  	%r13106, %r13105, %r13103;
	st.local.u32 	[%rd257], %r13106;
	add.s32 	%r13107, %r20991, 5;
	shr.u64 	%rd258, %rd27, 40;
	cvt.u32.u64 	%r13108, %rd258;
	shl.b32 	%r13109, %r13107, 3;
	not.b32 	%r13110, %r13109;
	and.b32  	%r13111, %r13110, 24;
	and.b32  	%r13112, %r13108, 255;
	shl.b32 	%r13113, %r13112, %r13111;
	and.b32  	%r13114, %r13107, 124;
	cvt.u64.u32 	%rd259, %r13114;
	add.s64 	%rd260, %rd6, %rd259;
	ld.local.u32 	%r13115, [%rd260];
	or.b32  	%r13116, %r13115, %r13113;
	st.local.u32 	[%rd260], %r13116;
	add.s32 	%r13117, %r20991, 6;
	shr.u64 	%rd261, %rd27, 48;
	cvt.u32.u64 	%r13118, %rd261;
	shl.b32 	%r13119, %r13117, 3;
	not.b32 	%r13120, %r13119;
	and.b32  	%r13121, %r13120, 24;
	and.b32  	%r13122, %r13118, 255;
	shl.b32 	%r13123, %r13122, %r13121;
	and.b32  	%r13124, %r13117, 124;
	cvt.u64.u32 	%rd262, %r13124;
	add.s64 	%rd263, %rd6, %rd262;
	ld.local.u32 	%r13125, [%rd263];
	or.b32  	%r13126, %r13125, %r13123;
	st.local.u32 	[%rd263], %r13126;
	add.s32 	%r13127, %r20991, 7;
	shr.u64 	%rd264, %rd27, 56;
	cvt.u32.u64 	%r13128, %rd264;
	shl.b32 	%r13129, %r13127, 3;
	not.b32 	%r13130, %r13129;
	and.b32  	%r13131, %r13130, 24;
	shl.b32 	%r13132, %r13128, %r13131;
	and.b32  	%r13133, %r13127, 124;
	cvt.u64.u32 	%rd265, %r13133;
	add.s64 	%rd266, %rd6, %rd265;
	ld.local.u32 	%r13134, [%rd266];
	or.b32  	%r13135, %r13134, %r13132;
	st.local.u32 	[%rd266], %r13135;
	add.s32 	%r20991, %r20991, 8;
	bra.uni 	$L__BB1_199;
$L__BB1_383:
	add.s16 	%rs246, %rs1, 1;
	st.local.u8 	[%rd28], %rs246;
	bra.uni 	$L__BB1_109;

}
	// .globl	double_sha256_persistent_kernel_ascii
.visible .entry double_sha256_persistent_kernel_ascii(
	.param .u64 .ptr .align 1 double_sha256_persistent_kernel_ascii_param_0,
	.param .u64 double_sha256_persistent_kernel_ascii_param_1,
	.param .u64 double_sha256_persistent_kernel_ascii_param_2,
	.param .u64 double_sha256_persistent_kernel_ascii_param_3,
	.param .u32 double_sha256_persistent_kernel_ascii_param_4,
	.param .u64 .ptr .align 1 double_sha256_persistent_kernel_ascii_param_5,
	.param .u32 double_sha256_persistent_kernel_ascii_param_6,
	.param .u32 double_sha256_persistent_kernel_ascii_param_7,
	.param .u32 double_sha256_persistent_kernel_ascii_param_8,
	.param .u32 double_sha256_persistent_kernel_ascii_param_9,
	.param .u64 .ptr .align 1 double_sha256_persistent_kernel_ascii_param_10,
	.param .u64 .ptr .align 1 double_sha256_persistent_kernel_ascii_param_11,
	.param .u64 .ptr .align 1 double_sha256_persistent_kernel_ascii_param_12,
	.param .u64 .ptr .align 1 double_sha256_persistent_kernel_ascii_param_13,
	.param .u64 .ptr .align 1 double_sha256_persistent_kernel_ascii_param_14
)
{
	.local .align 16 .b8 	__local_depot2[288];
	.reg .b64 	%SP;
	.reg .b64 	%SPL;
	.reg .pred 	%p<248>;
	.reg .b16 	%rs<397>;
	.reg .b32 	%r<20859>;
	.reg .b64 	%rd<490>;
	// demoted variable
	.shared .align 8 .u64 _ZZ37double_sha256_persistent_kernel_asciiE11block_start;
	// demoted variable
	.shared .align 4 .u32 _ZZ37double_sha256_persistent_kernel_asciiE8s_g_best;
	mov.u64 	%SPL, __local_depot2;
	ld.param.u64 	%rd75, [double_sha256_persistent_kernel_ascii_param_0];
	ld.param.u64 	%rd66, [double_sha256_persistent_kernel_ascii_param_1];
	cvta.to.global.u64 	%rd1, %rd75;
	add.u64 	%rd2, %SPL, 0;
	add.u64 	%rd3, %SPL, 0;
	add.u64 	%rd4, %SPL, 0;
	add.u64 	%rd5, %SPL, 0;
	add.u64 	%rd6, %SPL, 20;
	add.u64 	%rd7, %SPL, 41;
	add.u64 	%rd8, %SPL, 64;
	add.u64 	%rd9, %SPL, 96;
	add.u64 	%rd10, %SPL, 160;
	add.u64 	%rd11, %SPL, 224;
	mov.u32 	%r783, %ntid.x;
	add.s32 	%r784, %r783, 31;
	shr.u32 	%r785, %r784, 5;
	shl.b32 	%r786, %r785, 2;
	mov.u32 	%r787, sdata;
	add.s32 	%r788, %r787, %r786;
	shl.b32 	%r789, %r785, 3;
	add.s32 	%r1, %r788, %r789;
	add.s32 	%r2, %r1, 32;
	cvt.u32.u64 	%r790, %rd66;
	and.b32  	%r3, %r790, 63;
	mov.u32 	%r791, %tid.x;
	setp.ne.s32 	%p2, %r791, 0;
	@%p2 bra 	$L__BB2_68;
	ld.param.u64 	%rd440, [double_sha256_persistent_kernel_ascii_param_1];
	setp.lt.u64 	%p3, %rd440, 64;
	mov.b32 	%r20460, 1779033703;
	mov.b32 	%r20459, -1150833019;
	mov.b32 	%r20458, 1013904242;
	mov.b32 	%r20457, -1521486534;
	mov.b32 	%r20456, 1359893119;
	mov.b32 	%r20455, -1694144372;
	mov.b32 	%r20454, 528734635;
	mov.b32 	%r20453, 1541459225;
	@%p3 bra 	$L__BB2_4;
	ld.const.u32 	%r4, [Kc+12];
	ld.const.u32 	%r5, [Kc+16];
	ld.const.u32 	%r6, [Kc+20];
	ld.const.u32 	%r7, [Kc+24];
	ld.const.u32 	%r8, [Kc+28];
	ld.const.u32 	%r9, [Kc+32];
	ld.const.u32 	%r10, [Kc+36];
	ld.const.u32 	%r11, [Kc+40];
	ld.const.u32 	%r12, [Kc+44];
	ld.const.u32 	%r13, [Kc+76];
	ld.const.u32 	%r14, [Kc+80];
	ld.const.u32 	%r15, [Kc+84];
	ld.const.u32 	%r16, [Kc+88];
	ld.const.u32 	%r17, [Kc+92];
	ld.const.u32 	%r18, [Kc+96];
	ld.const.u32 	%r19, [Kc+100];
	ld.const.u32 	%r20, [Kc+104];
	ld.const.u32 	%r21, [Kc+108];
	ld.const.u32 	%r22, [Kc+112];
	ld.const.u32 	%r23, [Kc+116];
	ld.const.u32 	%r24, [Kc+120];
	ld.const.u32 	%r25, [Kc+124];
	ld.const.u32 	%r26, [Kc+128];
	ld.const.u32 	%r27, [Kc+132];
	ld.const.u32 	%r28, [Kc+136];
	ld.const.u32 	%r29, [Kc+140];
	ld.const.u32 	%r30, [Kc+144];
	ld.const.u32 	%r31, [Kc+204];
	ld.const.u32 	%r32, [Kc+208];
	ld.const.u32 	%r33, [Kc+212];
	ld.const.u32 	%r34, [Kc+216];
	ld.const.u32 	%r35, [Kc+220];
	ld.const.u32 	%r36, [Kc+224];
	ld.const.u32 	%r37, [Kc+228];
	ld.const.u32 	%r38, [Kc+232];
	ld.const.u32 	%r39, [Kc+236];
	ld.const.u32 	%r40, [Kc+240];
	ld.const.u32 	%r41, [Kc+244];
	ld.const.u32 	%r42, [Kc+248];
	mov.b64 	%rd472, 0;
	mov.b32 	%r20460, 1779033703;
	mov.b32 	%r20459, -1150833019;
	mov.b32 	%r20458, 1013904242;
	mov.b32 	%r20457, -1521486534;
	mov.b32 	%r20456, 1359893119;
	mov.b32 	%r20455, -1694144372;
	mov.b32 	%r20454, 528734635;
	mov.b32 	%r20453, 1541459225;
	ld.const.u32 	%r43, [Kc+252];
	ld.const.u32 	%r3250, [Kc];
	ld.const.u32 	%r3268, [Kc+4];
	ld.const.u32 	%r3286, [Kc+8];
	ld.const.u32 	%r3457, [Kc+48];
	ld.const.u32 	%r3475, [Kc+52];
	ld.const.u32 	%r3493, [Kc+56];
	ld.const.u32 	%r3511, [Kc+60];
	ld.const.u32 	%r3537, [Kc+64];
	ld.const.u32 	%r3563, [Kc+68];
	ld.const.u32 	%r3589, [Kc+72];
	ld.const.u32 	%r4065, [Kc+148];
	ld.const.u32 	%r4091, [Kc+152];
	ld.const.u32 	%r4117, [Kc+156];
	ld.const.u32 	%r4143, [Kc+160];
	ld.const.u32 	%r4169, [Kc+164];
	ld.const.u32 	%r4195, [Kc+168];
	ld.const.u32 	%r4221, [Kc+172];
	ld.const.u32 	%r4247, [Kc+176];
	ld.const.u32 	%r4273, [Kc+180];
	ld.const.u32 	%r4299, [Kc+184];
	ld.const.u32 	%r4325, [Kc+188];
	ld.const.u32 	%r4351, [Kc+192];
	ld.const.u32 	%r4377, [Kc+196];
	ld.const.u32 	%r4403, [Kc+200];
$L__BB2_3:
	ld.param.u64 	%rd441, [double_sha256_persistent_kernel_ascii_param_1];
	shl.b64 	%rd87, %rd472, 6;
	add.s64 	%rd88, %rd1, %rd87;
	ld.global.nc.u8 	%rs4, [%rd88];
	cvt.u32.u8 	%r3112, %rs4;
	shl.b32 	%r3113, %r3112, 24;
	ld.global.nc.u8 	%rs5, [%rd88+1];
	cvt.u32.u8 	%r3114, %rs5;
	shl.b32 	%r3115, %r3114, 16;
	or.b32  	%r3116, %r3115, %r3113;
	ld.global.nc.u8 	%rs6, [%rd88+2];
	cvt.u16.u8 	%rs7, %rs6;
	mul.wide.u16 	%r3117, %rs7, 256;
	or.b32  	%r3118, %r3116, %r3117;
	ld.global.nc.u8 	%rs8, [%rd88+3];
	cvt.u32.u8 	%r3119, %rs8;
	or.b32  	%r3120, %r3118, %r3119;
	ld.global.nc.u8 	%rs9, [%rd88+4];
	cvt.u32.u8 	%r3121, %rs9;
	shl.b32 	%r3122, %r3121, 24;
	ld.global.nc.u8 	%rs10, [%rd88+5];
	cvt.u32.u8 	%r3123, %rs10;
	shl.b32 	%r3124, %r3123, 16;
	or.b32  	%r3125, %r3124, %r3122;
	ld.global.nc.u8 	%rs11, [%rd88+6];
	cvt.u16.u8 	%rs12, %rs11;
	mul.wide.u16 	%r3126, %rs12, 256;
	or.b32  	%r3127, %r3125, %r3126;
	ld.global.nc.u8 	%rs13, [%rd88+7];
	cvt.u32.u8 	%r3128, %rs13;
	or.b32  	%r1198, %r3127, %r3128;
	ld.global.nc.u8 	%rs14, [%rd88+8];
	cvt.u32.u8 	%r3129, %rs14;
	shl.b32 	%r3130, %r3129, 24;
	ld.global.nc.u8 	%rs15, [%rd88+9];
	cvt.u32.u8 	%r3131, %rs15;
	shl.b32 	%r3132, %r3131, 16;
	or.b32  	%r3133, %r3132, %r3130;
	ld.global.nc.u8 	%rs16, [%rd88+10];
	cvt.u16.u8 	%rs17, %rs16;
	mul.wide.u16 	%r3134, %rs17, 256;
	or.b32  	%r3135, %r3133, %r3134;
	ld.global.nc.u8 	%rs18, [%rd88+11];
	cvt.u32.u8 	%r3136, %rs18;
	or.b32  	%r1238, %r3135, %r3136;
	ld.global.nc.u8 	%rs19, [%rd88+12];
	cvt.u32.u8 	%r3137, %rs19;
	shl.b32 	%r3138, %r3137, 24;
	ld.global.nc.u8 	%rs20, [%rd88+13];
	cvt.u32.u8 	%r3139, %rs20;
	shl.b32 	%r3140, %r3139, 16;
	or.b32  	%r3141, %r3140, %r3138;
	ld.global.nc.u8 	%rs21, [%rd88+14];
	cvt.u16.u8 	%rs22, %rs21;
	mul.wide.u16 	%r3142, %rs22, 256;
	or.b32  	%r3143, %r3141, %r3142;
	ld.global.nc.u8 	%rs23, [%rd88+15];
	cvt.u32.u8 	%r3144, %rs23;
	or.b32  	%r1278, %r3143, %r3144;
	ld.global.nc.u8 	%rs24, [%rd88+16];
	cvt.u32.u8 	%r3145, %rs24;
	shl.b32 	%r3146, %r3145, 24;
	ld.global.nc.u8 	%rs25, [%rd88+17];
	cvt.u32.u8 	%r3147, %rs25;
	shl.b32 	%r3148, %r3147, 16;
	or.b32  	%r3149, %r3148, %r3146;
	ld.global.nc.u8 	%rs26, [%rd88+18];
	cvt.u16.u8 	%rs27, %rs26;
	mul.wide.u16 	%r3150, %rs27, 256;
	or.b32  	%r3151, %r3149, %r3150;
	ld.global.nc.u8 	%rs28, [%rd88+19];
	cvt.u32.u8 	%r3152, %rs28;
	or.b32  	%r1318, %r3151, %r3152;
	ld.global.nc.u8 	%rs29, [%rd88+20];
	cvt.u32.u8 	%r3153, %rs29;
	shl.b32 	%r3154, %r3153, 24;
	ld.global.nc.u8 	%rs30, [%rd88+21];
	cvt.u32.u8 	%r3155, %rs30;
	shl.b32 	%r3156, %r3155, 16;
	or.b32  	%r3157, %r3156, %r3154;
	ld.global.nc.u8 	%rs31, [%rd88+22];
	cvt.u16.u8 	%rs32, %rs31;
	mul.wide.u16 	%r3158, %rs32, 256;
	or.b32  	%r3159, %r3157, %r3158;
	ld.global.nc.u8 	%rs33, [%rd88+23];
	cvt.u32.u8 	%r3160, %rs33;
	or.b32  	%r1358, %r3159, %r3160;
	ld.global.nc.u8 	%rs34, [%rd88+24];
	cvt.u32.u8 	%r3161, %rs34;
	shl.b32 	%r3162, %r3161, 24;
	ld.global.nc.u8 	%rs35, [%rd88+25];
	cvt.u32.u8 	%r3163, %rs35;
	shl.b32 	%r3164, %r3163, 16;
	or.b32  	%r3165, %r3164, %r3162;
	ld.global.nc.u8 	%rs36, [%rd88+26];
	cvt.u16.u8 	%rs37, %rs36;
	mul.wide.u16 	%r3166, %rs37, 256;
	or.b32  	%r3167, %r3165, %r3166;
	ld.global.nc.u8 	%rs38, [%rd88+27];
	cvt.u32.u8 	%r3168, %rs38;
	or.b32  	%r1398, %r3167, %r3168;
	ld.global.nc.u8 	%rs39, [%rd88+28];
	cvt.u32.u8 	%r3169, %rs39;
	shl.b32 	%r3170, %r3169, 24;
	ld.global.nc.u8 	%rs40, [%rd88+29];
	cvt.u32.u8 	%r3171, %rs40;
	shl.b32 	%r3172, %r3171, 16;
	or.b32  	%r3173, %r3172, %r3170;
	ld.global.nc.u8 	%rs41, [%rd88+30];
	cvt.u16.u8 	%rs42, %rs41;
	mul.wide.u16 	%r3174, %rs42, 256;
	or.b32  	%r3175, %r3173, %r3174;
	ld.global.nc.u8 	%rs43, [%rd88+31];
	cvt.u32.u8 	%r3176, %rs43;
	or.b32  	%r1438, %r3175, %r3176;
	ld.global.nc.u8 	%rs44, [%rd88+32];
	cvt.u32.u8 	%r3177, %rs44;
	shl.b32 	%r3178, %r3177, 24;
	ld.global.nc.u8 	%rs45, [%rd88+33];
	cvt.u32.u8 	%r3179, %rs45;
	shl.b32 	%r3180, %r3179, 16;
	or.b32  	%r3181, %r3180, %r3178;
	ld.global.nc.u8 	%rs46, [%rd88+34];
	cvt.u16.u8 	%rs47, %rs46;
	mul.wide.u16 	%r3182, %rs47, 256;
	or.b32  	%r3183, %r3181, %r3182;
	ld.global.nc.u8 	%rs48, [%rd88+35];
	cvt.u32.u8 	%r3184, %rs48;
	or.b32  	%r1478, %r3183, %r3184;
	ld.global.nc.u8 	%rs49, [%rd88+36];
	cvt.u32.u8 	%r3185, %rs49;
	shl.b32 	%r3186, %r3185, 24;
	ld.global.nc.u8 	%rs50, [%rd88+37];
	cvt.u32.u8 	%r3187, %rs50;
	shl.b32 	%r3188, %r3187, 16;
	or.b32  	%r3189, %r3188, %r3186;
	ld.global.nc.u8 	%rs51, [%rd88+38];
	cvt.u16.u8 	%rs52, %rs51;
	mul.wide.u16 	%r3190, %rs52, 256;
	or.b32  	%r3191, %r3189, %r3190;
	ld.global.nc.u8 	%rs53, [%rd88+39];
	cvt.u32.u8 	%r3192, %rs53;
	or.b32  	%r1518, %r3191, %r3192;
	ld.global.nc.u8 	%rs54, [%rd88+40];
	cvt.u32.u8 	%r3193, %rs54;
	shl.b32 	%r3194, %r3193, 24;
	ld.global.nc.u8 	%rs55, [%rd88+41];
	cvt.u32.u8 	%r3195, %rs55;
	shl.b32 	%r3196, %r3195, 16;
	or.b32  	%r3197, %r3196, %r3194;
	ld.global.nc.u8 	%rs56, [%rd88+42];
	cvt.u16.u8 	%rs57, %rs56;
	mul.wide.u16 	%r3198, %rs57, 256;
	or.b32  	%r3199, %r3197, %r3198;
	ld.global.nc.u8 	%rs58, [%rd88+43];
	cvt.u32.u8 	%r3200, %rs58;
	or.b32  	%r1558, %r3199, %r3200;
	ld.global.nc.u8 	%rs59, [%rd88+44];
	cvt.u32.u8 	%r3201, %rs59;
	shl.b32 	%r3202, %r3201, 24;
	ld.global.nc.u8 	%rs60, [%rd88+45];
	cvt.u32.u8 	%r3203, %rs60;
	shl.b32 	%r3204, %r3203, 16;
	or.b32  	%r3205, %r3204, %r3202;
	ld.global.nc.u8 	%rs61, [%rd88+46];
	cvt.u16.u8 	%rs62, %rs61;
	mul.wide.u16 	%r3206, %rs62, 256;
	or.b32  	%r3207, %r3205, %r3206;
	ld.global.nc.u8 	%rs63, [%rd88+47];
	cvt.u32.u8 	%r3208, %rs63;
	or.b32  	%r1598, %r3207, %r3208;
	ld.global.nc.u8 	%rs64, [%rd88+48];
	cvt.u32.u8 	%r3209, %rs64;
	shl.b32 	%r3210, %r3209, 24;
	ld.global.nc.u8 	%rs65, [%rd88+49];
	cvt.u32.u8 	%r3211, %rs65;
	shl.b32 	%r3212, %r3211, 16;
	or.b32  	%r3213, %r3212, %r3210;
	ld.global.nc.u8 	%rs66, [%rd88+50];
	cvt.u16.u8 	%rs67, %rs66;
	mul.wide.u16 	%r3214, %rs67, 256;
	or.b32  	%r3215, %r3213, %r3214;
	ld.global.nc.u8 	%rs68, [%rd88+51];
	cvt.u32.u8 	%r3216, %rs68;
	or.b32  	%r1638, %r3215, %r3216;
	ld.global.nc.u8 	%rs69, [%rd88+52];
	cvt.u32.u8 	%r3217, %rs69;
	shl.b32 	%r3218, %r3217, 24;
	ld.global.nc.u8 	%rs70, [%rd88+53];
	cvt.u32.u8 	%r3219, %rs70;
	shl.b32 	%r3220, %r3219, 16;
	or.b32  	%r3221, %r3220, %r3218;
	ld.global.nc.u8 	%rs71, [%rd88+54];
	cvt.u16.u8 	%rs72, %rs71;
	mul.wide.u16 	%r3222, %rs72, 256;
	or.b32  	%r3223, %r3221, %r3222;
	ld.global.nc.u8 	%rs73, [%rd88+55];
	cvt.u32.u8 	%r3224, %rs73;
	or.b32  	%r1678, %r3223, %r3224;
	ld.global.nc.u8 	%rs74, [%rd88+56];
	cvt.u32.u8 	%r3225, %rs74;
	shl.b32 	%r3226, %r3225, 24;
	ld.global.nc.u8 	%rs75, [%rd88+57];
	cvt.u32.u8 	%r3227, %rs75;
	shl.b32 	%r3228, %r3227, 16;
	or.b32  	%r3229, %r3228, %r3226;
	ld.global.nc.u8 	%rs76, [%rd88+58];
	cvt.u16.u8 	%rs77, %rs76;
	mul.wide.u16 	%r3230, %rs77, 256;
	or.b32  	%r3231, %r3229, %r3230;
	ld.global.nc.u8 	%rs78, [%rd88+59];
	cvt.u32.u8 	%r3232, %rs78;
	or.b32  	%r1718, %r3231, %r3232;
	ld.global.nc.u8 	%rs79, [%rd88+60];
	cvt.u32.u8 	%r3233, %rs79;
	shl.b32 	%r3234, %r3233, 24;
	ld.global.nc.u8 	%rs80, [%rd88+61];
	cvt.u32.u8 	%r3235, %rs80;
	shl.b32 	%r3236, %r3235, 16;
	or.b32  	%r3237, %r3236, %r3234;
	ld.global.nc.u8 	%rs81, [%rd88+62];
	cvt.u16.u8 	%rs82, %rs81;
	mul.wide.u16 	%r3238, %rs82, 256;
	or.b32  	%r3239, %r3237, %r3238;
	ld.global.nc.u8 	%rs83, [%rd88+63];
	cvt.u32.u8 	%r3240, %rs83;
	or.b32  	%r1758, %r3239, %r3240;
	mov.b32 	%r3091, 6;
	// begin inline asm
	shf.r.wrap.b32 %r808, %r20456, %r20456, %r3091;
	// end inline asm
	mov.b32 	%r3095, 11;
	// begin inline asm
	shf.r.wrap.b32 %r812, %r20456, %r20456, %r3095;
	// end inline asm
	xor.b32  	%r3241, %r812, %r808;
	mov.b32 	%r3099, 25;
	// begin inline asm
	shf.r.wrap.b32 %r816, %r20456, %r20456, %r3099;
	// end inline asm
	xor.b32  	%r3242, %r3241, %r816;
	and.b32  	%r3243, %r20456, %r20455;
	not.b32 	%r3244, %r20456;
	and.b32  	%r3245, %r20454, %r3244;
	or.b32  	%r3246, %r3243, %r3245;
	add.s32 	%r3247, %r3246, %r20453;
	add.s32 	%r3248, %r3247, %r3120;
	add.s32 	%r3249, %r3248, %r3242;
	add.s32 	%r3251, %r3249, %r3250;
	mov.b32 	%r3103, 2;
	// begin inline asm
	shf.r.wrap.b32 %r820, %r20460, %r20460, %r3103;
	// end inline asm
	mov.b32 	%r3107, 13;
	// begin inline asm
	shf.r.wrap.b32 %r824, %r20460, %r20460, %r3107;
	// end inline asm
	xor.b32  	%r3252, %r824, %r820;
	mov.b32 	%r3111, 22;
	// begin inline asm
	shf.r.wrap.b32 %r828, %r20460, %r20460, %r3111;
	// end inline asm
	xor.b32  	%r3253, %r3252, %r828;
	xor.b32  	%r3254, %r20459, %r20458;
	and.b32  	%r3255, %r20460, %r3254;
	and.b32  	%r3256, %r20459, %r20458;
	xor.b32  	%r3257, %r3255, %r3256;
	add.s32 	%r3258, %r3253, %r3257;
	add.s32 	%r842, %r3251, %r20457;
	add.s32 	%r854, %r3258, %r3251;
	// begin inline asm
	shf.r.wrap.b32 %r832, %r842, %r842, %r3091;
	// end inline asm
	// begin inline asm
	shf.r.wrap.b32 %r836, %r842, %r842, %r3095;
	// end inline asm
	xor.b32  	%r3259, %r836, %r832;
	// begin inline asm
	shf.r.wrap.b32 %r840, %r842, %r842, %r3099;
	// end inline asm
	xor.b32  	%r3260, %r3259, %r840;
	and.b32  	%r3261, %r842, %r20456;
	not.b32 	%r3262, %r842;
	and.b32  	%r3263, %r20455, %r3262;
	or.b32  	%r3264, %r3261, %r3263;
	add.s32 	%r3265, %r3264, %r20454;
	add.s32 	%r3266, %r3265, %r1198;
	add.s32 	%r3267, %r3266, %r3260;
	add.s32 	%r3269, %r3267, %r3268;
	// begin inline asm
	shf.r.wrap.b32 %r844, %r854, %r854, %r3103;
	// end inline asm
	// begin inline asm
	shf.r.wrap.b32 %r848, %r854, %r854, %r3107;
	// end inline asm
	xor.b32  	%r3270, %r848, %r844;
	// begin inline asm
	shf.r.wrap.b32 %r852, %r854, %r854, %r3111;
	// end inline asm
	xor.b32  	%r3271, %r3270, %r852;
	xor.b32  	%r3272, %r20460, %r20459;
	and.b32  	%r3273, %r854, %r3272;
	and.b32  	%r3274, %r20460, %r20459;
	xor.b32  	%r3275, %r3273, %r3274;
	add.s32 	%r3276, %r3271, %r3275;
	add.s32 	%r866, %r3269, %r20458;
	add.s32 	%r878, %r3276, %r3269;
	// begin inline asm
	shf.r.wrap.b32 %r856, %r866, %r866, %r3091;
	// end inline asm
	// begin inline asm
	shf.r.wrap.b32 %r860, %r866, %r866, %r3095;
	// end inline asm
	xor.b32  	%r3277, %r860, %r856;
	// begin inline asm
	shf.r.wrap.b32 %r864, %r866, %r866, %r3099;
	// end inline asm
	xor.b32  	%r3278, %r3277, %r864;
	and.b32  	%r3279, %r866, %r842;
	not.b32 	%r3280, %r866;
	and.b32  	%r3281, %r20456, %r3280;
	or.b32  	%r3282, %r3279, %r3281;
	add.s32 	%r3283, %r3282, %r20455;
	add.s32 	%r3284, %r3283, %r1238;
	add.s32 	%r3285, %r3284, %r3278;
	add.s32 	%r3287, %r3285, %r3286;
	// begin inline asm
	shf.r.wrap.b32 %r868, %r878, %r878, %r3103;
	// end inline asm
	// begin inline asm
	shf.r.wrap.b32 %r872, %r878, %r878, %r3107;
	// end inline asm
	xor.b32  	%r3288, %r872, %r868;
	// begin inline asm
	shf.r.wrap.b32 %r876, %r878, %r878, %r3111;
	// end inline asm
	xor.b32  	%r3289, %r3288, %r876;
	xor.b32  	%r3290, %r854, %r20460;
	and.b32  	%r3291, %r878, %r3290;
	and.b32  	%r3292, %r854, %r20460;
	xor.b32  	%r3293, %r3291, %r3292;
	add.s32 	%r3294, %r3289, %r3293;
	add.s32 	%r890, %r3287, %r20459;
	add.s32 	%r902, %r3294, %r3287;
	// begin inline asm
	shf.r.wrap.b32 %r880, %r890, %r890, %r3091;
	// end inline asm
	// begin inline asm
	shf.r.wrap.b32 %r884, %r890, %r890, %r3095;
	// end inline asm
	xor.b32  	%r3295, %r884, %r880;
	// begin inline asm
	shf.r.wrap.b32 %r888, %r890, %r890, %r3099;
	// end inline asm
	xor.b32  	%r3296, %r3295, %r888;
	and.b32  	%r3297, %r890, %r866;
	not.b32 	%r3298, %r890;
	and.b32  	%r3299, %r842, %r3298;
	or.b32  	%r3300, %r3297, %r3299;
	add.s32 	%r3301, %r3300, %r20456;
	add.s32 	%r3302, %r3301, %r1278;
	add.s32 	%r3303, %r3302, %r3296;
	add.s32 	%r3304, %r3303, %r4;
	// begin inline asm
	shf.r.wrap.b32 %r892, %r902, %r902, %r3103;
	// end inline asm
	// begin inline asm
	shf.r.wrap.b32 %r896, %r902, %r902, %r3107;
	// end inline asm
	xor.b32  	%r3305, %r896, %r892;
	// begin inline asm
	shf.r.wrap.b32 %r900, %r902, %r902, %r3111;
	// end inline asm
	xor.b32  	%r3306, %r3305, %r900;
	xor.b32  	%r3307, %r878, %r854;
	and.b32  	%r3308, %r902, %r3307;
	and.b32  	%r3309, %r878, %r854;
	xor.b32  	%r3310, %r3308, %r3309;
	add.s32 	%r3311, %r3306, %r3310;
	add.s32 	%r914, %r3304, %r20460;
	add.s32 	%r926, %r3311, %r3304;
	// begin inline asm
	shf.r.wrap.b32 %r904, %r914, %r914, %r3091;
	// end inline asm
	// begin inline asm
	shf.r.wrap.b32 %r908, %r914, %r914, %r3095;
	// end inline asm
	xor.b32  	%r3312, %r908, %r904;
	// begin inline asm
	shf.r.wrap.b32 %r912, %r914, %r914, %r3099;
	// end inline asm
	xor.b32  	%r3313, %r3312, %r912;
	and.b32  	%r3314, %r914, %r890;
	not.b32 	%r3315, %r914;
	and.b32  	%r3316, %r866, %r3315;
	or.b32  	%r3317, %r3314, %r3316;
	add.s32 	%r3318, %r3317, %r842;
	add.s32 	%r3319, %r3318, %r1318;
	add.s32 	%r3320, %r3319, %r3313;
	add.s32 	%r3321, %r3320, %r5;
	// begin inline asm
	shf.r.wrap.b32 %r916, %r926, %r926, %r3103;
	// end inline asm
	// begin inline asm
	shf.r.wrap.b32 %r920, %r926, %r926, %r3107;
	// end inline asm
	xor.b32  	%r3322, %r920, %r916;
	// begin inline asm
	shf.r.wrap.b32 %r924, %r926, %r926, %r3111;
	// end inline asm
	xor.b32  	%r3323, %r3322, %r924;
	xor.b32  	%r3324, %r902, %r878;
	and.b32  	%r3325, %r926, %r3324;
	and.b32  	%r3326, %r902, %r878;
	xor.b32  	%r3327, %r3325, %r3326;
	add.s32 	%r3328, %r3323, %r3327;
	add.s32 	%r938, %r3321, %r854;
	add.s32 	%r950, %r3328, %r3321;
	// begin inline asm
	shf.r.wrap.b32 %r928, %r938, %r938, %r3091;
	// end inline asm
	// begin inline asm
	shf.r.wrap.b32 %r932, %r938, %r938, %r3095;
	// end inline asm
	xor.b32  	%r3329, %r932, %r928;
	// begin inline asm
	shf.r.wrap.b32 %r936, %r938, %r938, %r3099;
	// end inline asm
	xor.b32  	%r3330, %r3329, %r936;
	and.b32  	%r3331, %r938, %r914;
	not.b32 	%r3332, %r938;
	and.b32  	%r3333, %r890, %r3332;
	or.b32  	%r3334, %r3331, %r3333;
	add.s32 	%r3335, %r3334, %r866;
	add.s32 	%r3336, %r3335, %r1358;
	add.s32 	%r3337, %r3336, %r3330;
	add.s32 	%r3338, %r3337, %r6;
	// begin inline asm
	shf.r.wrap.b32 %r940, %r950, %r950, %r3103;
	// end inline asm
	// begin inline asm
	shf.r.wrap.b32 %r944, %r950, %r950, %r3107;
	// end inline asm
	xor.b32  	%r3339, %r944, %r940;
	// begin inline asm
	shf.r.wrap.b32 %r948, %r950, %r950, %r3111;
	// end inline asm
	xor.b32  	%r3340, %r3339, %r948;
	xor.b32  	%r3341, %r926, %r902;
	and.b32  	%r3342, %r950, %r3341;
	and.b32  	%r3343, %r926, %r902;
	xor.b32  	%r3344, %r3342, %r3343;
	add.s32 	%r3345, %r3340, %r3344;
	add.s32 	%r962, %r3338, %r878;
	add.s32 	%r974, %r3345, %r3338;
	// begin inline asm
	shf.r.wrap.b32 %r952, %r962, %r962, %r3091;
	// end inline asm
	// begin inline asm
	shf.r.wrap.b32 %r956, %r962, %r962, %r3095;
	// end inline asm
	xor.b32  	%r3346, %r956, %r952;
	// begin inline asm
	shf.r.wrap.b32 %r960, %r962, %r962, %r3099;
	// end inline asm
	xor.b32  	%r3347, %r3346, %r960;
	and.b32  	%r3348, %r962, %r938;
	not.b32 	%r3349, %r962;
	and.b32  	%r3350, %r914, %r3349;
	or.b32  	%r3351, %r3348, %r3350;
	add.s32 	%r3352, %r3351, %r890;
	add.s32 	%r3353, %r3352, %r1398;
	add.s32 	%r3354, %r3353, %r3347;
	add.s32 	%r3355, %r3354, %r7;
	// begin inline asm
	shf.r.wrap.b32 %r964, %r974, %r974, %r3103;
	// end inline asm
	// begin inline asm
	shf.r.wrap.b32 %r968, %r974, %r974, %r3107;
	// end inline asm
	xor.b32  	%r3356, %r968, %r964;
	// begin inline asm
	shf.r.wrap.b32 %r972, %r974, %r974, %r3111;
	// end inline asm
	xor.b32  	%r3357, %r3356, %r972;
	xor.b32  	%r3358, %r950, %r926;
	and.b32  	%r3359, %r974, %r3358;
	and.b32  	%r3360, %r950, %r926;
	xor.b32  	%r3361, %r3359, %r3360;
	add.s32 	%r3362, %r3357, %r3361;
	add.s32 	%r986, %r3355, %r902;
	add.s32 	%r998, %r3362, %r3355;
	// begin inline asm
	shf.r.wrap.b32 %r976, %r986, %r986, %r3091;
	// end inline asm
	// begin inline asm
	shf.r.wrap.b32 %r980, %r986, %r986, %r3095;
	// end inline asm
	xor.b32  	%r3363, %r980, %r976;
	// begin inline asm
	shf.r.wrap.b32 %r984, %r986, %r986, %r3099;
	// end inline asm
	xor.b32  	%r3364, %r3363, %r984;
	and.b32  	%r3365, %r986, %r962;
	not.b32 	%r3366, %r986;
	and.b32  	%r3367, %r938, %r3366;
	or.b32  	%r3368, %r3365, %r3367;
	add.s32 	%r3369, %r3368, %r914;
	add.s32 	%r3370, %r3369, %r1438;
	add.s32 	%r3371, %r3370, %r3364;
	add.s32 	%r3372, %r3371, %r8;
	// begin inline asm
	shf.r.wrap.b32 %r988, %r998, %r998, %r3103;
	// end inline asm
	// begin inline asm
	shf.r.wrap.b32 %r992, %r998, %r998, %r3107;
	// end inline asm
	xor.b32  	%r3373, %r992, %r988;
	// begin inline asm
	shf.r.wrap.b32 %r996, %r998, %r998, %r3111;
	// end inline asm
	xor.b32  	%r3374, %r3373, %r996;
	xor.b32  	%r3375, %r974, %r950;
	and.b32  	%r3376, %r998, %r3375;
	and.b32  	%r3377, %r974, %r950;
	xor.b32  	%r3378, %r3376, %r3377;
	add.s32 	%r3379, %r3374, %r3378;
	add.s32 	%r1010, %r3372, %r926;
	add.s32 	%r1022, %r3379, %r3372;
	// begin inline asm
	shf.r.wrap.b32 %r1000, %r1010, %r1010, %r3091;
	// end inline asm
	// begin inline asm
	shf.r.wrap.b32 %r1004, %r1010, %r1010, %r3095;
	// end inline asm
	xor.b32  	%r3380, %r1004, %r1000;
	// begin inline asm
	shf.r.wrap.b32 %r1008, %r1010, %r1010, %r3099;
	// end inline asm
	xor.b32  	%r3381, %r3380, %r1008;
	and.b32  	%r3382, %r1010, %r986;
	not.b32 	%r3383, %r1010;
	and.b32  	%r3384, %r962, %r3383;
	or.b32  	%r3385, %r3382, %r3384;
	add.s32 	%r3386, %r3385, %r938;
	add.s32 	%r3387, %r3386, %r1478;
	add.s32 	%r3388, %r3387, %r3381;
	add.s32 	%r3389, %r3388, %r9;
	// begin inline asm
	shf.r.wrap.b32 %r1012, %r1022, %r1022, %r3103;
	// end inline asm
	// begin inline asm
	shf.r.wrap.b32 %r1016, %r1022, %r1022, %r3107;
	// end inline asm
	xor.b32  	%r3390, %r1016, %r1012;
	// begin inline asm
	shf.r.wrap.b32 %r1020, %r1022, %r1022, %r3111;
	// end inline asm
	xor.b32  	%r3391, %r3390, %r1020;
	xor.b32  	%r3392, %r998, %r974;
	and.b32  	%r3393, %r1022, %r3392;
	and.b32  	%r3394, %r998, %r974;
	xor.b32  	%r3395, %r3393, %r3394;
	add.s32 	%r3396, %r3391, %r3395;
	add.s32 	%r1034, %r3389, %r950;
	add.s32 	%r1046, %r3396, %r3389;
	// begin inline asm
	shf.r.wrap.b32 %r1024, %r1034, %r1034, %r3091;
	// end inline asm
	// begin inline asm
	shf.r.wrap.b32 %r1028, %r1034, %r1034, %r3095;
	// end inline asm
	xor.b32  	%r3397, %r1028, %r1024;
	// begin inline asm
	shf.r.wrap.b32 %r1032, %r1034, %r1034, %r3099;
	// end inline asm
	xor.b32  	%r3398, %r3397, %r1032;
	and.b32  	%r3399, %r1034, %r1010;
	not.b32 	%r3400, %r1034;
	and.b32  	%r3401, %r986, %r3400;
	or.b32  	%r3402, %r3399, %r3401;
	add.s32 	%r3403, %r3402, %r962;
	add.s32 	%r3404, %r3403, %r1518;
	add.s32 	%r3405, %r3404, %r3398;
	add.s32 	%r3406, %r3405, %r10;
	// begin inline asm
	shf.r.wrap.b32 %r1036, %r1046, %r1046, %r3103;
	// end inline asm
	// begin inline asm
	shf.r.wrap.b32 %r1040, %r1046, %r1046, %r3107;
	// end inline asm
	xor.b32  	%r3407, %r1040, %r1036;
	// begin inline asm
	shf.r.wrap.b32 %r1044, %r1046, %r1046, %r3111;
	// end inline asm
	xor.b32  	%r3408, %r3407, %r1044;
	xor.b32  	%r3409, %r1022, %r998;
	and.b32  	%r3410, %r1046, %r3409;
	and.b32  	%r3411, %r1022, %r998;
	xor.b32  	%r3412, %r3410, %r3411;
	add.s32 	%r3413, %r3408, %r3412;
	add.s32 	%r1058, %r3406, %r974;
	add.s32 	%r1070, %r3413, %r3406;
	// begin inline asm
	shf.r.wrap.b32 %r1048, %r1058, %r1058, %r3091;
	// end inline asm
	// begin inline asm
	shf.r.wrap.b32 %r1052, %r1058, %r1058, %r3095;
	// end inline asm
	xor.b32  	%r3414, %r1052, %r1048;
	// begin inline asm
	shf.r.wrap.b32 %r1056, %r1058, %r1058, %r3099;
	// end inline asm
	xor.b32  	%r3415, %r3414, %r1056;
	and.b32  	%r3416, %r1058, %r1034;
	not.b32 	%r3417, %r1058;
	and.b32  	%r3418, %r1010, %r3417;
	or.b32  	%r3419, %r3416, %r3418;
	add.s32 	%r3420, %r3419, %r986;
	add.s32 	%r3421, %r3420, %r1558;
	add.s32 	%r3422, %r3421, %r3415;
	add.s32 	%r3423, %r3422, %r11;
	// begin inline asm
	shf.r.wrap.b32 %r1060, %r1070, %r1070, %r3103;
	// end inline asm
	// begin inline asm
	shf.r.wrap.b32 %r1064, %r1070, %r1070, %r3107;
	// end inline asm
	xor.b32  	%r3424, %r1064, %r1060;
	// begin inline asm
	shf.r.wrap.b32 %r1068, %r1070, %r1070, %r3111;
	// end inline asm
	xor.b32  	%r3425, %r3424, %r1068;
	xor.b32  	%r3426, %r1046, %r1022;
	and.b32  	%r3427, %r1070, %r3426;
	and.b32  	%r3428, %r1046, %r1022;
	xor.b32  	%r3429, %r3427, %r3428;
	add.s32 	%r3430, %r3425, %r3429;
	add.s32 	%r1082, %r3423, %r998;
	add.s32 	%r1094, %r3430, %r3423;
	// begin inline asm
	shf.r.wrap.b32 %r1072, %r1082, %r1082, %r3091;
	// end inline asm
	// begin inline asm
	shf.r.wrap.b32 %r1076, %r1082, %r1082, %r3095;
	// end inline asm
	xor.b32  	%r3431, %r1076, %r1072;
	// begin inline asm
	shf.r.wrap.b32 %r1080, %r1082, %r1082, %r3099;
	// end inline asm
	xor.b32  	%r3432, %r3431, %r1080;
	and.b32  	%r3433, %r1082, %r1058;
	not.b32 	%r3434, %r1082;
	and.b32  	%r3435, %r1034, %r3434;
	or.b32  	%r3436, %r3433, %r3435;
	add.s32 	%r3437, %r3436, %r1010;
	add.s32 	%r3438, %r3437, %r1598;
	add.s32 	%r3439, %r3438, %r3432;
	add.s32 	%r3440, %r3439, %r12;
	// begin inline asm
	shf.r.wrap.b32 %r1084, %r1094, %r1094, %r3103;
	// end inline asm
	// begin inline asm
	shf.r.wrap.b32 %r1088, %r1094, %r1094, %r3107;
	// end inline asm
	xor.b32  	%r3441, %r1088, %r1084;
	// begin inline asm
	shf.r.wrap.b32 %r1092, %r1094, %r1094, %r3111;
	// end inline asm
	xor.b32  	%r3442, %r3441, %r1092;
	xor.b32  	%r3443, %r1070, %r1046;
	and.b32  	%r3444, %r1094, %r3443;
	and.b32  	%r3445, %r1070, %r1046;
	xor.b32  	%r3446, %r3444, %r3445;
	add.s32 	%r3447, %r3442, %r3446;
	add.s32 	%r1106, %r3440, %r1022;
	add.s32 	%r1118, %r3447, %r3440;
	// begin inline asm
	shf.r.wrap.b32 %r1096, %r1106, %r1106, %r3091;
	// end inline asm
	// begin inline asm
	shf.r.wrap.b32 %r1100, %r1106, %r1106, %r3095;
	// end inline asm
	xor.b32  	%r3448, %r1100, %r1096;
	// begin inline asm
	shf.r.wrap.b32 %r1104, %r1106, %r1106, %r3099;
	// end inline asm
	xor.b32  	%r3449, %r3448, %r1104;
	and.b32  	%r3450, %r1106, %r1082;
	not.b32 	%r3451, %r1106;
	and.b32  	%r3452, %r1058, %r3451;
	or.b32  	%r3453, %r3450, %r3452;
	add.s32 	%r3454, %r3453, %r1034;
	add.s32 	%r3455, %r3454, %r1638;
	add.s32 	%r3456, %r3455, %r3449;
	add.s32 	%r3458, %r3456, %r3457;
	// begin inline asm
	shf.r.wrap.b32 %r1108, %r1118, %r1118, %r3103;
	// end inline asm
	// begin inline asm
	shf.r.wrap.b32 %r1112, %r1118, %r1118, %r3107;
	// end inline asm
	xor.b32  	%r3459, %r1112, %r1108;
	// begin inline asm
	shf.r.wrap.b32 %r1116, %r1118, %r1118, %r3111;
	// end inline asm
	xor.b32  	%r3460, %r3459, %r1116;
	xor.b32  	%r3461, %r1094, %r1070;
	and.b32  	%r3462, %r1118, %r3461;
	and.b32  	%r3463, %r1094, %r1070;
	xor.b32  	%r3464, %r3462, %r3463;
	add.s32 	%r3465, %r3460, %r3464;
	add.s32 	%r1130, %r3458, %r1046;
	add.s32 	%r1142, %r3465, %r3458;
	// begin inline asm
	shf.r.wrap.b32 %r1120, %r1130, %r1130, %r3091;
	// end inline asm
	// begin inline asm
	shf.r.wrap.b32 %r1124, %r1130, %r1130, %r3095;
	// end inline asm
	xor.b32  	%r3466, %r1124, %r1120;
	// begin inline asm
	shf.r.wrap.b32 %r1128, %r1130, %r1130, %r3099;
	// end inline asm
	xor.b32  	%r3467, %r3466, %r1128;
	and.b32  	%r3468, %r1130, %r1106;
	not.b32 	%r3469, %r1130;
	and.b32  	%r3470, %r1082, %r3469;
	or.b32  	%r3471, %r3468, %r3470;
	add.s32 	%r3472, %r3471, %r1058;
	add.s32 	%r3473, %r3472, %r1678;
	add.s32 	%r3474, %r3473, %r3467;
	add.s32 	%r3476, %r3474, %r3475;
	// begin inline asm
	shf.r.wrap.b32 %r1132, %r1142, %r1142, %r3103;
	// end inline asm
	// begin inline asm
	shf.r.wrap.b32 %r1136, %r1142, %r1142, %r3107;
	// end inline asm
	xor.b32  	%r3477, %r1136, %r1132;
	// begin inline asm
	shf.r.wrap.b32 %r1140, %r1142, %r1142, %r3111;
	// end inline asm
	xor.b32  	%r3478, %r3477, %r1140;
	xor.b32  	%r3479, %r1118, %r1094;
	and.b32  	%r3480, %r1142, %r3479;
	and.b32  	%r3481, %r1118, %r1094;
	xor.b32  	%r3482, %r3480, %r3481;
	add.s32 	%r3483, %r3478, %r3482;
	add.s32 	%r1154, %r3476, %r1070;
	add.s32 	%r1166, %r3483, %r3476;
	// begin inline asm
	shf.r.wrap.b32 %r1144, %r1154, %r1154, %r3091;
	// end inline asm
	// begin inline asm
	shf.r.wrap.b32 %r1148, %r1154, %r1154, %r3095;
	// end inline asm
	xor.b32  	%r3484, %r1148, %r1144;
	// begin inline asm
	shf.r.wrap.b32 %r1152, %r1154, %r1154, %r3099;
	// end inline asm
	xor.b32  	%r3485, %r3484, %r1152;
	and.b32  	%r3486, %r1154, %r1130;
	not.b32 	%r3487, %r1154;
	and.b32  	%r3488, %r1106, %r3487;
	or.b32  	%r3489, %r3486, %r3488;
	add.s32 	%r3490, %r3489, %r1082;
	add.s32 	%r3491, %r3490, %r1718;
	add.s32 	%r3492, %r3491, %r3485;
	add.s32 	%r3494, %r3492, %r3493;
	// begin inline asm
	shf.r.wrap.b32 %r1156, %r1166, %r1166, %r3103;
	// end inline asm
	// begin inline asm
	shf.r.wrap.b32 %r1160, %r1166, %r1166, %r3107;
	// end inline asm
	xor.b32  	%r3495, %r1160, %r1156;
	// begin inline asm
	shf.r.wrap.b32 %r1164, %r1166, %r1166, %r3111;
	// end inline asm
	xor.b32  	%r3496, %r3495, %r1164;
	xor.b32  	%r3497, %r1142, %r1118;
	and.b32  	%r3498, %r1166, %r3497;
	and.b32  	%r3499, %r1142, %r1118;
	xor.b32  	%r3500, %r3498, %r3499;
	add.s32 	%r3501, %r3496, %r3500;
	add.s32 	%r1178, %r3494, %r1094;
	add.s32 	%r1190, %r3501, %r3494;
	// begin inline asm
	shf.r.wrap.b32 %r1168, %r1178, %r1178, %r3091;
	// end inline asm
	// begin inline asm
	shf.r.wrap.b32 %r1172, %r1178, %r1178, %r3095;
	// end inline asm
	xor.b32  	%r3502, %r1172, %r1168;
	// begin inline asm
	shf.r.wrap.b32 %r1176, %r1178, %r1178, %r3099;
	// end inline asm
	xor.b32  	%r3503, %r3502, %r1176;
	and.b32  	%r3504, %r1178, %r1154;
	not.b32 	%r3505, %r1178;
	and.b32  	%r3506, %r1130, %r3505;
	or.b32  	%r3507, %r3504, %r3506;
	add.s32 	%r3508, %r3507, %r1106;
	add.s32 	%r3509, %r3508, %r1758;
	add.s32 	%r3510, %r3509, %r3503;
	add.s32 	%r3512, %r3510, %r3511;
	// begin inline asm
	shf.r.wrap.b32 %r1180, %r1190, %r1190, %r3103;
	// end inline asm
	// begin inline asm
	shf.r.wrap.b32 %r1184, %r1190, %r1190, %r3107;
	// end inline asm
	xor.b32  	%r3513, %r1184, %r1180;
	// begin inline asm
	shf.r.wrap.b32 %r1188, %r1190, %r1190, %r3111;
	// end inline asm
	xor.b32  	%r3514, %r3513, %r1188;
	xor.b32  	%r3515, %r1166, %r1142;
	and.b32  	%r3516, %r1190, %r3515;
	and.b32  	%r3517, %r1166, %r1142;
	xor.b32  	%r3518, %r3516, %r3517;
	add.s32 	%r3519, %r3514, %r3518;
	add.s32 	%r1218, %r3512, %r1118;
	add.s32 	%r1230, %r3519, %r3512;
	mov.b32 	%r3075, 7;
	// begin inline asm
	shf.r.wrap.b32 %r1192, %r1198, %r1198, %r3075;
	// end inline asm
	mov.b32 	%r3079, 18;
	// begin inline asm
	shf.r.wrap.b32 %r1196, %r1198, %r1198, %r3079;
	// end inline asm
	shr.u32 	%r3520, %r1198, 3;
	xor.b32  	%r3521, %r1192, %r3520;
	xor.b32  	%r3522, %r3521, %r1196;
	mov.b32 	%r3083, 17;
	// begin inline asm
	shf.r.wrap.b32 %r1200, %r1718, %r1718, %r3083;
	// end inline asm
	mov.b32 	%r3087, 19;
	// begin inline asm
	shf.r.wrap.b32 %r1204, %r1718, %r1718, %r3087;
	// end inline asm
	shr.u32 	%r3523, %r3231, 10;
	xor.b32  	%r3524, %r1200, %r3523;
	xor.b32  	%r3525, %r3524, %r1204;
	add.s32 	%r3526, %r3120, %r3522;
	add.s32 	%r3527, %r3526, %r1518;
	add.s32 	%r1798, %r3527, %r3525;
	// begin inline asm
	shf.r.wrap.b32 %r1208, %r1218, %r1218, %r3091;
	// end inline asm
	// begin inline asm
	shf.r.wrap.b32 %r1212, %r1218, %r1218, %r3095;
	// end inline asm
	xor.b32  	%r3528, %r1212, %r1208;
	// begin inline asm
	shf.r.wrap.b32 %r1216, %r1218, %r1218, %r3099;
	// end inline asm
	xor.b32  	%r3529, %r3528, %r1216;
	and.b32  	%r3530, %r1218, %r1178;
	not.b32 	%r3531, %r1218;
	and.b32  	%r3532, %r1154, %r3531;
	or.b32  	%r3533, %r3530, %r3532;
	add.s32 	%r3534, %r3533, %r1130;
	add.s32 	%r3535, %r3534, %r1798;
	add.s32 	%r3536, %r3535, %r3529;
	add.s32 	%r3538, %r3536, %r3537;
	// begin inline asm
	shf.r.wrap.b32 %r1220, %r1230, %r1230, %r3103;
	// end inline asm
	// begin inline asm
	shf.r.wrap.b32 %r1224, %r1230, %r1230, %r3107;
	// end inline asm
	xor.b32  	%r3539, %r1224, %r1220;
	// begin inline asm
	shf.r.wrap.b32 %r1228, %r1230, %r1230, %r3111;
	// end inline asm
	xor.b32  	%r3540, %r3539, %r1228;
	xor.b32  	%r3541, %r1190, %r1166;
	and.b32  	%r3542, %r1230, %r3541;
	and.b32  	%r3543, %r1190, %r1166;
	xor.b32  	%r3544, %r3542, %r3543;
	add.s32 	%r3545, %r3540, %r3544;
	add.s32 	%r1258, %r3538, %r1142;
	add.s32 	%r1270, %r3545, %r3538;
	// begin inline asm
	shf.r.wrap.b32 %r1232, %r1238, %r1238, %r3075;
	// end inline asm
	// begin inline asm
	shf.r.wrap.b32 %r1236, %r1238, %r1238, %r3079;
	// end inline asm
	shr.u32 	%r3546, %r1238, 3;
	xor.b32  	%r3547, %r1232, %r3546;
	xor.b32  	%r3548, %r3547, %r1236;
	// begin inline asm
	shf.r.wrap.b32 %r1240, %r1758, %r1758, %r3083;
	// end inline asm
	// begin inline asm
	shf.r.wrap.b32 %r1244, %r1758, %r1758, %r3087;
	// end inline asm
	shr.u32 	%r3549, %r3239, 10;
	xor.b32  	%r3550, %r1240, %r3549;
	xor.b32  	%r3551, %r3550, %r1244;
	add.s32 	%r3552, %r1198, %r3548;
	add.s32 	%r3553, %r3552, %r1558;
	add.s32 	%r1838, %r3553, %r3551;
	// begin inline asm
	shf.r.wrap.b32 %r1248, %r1258, %r1258, %r3091;
	// end inline asm
	// begin inline asm
	shf.r.wrap.b32 %r1252, %r1258, %r1258, %r3095;
	// end inline asm
	xor.b32  	%r3554, %r1252, %r1248;
	// begin inline asm
	shf.r.wrap.b32 %r1256, %r1258, %r1258, %r3099;
	// end inline asm
	xor.b32  	%r3555, %r3554, %r1256;
	and.b32  	%r3556, %r1258, %r1218;
	not.b32 	%r3557, %r1258;
	and.b32  	%r3558, %r1178, %r3557;
	or.b32  	%r3559, %r3556, %r3558;
	add.s32 	%r3560, %r3559, %r1154;
	add.s32 	%r3561, %r3560, %r1838;
	add.s32 	%r3562, %r3561, %r3555;
	add.s32 	%r3564, %r3562, %r3563;
	// begin inline asm
	shf.r.wrap.b32 %r1260, %r1270, %r1270, %r3103;
	// end inline asm
	// begin inline asm
	shf.r.wrap.b32 %r1264, %r1270, %r1270, %r3107;
	// end inline asm
	xor.b32  	%r3565, %r1264, %r1260;
	// begin inline asm
	shf.r.wrap.b32 %r1268, %r1270, %r1270, %r3111;
	// end inline asm
	xor.b32  	%r3566, %r3565, %r1268;
	xor.b32  	%r3567, %r1230, %r1190;
	and.b32  	%r3568, %r1270, %r3567;
	and.b32  	%r3569, %r1230, %r1190;
	xor.b32  	%r3570, %r3568, %r3569;
	add.s32 	%r3571, %r3566, %r3570;
	add.s32 	%r1298, %r3564, %r1166;
	add.s32 	%r1310, %r3571, %r3564;
	// begin inline asm
	shf.r.wrap.b32 %r1272, %r1278, %r1278, %r3075;
	// end inline asm
	// begin inline asm
	shf.r.wrap.b32 %r1276, %r1278, %r1278, %r3079;
	// end inline asm
	shr.u32 	%r3572, %r1278, 3;
	xor.b32  	%r3573, %r1272, %r3572;
	xor.b32  	%r3574, %r3573, %r1276;
	// begin inline asm
	shf.r.wrap.b32 %r1280, %r1798, %r1798, %r3083;
	// end inline asm
	// begin inline asm
	shf.r.wrap.b32 %r1284, %r1798, %r1798, %r3087;
	// end inline asm
	shr.u32 	%r3575, %r1798, 10;
	xor.b32  	%r3576, %r1280, %r3575;
	xor.b32  	%r3577, %r3576, %r1284;
	add.s32 	%r3578, %r1238, %r3574;
	add.s32 	%r3579, %r3578, %r1598;
	add.s32 	%r1878, %r3579, %r3577;
	// begin inline asm
	shf.r.wrap.b32 %r1288, %r1298, %r1298, %r3091;
	// end inline asm
	// begin inline asm
	shf.r.wrap.b32 %r1292, %r1298, %r1298, %r3095;
	// end inline asm
	xor.b32  	%r3580, %r1292, %r1288;
	// begin inline asm
	shf.r.wrap.b32 %r1296, %r1298, %r1298, %r3099;
	// end inline asm
	xor.b32  	%r3581, %r3580, %r1296;
	and.b32  	%r3582, %r1298, %r1258;
	not.b32 	%r3583, %r1298;
	and.b32  	%r3584, %r1218, %r3583;
	or.b32  	%r3585, %r3582, %r3584;
	add.s32 	%r3586, %r3585, %r1178;
	add.s32 	%r3587, %r3586, %r1878;
	add.s32 	%r3588, %r3587, %r3581;
	add.s32 	%r3590, %r3588, %r3589;
	// begin inline asm
	shf.r.wrap.b32 %r1300, %r1310, %r1310, %r3103;
	// end inline asm
	// begin inline asm
	shf.r.wrap.b32 %r1304, %r1310, %r1310, %r3107;
	// end inline asm
	xor.b32  	%r3591, %r1304, %r1300;
	// begin inline asm
	shf.r.wrap.b32 %r1308, %r1310, %r1310, %r3111;
	// end inline asm
	xor.b32  	%r3592, %r3591, %r1308;
	xor.b32  	%r3593, %r1270, %r1230;
	and.b32  	%r3594, %r1310, %r3593;
	and.b32  	%r3595, %r1270, %r1230;
	xor.b32  	%r3596, %r3594, %r3595;
	add.s32 	%r3597, %r3592, %r3596;
	add.s32 	%r1338, %r3590, %r1190;
	add.s32 	%r1350, %r3597, %r3590;
	// begin inline asm
	shf.r.wrap.b32 %r1312, %r1318, %r1318, %r3075;
	// end inline asm
	// begin inline asm
	shf.r.wrap.b32 %r1316, %r1318, %r1318, %r3079;
	// end inline asm
	shr.u32 	%r3598, %r1318, 3;
	xor.b32  	%r3599, %r1312, %r3598;
	xor.b32  	%r3600, %r3599, %r1316;
	// begin inline asm
	shf.r.wrap.b32 %r1320, %r1838, %r1838, %r3083;
	// end inline asm
	// begin inline asm
	shf.r.wrap.b32 %r1324, %r1838, %r1838, %r3087;
	// end inline asm
	shr.u32 	%r3601, %r1838, 10;
	xor.b32  	%r3602, %r1320, %r3601;
	xor.b32  	%r3603, %r3602, %r1324;
	add.s32 	%r3604, %r1278, %r3600;
	add.s32 	%r3605, %r3604, %r1638;
	add.s32 	%r1918, %r3605, %r3603;
	// begin inline asm
	shf.r.wrap.b32 %r1328, %r1338, %r1338, %r3091;
	// end inline asm
	// begin inline asm
	shf.r.wrap.b32 %r1332, %r1338, %r1338, %r3095;
	// end inline asm
	xor.b32  	%r3606, %r1332, %r1328;
	// begin inline asm
	shf.r.wrap.b32 %r1336, %r1338, %r1338, %r3099;
	// end inline asm
	xor.b32  	%r3607, %r3606, %r1336;
	and.b32  	%r3608, %r1338, %r1298;
	not.b32 	%r3609, %r1338;
	and.b32  	%r3610, %r1258, %r3609;
	or.b32  	%r3611, %r3608, %r3610;
	add.s32 	%r3612, %r3611, %r1218;
	add.s32 	%r3613, %r3612, %r1918;
	add.s32 	%r3614, %r3613, %r3607;
	add.s32 	%r3615, %r3614, %r13;
	// begin inline asm
	shf.r.wrap.b32 %r1340, %r1350, %r1350, %r3103;
	// end inline asm
	// begin inline asm
	shf.r.wrap.b32 %r1344, %r1350, %r1350, %r3107;
	// end inline asm
	xor.b32  	%r3616, %r1344, %r1340;
	// begin inline asm
	shf.r.wrap.b32 %r1348, %r1350, %r1350, %r3111;
	// end inline asm
	xor.b32  	%r3617, %r3616, %r1348;
	xor.b32  	%r3618, %r1310, %r1270;
	and.b32  	%r3619, %r1350, %r3618;
	and.b32  	%r3620, %r1310, %r1270;
	xor.b32  	%r3621, %r3619, %r3620;
	add.s32 	%r3622, %r3617, %r3621;
	add.s32 	%r1378, %r3615, %r1230;
	add.s32 	%r1390, %r3622, %r3615;
	// begin inline asm
	shf.r.wrap.b32 %r1352, %r1358, %r1358, %r3075;
	// end inline asm
	// begin inline asm
	shf.r.wrap.b32 %r1356, %r1358, %r1358, %r3079;
	// end inline asm
	shr.u32 	%r3623, %r1358, 3;
	xor.b32  	%r3624, %r1352, %r3623;
	xor.b32  	%r3625, %r3624, %r1356;
	// begin inline asm
	shf.r.wrap.b32 %r1360, %r1878, %r1878, %r3083;
	// end inline asm
	// begin inline asm
	shf.r.wrap.b32 %r1364, %r1878, %r1878, %r3087;
	// end inline asm
	shr.u32 	%r3626, %r1878, 10;
	xor.b32  	%r3627, %r1360, %r3626;
	xor.b32  	%r3628, %r3627, %r1364;
	add.s32 	%r3629, %r1318, %r3625;
	add.s32 	%r3630, %r3629, %r1678;
	add.s32 	%r1958, %r3630, %r3628;
	// begin inline asm
	shf.r.wrap.b32 %r1368, %r1378, %r1378, %r3091;
	// end inline asm
	// begin inline asm
	shf.r.wrap.b32 %r1372, %r1378, %r1378, %r3095;
	// end inline asm
	xor.b32  	%r3631, %r1372, %r1368;
	// begin inline asm
	shf.r.wrap.b32 %r1376, %r1378, %r1378, %r3099;
	// end inline asm
	xor.b32  	%r3632, %r3631, %r1376;
	and.b32  	%r3633, %r1378, %r1338;
	not.b32 	%r3634, %r1378;
	and.b32  	%r3635, %r1298, %r3634;
	or.b32  	%r3636, %r3633, %r3635;
	add.s32 	%r3637, %r3636, %r1258;
	add.s32 	%r3638, %r3637, %r1958;
	add.s32 	%r3639, %r3638, %r3632;
	add.s32 	%r3640, %r3639, %r14;
	// begin inline asm
	shf.r.wrap.b32 %r1380, %r1390, %r1390, %r3103;
	// end inline asm
	// begin inline asm
	shf.r.wrap.b32 %r1384, %r1390, %r1390, %r3107;
	// end inline asm
	xor.b32  	%r3641, %r1384, %r1380;
	// begin inline asm
	shf.r.wrap.b32 %r1388, %r1390, %r1390, %r3111;
	// end inline asm
	xor.b32  	%r3642, %r3641, %r1388;
	xor.b32  	%r3643, %r1350, %r1310;
	and.b32  	%r3644, %r1390, %r3643;
	and.b32  	%r3645, %r1350, %r1310;
	xor.b32  	%r3646, %r3644, %r3645;
	add.s32 	%r3647, %r3642, %r3646;
	add.s32 	%r1418, %r3640, %r1270;
	add.s32 	%r1430, %r3647, %r3640;
	// begin inline asm
	shf.r.wrap.b32 %r1392, %r1398, %r1398, %r3075;
	// end inline asm
	// begin inline asm
	shf.r.wrap.b32 %r1396, %r1398, %r1398, %r3079;
	// end inline asm
	shr.u32 	%r3648, %r1398, 3;
	xor.b32  	%r3649, %r1392, %r3648;
	xor.b32  	%r3650, %r3649, %r1396;
	// begin inline asm
	shf.r.wrap.b32 %r1400, %r1918, %r1918, %r3083;
	// end inline asm
	// begin inline asm
	shf.r.wrap.b32 %r1404, %r1918, %r1918, %r3087;
	// end inline asm
	shr.u32 	%r3651, %r1918, 10;
	xor.b32  	%r3652, %r1400, %r3651;
	xor.b32  	%r3653, %r3652, %r1404;
	add.s32 	%r3654, %r1358, %r3650;
	add.s32 	%r3655, %r3654, %r1718;
	add.s32 	%r1998, %r3655, %r3653;
	// begin inline asm
	shf.r.wrap.b32 %r1408, %r1418, %r1418, %r3091;
	// end inline asm
	// begin inline asm
	shf.r.wrap.b32 %r1412, %r1418, %r1418, %r3095;
	// end inline asm
	xor.b32  	%r3656, %r1412, %r1408;
	// begin inline asm
	shf.r.wrap.b32 %r1416, %r1418, %r1418, %r3099;
	// end inline asm
	xor.b32  	%r3657, %r3656, %r1416;
	and.b32  	%r3658, %r1418, %r1378;
	not.b32 	%r3659, %r1418;
	and.b32  	%r3660, %r1338, %r3659;
	or.b32  	%r3661, %r3658, %r3660;
	add.s32 	%r3662, %r3661, %r1298;
	add.s32 	%r3663, %r3662, %r1998;
	add.s32 	%r3664, %r3663, %r3657;
	add.s32 	%r3665, %r3664, %r15;
	// begin inline asm
	shf.r.wrap.b32 %r1420, %r1430, %r1430, %r3103;
	// end inline asm
	// begin inline asm
	shf.r.wrap.b32 %r1424, %r1430, %r1430, %r3107;
	// end inline asm
	xor.b32  	%r3666, %r1424, %r1420;
	// begin inline asm
	shf.r.wrap.b32 %r1428, %r1430, %r1430, %r3111;
	// end inline asm
	xor.b32  	%r3667, %r3666, %r1428;
	xor.b32  	%r3668, %r1390, %r1350;
	and.b32  	%r3669, %r1430, %r3668;
	and.b32  	%r3670, %r1390, %r1350;
	xor.b32  	%r3671, %r3669, %r3670;
	add.s32 	%r3672, %r3667, %r3671;
	add.s32 	%r1458, %r3665, %r1310;
	add.s32 	%r1470, %r3672, %r3665;
	// begin inline asm
	shf.r.wrap.b32 %r1432, %r1438, %r1438, %r3075;
	// end inline asm
	// begin inline asm
	shf.r.wrap.b32 %r1436, %r1438, %r1438, %r3079;
	// end inline asm
	shr.u32 	%r3673, %r1438, 3;
	xor.b32  	%r3674, %r1432, %r3673;
	xor.b32  	%r3675, %r3674, %r1436;
	// begin inline asm
	shf.r.wrap.b32 %r1440, %r1958, %r1958, %r3083;
	// end inline asm
	// begin inline asm
	shf.r.wrap.b32 %r1444, %r1958, %r1958, %r3087;
	// end inline asm
	shr.u32 	%r3676, %r1958, 10;
	xor.b32  	%r3677, %r1440, %r3676;
	xor.b32  	%r3678, %r3677, %r1444;
	add.s32 	%r3679, %r1398, %r3675;
	add.s32 	%r3680, %r3679, %r1758;
	add.s32 	%r2038, %r3680, %r3678;
	// begin inline asm
	shf.r.wrap.b32 %r1448, %r1458, %r1458, %r3091;
	// end inline asm
	// begin inline asm
	shf.r.wrap.b32 %r1452, %r1458, %r1458, %r3095;
	// end inline asm
	xor.b32  	%r3681, %r1452, %r1448;
	// begin inline asm
	shf.r.wrap.b32 %r1456, %r1458, %r1458, %r3099;
	// end inline asm
	xor.b32  	%r3682, %r3681, %r1456;
	and.b32  	%r3683, %r1458, %r1418;
	not.b32 	%r3684, %r1458;
	and.b32  	%r3685, %r1378, %r3684;
	or.b32  	%r3686, %r3683, %r3685;
	add.s32 	%r3687, %r3686, %r1338;
	add.s32 	%r3688, %r3687, %r2038;
	add.s32 	%r3689, %r3688, %r3682;
	add.s32 	%r3690, %r3689, %r16;
	// begin inline asm
	shf.r.wrap.b32 %r1460, %r1470, %r1470, %r3103;
	// end inline asm
	// begin inline asm
	shf.r.wrap.b32 %r1464, %r1470, %r1470, %r3107;
	// end inline asm
	xor.b32  	%r3691, %r1464, %r1460;
	// begin inline asm
	shf.r.wrap.b32 %r1468, %r1470, %r1470, %r3111;
	// end inline asm
	xor.b32  	%r3692, %r3691, %r1468;
	xor.b32  	%r3693, %r1430, %r1390;
	and.b32  	%r3694, %r1470, %r3693;
	and.b32  	%r3695, %r1430, %r1390;
	xor.b32  	%r3696, %r3694, %r3695;
	add.s32 	%r3697, %r3692, %r3696;
	add.s32 	%r1498, %r3690, %r1350;
	add.s32 	%r1510, %r3697, %r3690;
	// begin inline asm
	shf.r.wrap.b32 %r1472, %r1478, %r1478, %r3075;
	// end inline asm
	// begin inline asm
	shf.r.wrap.b32 %r1476, %r1478, %r1478, %r3079;
	// end inline asm
	shr.u32 	%r3698, %r1478, 3;
	xor.b32  	%r3699, %r1472, %r3698;
	xor.b32  	%r3700, %r3699, %r1476;
	// begin inline asm
	shf.r.wrap.b32 %r1480, %r1998, %r1998, %r3083;
	// end inline asm
	// begin inline asm
	shf.r.wrap.b32 %r1484, %r1998, %r1998, %r3087;
	// end inline asm
	shr.u32 	%r3701, %r1998, 10;
	xor.b32  	%r3702, %r1480, %r3701;
	xor.b32  	%r3703, %r3702, %r1484;
	add.s32 	%r3704, %r1438, %r3700;
	add.s32 	%r3705, %r3704, %r1798;
	add.s32 	%r2078, %r3705, %r3703;
	// begin inline asm
	shf.r.wrap.b32 %r1488, %r1498, %r1498, %r3091;
	// end inline asm
	// begin inline asm
	shf.r.wrap.b32 %r1492, %r1498, %r1498, %r3095;
	// end inline asm
	xor.b32  	%r3706, %r1492, %r1488;
	// begin inline asm
	shf.r.wrap.b32 %r1496, %r1498, %r1498, %r3099;
	// end inline asm
	xor.b32  	%r3707, %r3706, %r1496;
	and.b32  	%r3708, %r1498, %r1458;
	not.b32 	%r3709, %r1498;
	and.b32  	%r3710, %r1418, %r3709;
	or.b32  	%r3711, %r3708, %r3710;
	add.s32 	%r3712, %r3711, %r1378;
	add.s32 	%r3713, %r3712, %r2078;
	add.s32 	%r3714, %r3713, %r3707;
	add.s32 	%r3715, %r3714, %r17;
	// begin inline asm
	shf.r.wrap.b32 %r1500, %r1510, %r1510, %r3103;
	// end inline asm
	// begin inline asm
	shf.r.wrap.b32 %r1504, %r1510, %r1510, %r3107;
	// end inline asm
	xor.b32  	%r3716, %r1504, %r1500;
	// begin inline asm
	shf.r.wrap.b32 %r1508, %r1510, %r1510, %r3111;
	// end inline asm
	xor.b32  	%r3717, %r3716, %r1508;
	xor.b32  	%r3718, %r1470, %r1430;
	and.b32  	%r3719, %r1510, %r3718;
	and.b32  	%r3720, %r1470, %r1430;
	xor.b32  	%r3721, %r3719, %r3720;
	add.s32 	%r3722, %r3717, %r3721;
	add.s32 	%r1538, %r3715, %r1390;
	add.s32 	%r1550, %r3722, %r3715;
	// begin inline asm
	shf.r.wrap.b32 %r1512, %r1518, %r1518, %r3075;
	// end inline asm
	// begin inline asm
	shf.r.wrap.b32 %r1516, %r1518, %r1518, %r3079;
	// end inline asm
	shr.u32 	%r3723, %r1518, 3;
	xor.b32  	%r3724, %r1512, %r3723;
	xor.b32  	%r3725, %r3724, %r1516;
	// begin inline asm
	shf.r.wrap.b32 %r1520, %r2038, %r2038, %r3083;
	// end inline asm
	// begin inline asm
	shf.r.wrap.b32 %r1524, %r2038, %r2038, %r3087;
	// end inline asm
	shr.u32 	%r3726, %r2038, 10;
	xor.b32  	%r3727, %r1520, %r3726;
	xor.b32  	%r3728, %r3727, %r1524;
	add.s32 	%r3729, %r1478, %r3725;
	add.s32 	%r3730, %r3729, %r1838;
	add.s32 	%r2118, %r3730, %r3728;
	// begin inline asm
	shf.r.wrap.b32 %r1528, %r1538, %r1538, %r3091;
	// end inline asm
	// begin inline asm
	shf.r.wrap.b32 %r1532, %r1538, %r1538, %r3095;
	// end inline asm
	xor.b32  	%r3731, %r1532, %r1528;
	// begin inline asm
	shf.r.wrap.b32 %r1536, %r1538, %r1538, %r3099;
	// end inline asm
	xor.b32  	%r3732, %r3731, %r1536;
	and.b32  	%r3733, %r1538, %r1498;
	not.b32 	%r3734, %r1538;
	and.b32  	%r3735, %r1458, %r3734;
	or.b32  	%r3736, %r3733, %r3735;
	add.s32 	%r3737, %r3736, %r1418;
	add.s32 	%r3738, %r3737, %r2118;
	add.s32 	%r3739, %r3738, %r3732;
	add.s32 	%r3740, %r3739, %r18;
	// begin inline asm
	shf.r.wrap.b32 %r1540, %r1550, %r1550, %r3103;
	// end inline asm
	// begin inline asm
	shf.r.wrap.b32 %r1544, %r1550, %r1550, %r3107;
	// end inline asm
	xor.b32  	%r3741, %r1544, %r1540;
	// begin inline asm
	shf.r.wrap.b32 %r1548, %r1550, %r1550, %r3111;
	// end inline asm
	xor.b32  	%r3742, %r3741, %r1548;
	xor.b32  	%r3743, %r1510, %r1470;
	and.b32  	%r3744, %r1550, %r3743;
	and.b32  	%r3745, %r1510, %r1470;
	xor.b32  	%r3746, %r3744, %r3745;
	add.s32 	%r3747, %r3742, %r3746;
	add.s32 	%r1578, %r3740, %r1430;
	add.s32 	%r1590, %r3747, %r3740;
	// begin inline asm
	shf.r.wrap.b32 %r1552, %r1558, %r1558, %r3075;
	// end inline asm
	// begin inline asm
	shf.r.wrap.b32 %r1556, %r1558, %r1558, %r3079;
	// end inline asm
	shr.u32 	%r3748, %r1558, 3;
	xor.b32  	%r3749, %r1552, %r3748;
	xor.b32  	%r3750, %r3749, %r1556;
	// begin inline asm
	shf.r.wrap.b32 %r1560, %r2078, %r2078, %r3083;
	// end inline asm
	// begin inline asm
	shf.r.wrap.b32 %r1564, %r2078, %r2078, %r3087;
	// end inline asm
	shr.u32 	%r3751, %r2078, 10;
	xor.b32  	%r3752, %r1560, %r3751;
	xor.b32  	%r3753, %r3752, %r1564;
	add.s32 	%r3754, %r1518, %r3750;
	add.s32 	%r3755, %r3754, %r1878;
	add.s32 	%r2158, %r3755, %r3753;
	// begin inline asm
	shf.r.wrap.b32 %r1568, %r1578, %r1578, %r3091;
	// end inline asm
	// begin inline asm
	shf.r.wrap.b32 %r1572, %r1578, %r1578, %r3095;
	// end inline asm
	xor.b32  	%r3756, %r1572, %r1568;
	// begin inline asm
	shf.r.wrap.b32 %r1576, %r1578, %r1578, %r3099;
	// end inline asm
	xor.b32  	%r3757, %r3756, %r1576;
	and.b32  	%r3758, %r1578, %r1538;
	not.b32 	%r3759, %r1578;
	and.b32  	%r3760, %r1498, %r3759;
	or.b32  	%r3761, %r3758, %r3760;
	add.s32 	%r3762, %r3761, %r1458;
	add.s32 	%r3763, %r3762, %r2158;
	add.s32 	%r3764, %r3763, %r3757;
	add.s32 	%r3765, %r3764, %r19;
	// begin inline asm
	shf.r.wrap.b32 %r1580, %r1590, %r1590, %r3103;
	// end inline asm
	// begin inline asm
	shf.r.wrap.b32 %r1584, %r1590, %r1590, %r3107;
	// end inline asm
	xor.b32  	%r3766, %r1584, %r1580;
	// begin inline asm
	shf.r.wrap.b32 %r1588, %r1590, %r1590, %r3111;
	// end inline asm
	xor.b32  	%r3767, %r3766, %r1588;
	xor.b32  	%r3768, %r1550, %r1510;
	and.b32  	%r3769, %r1590, %r3768;
	and.b32  	%r3770, %r1550, %r1510;
	xor.b32  	%r3771, %r3769, %r3770;
	add.s32 	%r3772, %r3767, %r3771;
	add.s32 	%r1618, %r3765, %r1470;
	add.s32 	%r1630, %r3772, %r3765;
	// begin inline asm
	shf.r.wrap.b32 %r1592, %r1598, %r1598, %r3075;
	// end inline asm
	// begin inline asm
	shf.r.wrap.b32 %r1596, %r1598, %r1598, %r3079;
	// end inline asm
	shr.u32 	%r3773, %r1598, 3;
	xor.b32  	%r3774, %r1592, %r3773;
	xor.b32  	%r3775, %r3774, %r1596;
	// begin inline asm
	shf.r.wrap.b32 %r1600, %r2118, %r2118, %r3083;
	// end inline asm
	// begin inline asm
	shf.r.wrap.b32 %r1604, %r2118, %r2118, %r3087;
	// end inline asm
	shr.u32 	%r3776, %r2118, 10;
	xor.b32  	%r3777, %r1600, %r3776;
	xor.b32  	%r3778, %r3777, %r1604;
	add.s32 	%r3779, %r1558, %r3775;
	add.s32 	%r3780, %r3779, %r1918;
	add.s32 	%r2198, %r3780, %r3778;
	// begin inline asm
	shf.r.wrap.b32 %r1608, %r1618, %r1618, %r3091;
	// end inline asm
	// begin inline asm
	shf.r.wrap.b32 %r1612, %r1618, %r1618, %r3095;
	// end inline asm
	xor.b32  	%r3781, %r1612, %r1608;
	// begin inline asm
	shf.r.wrap.b32 %r1616, %r1618, %r1618, %r3099;
	// end inline asm
	xor.b32  	%r3782, %r3781, %r1616;
	and.b32  	%r3783, %r1618, %r1578;
	not.b32 	%r3784, %r1618;
	and.b32  	%r3785, %r1538, %r3784;
	or.b32  	%r3786, %r3783, %r3785;
	add.s32 	%r3787, %r3786, %r1498;
	add.s32 	%r3788, %r3787, %r2198;
	add.s32 	%r3789, %r3788, %r3782;
	add.s32 	%r3790, %r3789, %r20;
	// begin inline asm
	shf.r.wrap.b32 %r1620, %r1630, %r1630, %r3103;
	// end inline asm
	// begin inline asm
	shf.r.wrap.b32 %r1624, %r1630, %r1630, %r3107;
	// end inline asm
	xor.b32  	%r3791, %r1624, %r1620;
	// begin inline asm
	shf.r.wrap.b32 %r1628, %r1630, %r1630, %r3111;
	// end inline asm
	xor.b32  	%r3792, %r3791, %r1628;
	xor.b32  	%r3793, %r1590, %r1550;
	and.b32  	%r3794, %r1630, %r3793;
	and.b32  	%r3795, %r1590, %r1550;
	xor.b32  	%r3796, %r3794, %r3795;
	add.s32 	%r3797, %r3792, %r3796;
	add.s32 	%r1658, %r3790, %r1510;
	add.s32 	%r1670, %r3797, %r3790;
	// begin inline asm
	shf.r.wrap.b32 %r1632, %r1638, %r1638, %r3075;
	// end inline asm
	// begin inline asm
	shf.r.wrap.b32 %r1636, %r1638, %r1638, %r3079;
	// end inline asm
	shr.u32 	%r3798, %r1638, 3;
	xor.b32  	%r3799, %r1632, %r3798;
	xor.b32  	%r3800, %r3799, %r1636;
	// begin inline asm
	shf.r.wrap.b32 %r1640, %r2158, %r2158, %r3083;
	// end inline asm
	// begin inline asm
	shf.r.wrap.b32 %r1644, %r2158, %r2158, %r3087;
	// end inline asm
	shr.u32 	%r3801, %r2158, 10;
	xor.b32  	%r3802, %r1640, %r3801;
	xor.b32  	%r3803, %r3802, %r1644;
	add.s32 	%r3804, %r1598, %r3800;
	add.s32 	%r3805, %r3804, %r1958;
	add.s32 	%r2238, %r3805, %r3803;
	// begin inline asm
	shf.r.wrap.b32 %r1648, %r1658, %r1658, %r3091;
	// end inline asm
	// begin inline asm
	shf.r.wrap.b32 %r1652, %r1658, %r1658, %r3095;
	// end inline asm
	xor.b32  	%r3806, %r1652, %r1648;
	// begin inline asm
	shf.r.wrap.b32 %r1656, %r1658, %r1658, %r3099;
	// end inline asm
	xor.b32  	%r3807, %r3806, %r1656;
	and.b32  	%r3808, %r1658, %r1618;
	not.b32 	%r3809, %r1658;
	and.b32  	%r3810, %r1578, %r3809;
	or.b32  	%r3811, %r3808, %r3810;
	add.s32 	%r3812, %r3811, %r1538;
	add.s32 	%r3813, %r3812, %r2238;
	add.s32 	%r3814, %r3813, %r3807;
	add.s32 	%r3815, %r3814, %r21;
	// begin inline asm
	shf.r.wrap.b32 %r1660, %r1670, %r1670, %r3103;
	// end inline asm
	// begin inline asm
	shf.r.wrap.b32 %r1664, %r1670, %r1670, %r3107;
	// end inline asm
	xor.b32  	%r3816, %r1664, %r1660;
	// begin inline asm
	shf.r.wrap.b32 %r1668, %r1670, %r1670, %r3111;
	// end inline asm
	xor.b32  	%r3817, %r3816, %r1668;
	xor.b32  	%r3818, %r1630, %r1590;
	and.b32  	%r3819, %r1670, %r3818;
	and.b32  	%r3820, %r1630, %r1590;
	xor.b32  	%r3821, %r3819, %r3820;
	add.s32 	%r3822, %r3817, %r3821;
	add.s32 	%r1698, %r3815, %r1550;
	add.s32 	%r1710, %r3822, %r3815;
	// begin inline asm
	shf.r.wrap.b32 %r1672, %r1678, %r1678, %r3075;
	// end inline asm
	// begin inline asm
	shf.r.wrap.b32 %r1676, %r1678, %r1678, %r3079;
	// end inline asm
	shr.u32 	%r3823, %r1678, 3;
	xor.b32  	%r3824, %r1672, %r3823;
	xor.b32  	%r3825, %r3824, %r1676;
	// begin inline asm
	shf.r.wrap.b32 %r1680, %r2198, %r2198, %r3083;
	// end inline asm
	// begin inline asm
	shf.r.wrap.b32 %r1684, %r2198, %r2198, %r3087;
	// end inline asm
	shr.u32 	%r3826, %r2198, 10;
	xor.b32  	%r3827, %r1680, %r3826;
	xor.b32  	%r3828, %r3827, %r1684;
	add.s32 	%r3829, %r1638, %r3825;
	add.s32 	%r3830, %r3829, %r1998;
	add.s32 	%r2278, %r3830, %r3828;
	// begin inline asm
	shf.r.wrap.b32 %r1688, %r1698, %r1698, %r3091;
	// end inline asm
	// begin inline asm
	shf.r.wrap.b32 %r1692, %r1698, %r1698, %r3095;
	// end inline asm
	xor.b32  	%r3831, %r1692, %r1688;
	// begin inline asm
	shf.r.wrap.b32 %r1696, %r1698, %r1698, %r3099;
	// end inline asm
	xor.b32  	%r3832, %r3831, %r1696;
	and.b32  	%r3833, %r1698, %r1658;
	not.b32 	%r3834, %r1698;
	and.b32  	%r3835, %r1618, %r3834;
	or.b32  	%r3836, %r3833, %r3835;
	add.s32 	%r3837, %r3836, %r1578;
	add.s32 	%r3838, %r3837, %r2278;
	add.s32 	%r3839, %r3838, %r3832;
	add.s32 	%r3840, %r3839, %r22;
	// begin inline asm
	shf.r.wrap.b32 %r1700, %r1710, %r1710, %r3103;
	// end inline asm
	// begin inline asm
	shf.r.wrap.b32 %r1704, %r1710, %r1710, %r3107;
	// end inline asm
	xor.b32  	%r3841, %r1704, %r1700;
	// begin inline asm
	shf.r.wrap.b32 %r1708, %r1710, %r1710, %r3111;
	// end inline asm
	xor.b32  	%r3842, %r3841, %r1708;
	xor.b32  	%r3843, %r1670, %r1630;
	and.b32  	%r3844, %r1710, %r3843;
	and.b32  	%r3845, %r1670, %r1630;
	xor.b32  	%r3846, %r3844, %r3845;
	add.s32 	%r3847, %r3842, %r3846;
	add.s32 	%r1738, %r3840, %r1590;
	add.s32 	%r1750, %r3847, %r3840;
	// begin inline asm
	shf.r.wrap.b32 %r1712, %r1718, %r1718, %r3075;
	// end inline asm
	// begin inline asm
	shf.r.wrap.b32 %r1716, %r1718, %r1718, %r3079;
	// end inline asm
	shr.u32 	%r3848, %r1718, 3;
	xor.b32  	%r3849, %r1712, %r3848;
	xor.b32  	%r3850, %r3849, %r1716;
	// begin inline asm
	shf.r.wrap.b32 %r1720, %r2238, %r2238, %r3083;
	// end inline asm
	// begin inline asm
	shf.r.wrap.b32 %r1724, %r2238, %r2238, %r3087;
	// end inline asm
	shr.u32 	%r3851, %r2238, 10;
	xor.b32  	%r3852, %r1720, %r3851;
	xor.b32  	%r3853, %r3852, %r1724;
	add.s32 	%r3854, %r1678, %r3850;
	add.s32 	%r3855, %r3854, %r2038;
	add.s32 	%r2318, %r3855, %r3853;
	// begin inline asm
	shf.r.wrap.b32 %r1728, %r1738, %r1738, %r3091;
	// end inline asm
	// begin inline asm
	shf.r.wrap.b32 %r1732, %r1738, %r1738, %r3095;
	// end inline asm
	xor.b32  	%r3856, %r1732, %r1728;
	// begin inline asm
	shf.r.wrap.b32 %r1736, %r1738, %r1738, %r3099;
	// end inline asm
	xor.b32  	%r3857, %r3856, %r1736;
	and.b32  	%r3858, %r1738, %r1698;
	not.b32 	%r3859, %r1738;
	and.b32  	%r3860, %r1658, %r3859;
	or.b32  	%r3861, %r3858, %r3860;
	add.s32 	%r3862, %r3861, %r1618;
	add.s32 	%r3863, %r3862, %r2318;
	add.s32 	%r3864, %r3863, %r3857;
	add.s32 	%r3865, %r3864, %r23;
	// begin inline asm
	shf.r.wrap.b32 %r1740, %r1750, %r1750, %r3103;
	// end inline asm
	// begin inline asm
	shf.r.wrap.b32 %r1744, %r1750, %r1750, %r3107;
	// end inline asm
	xor.b32  	%r3866, %r1744, %r1740;
	// begin inline asm
	shf.r.wrap.b32 %r1748, %r1750, %r1750, %r3111;
	// end inline asm
	xor.b32  	%r3867, %r3866, %r1748;
	xor.b32  	%r3868, %r1710, %r1670;
	and.b32  	%r3869, %r1750, %r3868;
	and.b32  	%r3870, %r1710, %r1670;
	xor.b32  	%r3871, %r3869, %r3870;
	add.s32 	%r3872, %r3867, %r3871;
	add.s32 	%r1778, %r3865, %r1630;
	add.s32 	%r1790, %r3872, %r3865;
	// begin inline asm
	shf.r.wrap.b32 %r1752, %r1758, %r1758, %r3075;
	// end inline asm
	// begin inline asm
	shf.r.wrap.b32 %r1756, %r1758, %r1758, %r3079;
	// end inline asm
	shr.u32 	%r3873, %r1758, 3;
	xor.b32  	%r3874, %r1752, %r3873;
	xor.b32  	%r3875, %r3874, %r1756;
	// begin inline asm
	shf.r.wrap.b32 %r1760, %r2278, %r2278, %r3083;
	// end inline asm
	// begin inline asm
	shf.r.wrap.b32 %r1764, %r2278, %r2278, %r3087;
	// end inline asm
	shr.u32 	%r3876, %r2278, 10;
	xor.b32  	%r3877, %r1760, %r3876;
	xor.b32  	%r3878, %r3877, %r1764;
	add.s32 	%r3879, %r1718, %r3875;
	add.s32 	%r3880, %r3879, %r2078;
	add.s32 	%r2358, %r3880, %r3878;
	// begin inline asm
	shf.r.wrap.b32 %r1768, %r1778, %r1778, %r3091;
	// end inline asm
	// begin inline asm
	shf.r.wrap.b32 %r1772, %r1778, %r1778, %r3095;
	// end inline asm
	xor.b32  	%r3881, %r1772, %r1768;
	// begin inline asm
	shf.r.wrap.b32 %r1776, %r1778, %r1778, %r3099;
	// end inline asm
	xor.b32  	%r3882, %r3881, %r1776;
	and.b32  	%r3883, %r1778, %r1738;
	not.b32 	%r3884, %r1778;
	and.b32  	%r3885, %r1698, %r3884;
	or.b32  	%r3886, %r3883, %r3885;
	add.s32 	%r3887, %r3886, %r1658;
	add.s32 	%r3888, %r3887, %r2358;
	add.s32 	%r3889, %r3888, %r3882;
	add.s32 	%r3890, %r3889, %r24;
	// begin inline asm
	shf.r.wrap.b32 %r1780, %r1790, %r1790, %r3103;
	// end inline asm
	// begin inline asm
	shf.r.wrap.b32 %r1784, %r1790, %r1790, %r3107;
	// end inline asm
	xor.b32  	%r3891, %r1784, %r1780;
	// begin inline asm
	shf.r.wrap.b32 %r1788, %r1790, %r1790, %r3111;
	// end inline asm
	xor.b32  	%r3892, %r3891, %r1788;
	xor.b32  	%r3893, %r1750, %r1710;
	and.b32  	%r3894, %r1790, %r3893;
	and.b32  	%r3895, %r1750, %r1710;
	xor.b32  	%r3896, %r3894, %r3895;
	add.s32 	%r3897, %r3892, %r3896;
	add.s32 	%r1818, %r3890, %r1670;
	add.s32 	%r1830, %r3897, %r3890;
	// begin inline asm
	shf.r.wrap.b32 %r1792, %r1798, %r1798, %r3075;
	// end inline asm
	// begin inline asm
	shf.r.wrap.b32 %r1796, %r1798, %r1798, %r3079;
	// end inline asm
	shr.u32 	%r3898, %r1798, 3;
	xor.b32  	%r3899, %r1792, %r3898;
	xor.b32  	%r3900, %r3899, %r1796;
	// begin inline asm
	shf.r.wrap.b32 %r1800, %r2318, %r2318, %r3083;
	// end inline asm
	// begin inline asm
	shf.r.wrap.b32 %r1804, %r2318, %r2318, %r3087;
	// end inline asm
	shr.u32 	%r3901, %r2318, 10;
	xor.b32  	%r3902, %r1800, %r3901;
	xor.b32  	%r3903, %r3902, %r1804;
	add.s32 	%r3904, %r1758, %r3900;
	add.s32 	%r3905, %r3904, %r2118;
	add.s32 	%r2398, %r3905, %r3903;
	// begin inline asm
	shf.r.wrap.b32 %r1808, %r1818, %r1818, %r3091;
	// end inline asm
	// begin inline asm
	shf.r.wrap.b32 %r1812, %r1818, %r1818, %r3095;
	// end inline asm
	xor.b32  	%r3906, %r1812, %r1808;
	// begin inline asm
	shf.r.wrap.b32 %r1816, %r1818, %r1818, %r3099;
	// end inline asm
	xor.b32  	%r3907, %r3906, %r1816;
	and.b32  	%r3908, %r1818, %r1778;
	not.b32 	%r3909, %r1818;
	and.b32  	%r3910, %r1738, %r3909;
	or.b32  	%r3911, %r3908, %r3910;
	add.s32 	%r3912, %r3911, %r1698;
	add.s32 	%r3913, %r3912, %r2398;
	add.s32 	%r3914, %r3913, %r3907;
	add.s32 	%r3915, %r3914, %r25;
	// begin inline asm
	shf.r.wrap.b32 %r1820, %r1830, %r1830, %r3103;
	// end inline asm
	// begin inline asm
	shf.r.wrap.b32 %r1824, %r1830, %r1830, %r3107;
	// end inline asm
	xor.b32  	%r3916, %r1824, %r1820;
	// begin inline asm
	shf.r.wrap.b32 %r1828, %r1830, %r1830, %r3111;
	// end inline asm
	xor.b32  	%r3917, %r3916, %r1828;
	xor.b32  	%r3918, %r1790, %r1750;
	and.b32  	%r3919, %r1830, %r3918;
	and.b32  	%r3920, %r1790, %r1750;
	xor.b32  	%r3921, %r3919, %r3920;
	add.s32 	%r3922, %r3917, %r3921;
	add.s32 	%r1858, %r3915, %r1710;
	add.s32 	%r1870, %r3922, %r3915;
	// begin inline asm
	shf.r.wrap.b32 %r1832, %r1838, %r1838, %r3075;
	// end inline asm
	// begin inline asm
	shf.r.wrap.b32 %r1836, %r1838, %r1838, %r3079;
	// end inline asm
	shr.u32 	%r3923, %r1838, 3;
	xor.b32  	%r3924, %r1832, %r3923;
	xor.b32  	%r3925, %r3924, %r1836;
	// begin inline asm
	shf.r.wrap.b32 %r1840, %r2358, %r2358, %r3083;
	// end inline asm
	// begin inline asm
	shf.r.wrap.b32 %r1844, %r2358, %r2358, %r3087;
	// end inline asm
	shr.u32 	%r3926, %r2358, 10;
	xor.b32  	%r3927, %r1840, %r3926;
	xor.b32  	%r3928, %r3927, %r1844;
	add.s32 	%r3929, %r1798, %r3925;
	add.s32 	%r3930, %r3929, %r2158;
	add.s32 	%r2438, %r3930, %r3928;
	// begin inline asm
	shf.r.wrap.b32 %r1848, %r1858, %r1858, %r3091;
	// end inline asm
	// begin inline asm
	shf.r.wrap.b32 %r1852, %r1858, %r1858, %r3095;
	// end inline asm
	xor.b32  	%r3931, %r1852, %r1848;
	// begin inline asm
	shf.r.wrap.b32 %r1856, %r1858, %r1858, %r3099;
	// end inline asm
	xor.b32  	%r3932, %r3931, %r1856;
	and.b32  	%r3933, %r1858, %r1818;
	not.b32 	%r3934, %r1858;
	and.b32  	%r3935, %r1778, %r3934;
	or.b32  	%r3936, %r3933, %r3935;
	add.s32 	%r3937, %r3936, %r1738;
	add.s32 	%r3938, %r3937, %r2438;
	add.s32 	%r3939, %r3938, %r3932;
	add.s32 	%r3940, %r3939, %r26;
	// begin inline asm
	shf.r.wrap.b32 %r1860, %r1870, %r1870, %r3103;
	// end inline asm
	// begin inline asm
	shf.r.wrap.b32 %r1864, %r1870, %r1870, %r3107;
	// end inline asm
	xor.b32  	%r3941, %r1864, %r1860;
	// begin inline asm
	shf.r.wrap.b32 %r1868, %r1870, %r1870, %r3111;
	// end inline asm
	xor.b32  	%r3942, %r3941, %r1868;
	xor.b32  	%r3943, %r1830, %r1790;
	and.b32  	%r3944, %r1870, %r3943;
	and.b32  	%r3945, %r1830, %r1790;
	xor.b32  	%r3946, %r3944, %r3945;
	add.s32 	%r3947, %r3942, %r3946;
	add.s32 	%r1898, %r3940, %r1750;
	add.s32 	%r1910, %r3947, %r3940;
	// begin inline asm
	shf.r.wrap.b32 %r1872, %r1878, %r1878, %r3075;
	// end inline asm
	// begin inline asm
	shf.r.wrap.b32 %r1876, %r1878, %r1878, %r3079;
	// end inline asm
	shr.u32 	%r3948, %r1878, 3;
	xor.b32  	%r3949, %r1872, %r3948;
	xor.b32  	%r3950, %r3949, %r1876;
	// begin inline asm
	shf.r.wrap.b32 %r1880, %r2398, %r2398, %r3083;
	// end inline asm
	// begin inline asm
	shf.r.wrap.b32 %r1884, %r2398, %r2398, %r3087;
	// end inline asm
	shr.u32 	%r3951, %r2398, 10;
	xor.b32  	%r3952, %r1880, %r3951;
	xor.b32  	%r3953, %r3952, %r1884;
	add.s32 	%r3954, %r1838, %r3950;
	add.s32 	%r3955, %r3954, %r2198;
	add.s32 	%r2478, %r3955, %r3953;
	// begin inline asm
	shf.r.wrap.b32 %r1888, %r1898, %r1898, %r3091;
	// end inline asm
	// begin inline asm
	shf.r.wrap.b32 %r1892, %r1898, %r1898, %r3095;
	// end inline asm
	xor.b32  	%r3956, %r1892, %r1888;
	// begin inline asm
	shf.r.wrap.b32 %r1896, %r1898, %r1898, %r3099;
	// end inline asm
	xor.b32  	%r3957, %r3956, %r1896;
	and.b32  	%r3958, %r1898, %r1858;
	not.b32 	%r3959, %r1898;
	and.b32  	%r3960, %r1818, %r3959;
	or.b32  	%r3961, %r3958, %r3960;
	add.s32 	%r3962, %r3961, %r1778;
	add.s32 	%r3963, %r3962, %r2478;
	add.s32 	%r3964, %r3963, %r3957;
	add.s32 	%r3965, %r3964, %r27;
	// begin inline asm
	shf.r.wrap.b32 %r1900, %r1910, %r1910, %r3103;
	// end inline asm
	// begin inline asm
	shf.r.wrap.b32 %r1904, %r1910, %r1910, %r3107;
	// end inline asm
	xor.b32  	%r3966, %r1904, %r1900;
	// begin inline asm
	shf.r.wrap.b32 %r1908, %r1910, %r1910, %r3111;
	// end inline asm
	xor.b32  	%r3967, %r3966, %r1908;
	xor.b32  	%r3968, %r1870, %r1830;
	and.b32  	%r3969, %r1910, %r3968;
	and.b32  	%r3970, %r1870, %r1830;
	xor.b32  	%r3971, %r3969, %r3970;
	add.s32 	%r3972, %r3967, %r3971;
	add.s32 	%r1938, %r3965, %r1790;
	add.s32 	%r1950, %r3972, %r3965;
	// begin inline asm
	shf.r.wrap.b32 %r1912, %r1918, %r1918, %r3075;
	// end inline asm
	// begin inline asm
	shf.r.wrap.b32 %r1916, %r1918, %r1918, %r3079;
	// end inline asm
	shr.u32 	%r3973, %r1918, 3;
	xor.b32  	%r3974, %r1912, %r3973;
	xor.b32  	%r3975, %r3974, %r1916;
	// begin inline asm
	shf.r.wrap.b32 %r1920, %r2438, %r2438, %r3083;
	// end inline asm
	// begin inline asm
	shf.r.wrap.b32 %r1924, %r2438, %r2438, %r3087;
	// end inline asm
	shr.u32 	%r3976, %r2438, 10;
	xor.b32  	%r3977, %r1920, %r3976;
	xor.b32  	%r3978, %r3977, %r1924;
	add.s32 	%r3979, %r1878, %r3975;
	add.s32 	%r3980, %r3979, %r2238;
	add.s32 	%r2518, %r3980, %r3978;
	// begin inline asm
	shf.r.wrap.b32 %r1928, %r1938, %r1938, %r3091;
	// end inline asm
	// begin inline asm
	shf.r.wrap.b32 %r1932, %r1938, %r1938, %r3095;
	// end inline asm
	xor.b32  	%r3981, %r1932, %r1928;
	// begin inline asm
	shf.r.wrap.b32 %r1936, %r1938, %r1938, %r3099;
	// end inline asm
	xor.b32  	%r3982, %r3981, %r1936;
	and.b32  	%r3983, %r1938, %r1898;
	not.b32 	%r3984, %r1938;
	and.b32  	%r3985, %r1858, %r3984;
	or.b32  	%r3986, %r3983, %r3985;
	add.s32 	%r3987, %r3986, %r1818;
	add.s32 	%r3988, %r3987, %r2518;
	add.s32 	%r3989, %r3988, %r3982;
	add.s32 	%r3990, %r3989, %r28;
	// begin inline asm
	shf.r.wrap.b32 %r1940, %r1950, %r1950, %r3103;
	// end inline asm
	// begin inline asm
	shf.r.wrap.b32 %r1944, %r1950, %r1950, %r3107;
	// end inline asm
	xor.b32  	%r3991, %r1944, %r1940;
	// begin inline asm
	shf.r.wrap.b32 %r1948, %r1950, %r1950, %r3111;
	// end inline asm
	xor.b32  	%r3992, %r3991, %r1948;
	xor.b32  	%r3993, %r1910, %r1870;
	and.b32  	%r3994, %r1950, %r3993;
	and.b32  	%r3995, %r1910, %r1870;
	xor.b32  	%r3996, %r3994, %r3995;
	add.s32 	%r3997, %r3992, %r3996;
	add.s32 	%r1978, %r3990, %r1830;
	add.s32 	%r1990, %r3997, %r3990;
	// begin inline asm
	shf.r.wrap.b32 %r1952, %r1958, %r1958, %r3075;
	// end inline asm
	// begin inline asm
	shf.r.wrap.b32 %r1956, %r1958, %r1958, %r3079;
	// end inline asm
	shr.u32 	%r3998, %r1958, 3;
	xor.b32  	%r3999, %r1952, %r3998;
	xor.b32  	%r4000, %r3999, %r1956;
	// begin inline asm
	shf.r.wrap.b32 %r1960, %r2478, %r2478, %r3083;
	// end inline asm
	// begin inline asm
	shf.r.wrap.b32 %r1964, %r2478, %r2478, %r3087;
	// end inline asm
	shr.u32 	%r4001, %r2478, 10;
	xor.b32  	%r4002, %r1960, %r4001;
	xor.b32  	%r4003, %r4002, %r1964;
	add.s32 	%r4004, %r1918, %r4000;
	add.s32 	%r4005, %r4004, %r2278;
	add.s32 	%r2558, %r4005, %r4003;
	// begin inline asm
	shf.r.wrap.b32 %r1968, %r1978, %r1978, %r3091;
	// end inline asm
	// begin inline asm
	shf.r.wrap.b32 %r1972, %r1978, %r1978, %r3095;
	// end inline asm
	xor.b32  	%r4006, %r1972, %r1968;
	// begin inline asm
	shf.r.wrap.b32 %r1976, %r1978, %r1978, %r3099;
	// end inline asm
	xor.b32  	%r4007, %r4006, %r1976;
	and.b32  	%r4008, %r1978, %r1938;
	not.b32 	%r4009, %r1978;
	and.b32  	%r4010, %r1898, %r4009;
	or.b32  	%r4011, %r4008, %r4010;
	add.s32 	%r4012, %r4011, %r1858;
	add.s32 	%r4013, %r4012, %r2558;
	add.s32 	%r4014, %r4013, %r4007;
	add.s32 	%r4015, %r4014, %r29;
	// begin inline asm
	shf.r.wrap.b32 %r1980, %r1990, %r1990, %r3103;
	// end inline asm
	// begin inline asm
	shf.r.wrap.b32 %r1984, %r1990, %r1990, %r3107;
	// end inline asm
	xor.b32  	%r4016, %r1984, %r1980;
	// begin inline asm
	shf.r.wrap.b32 %r1988, %r1990, %r1990, %r3111;
	// end inline asm
	xor.b32  	%r4017, %r4016, %r1988;
	xor.b32  	%r4018, %r1950, %r1910;
	and.b32  	%r4019, %r1990, %r4018;
	and.b32  	%r4020, %r1950, %r1910;
	xor.b32  	%r4021, %r4019, %r4020;
	add.s32 	%r4022, %r4017, %r4021;
	add.s32 	%r2018, %r4015, %r1870;
	add.s32 	%r2030, %r4022, %r4015;
	// begin inline asm
	shf.r.wrap.b32 %r1992, %r1998, %r1998, %r3075;
	// end inline asm
	// begin inline asm
	shf.r.wrap.b32 %r1996, %r1998, %r1998, %r3079;
	// end inline asm
	shr.u32 	%r4023, %r1998, 3;
	xor.b32  	%r4024, %r1992, %r4023;
	xor.b32  	%r4025, %r4024, %r1996;
	// begin inline asm
	shf.r.wrap.b32 %r2000, %r2518, %r2518, %r3083;
	// end inline asm
	// begin inline asm
	shf.r.wrap.b32 %r2004, %r2518, %r2518, %r3087;
	// end inline asm
	shr.u32 	%r4026, %r2518, 10;
	xor.b32  	%r4027, %r2000, %r4026;
	xor.b32  	%r4028, %r4027, %r2004;
	add.s32 	%r4029, %r1958, %r4025;
	add.s32 	%r4030, %r4029, %r2318;
	add.s32 	%r2598, %r4030, %r4028;
	// begin inline asm
	shf.r.wrap.b32 %r2008, %r2018, %r2018, %r3091;
	// end inline asm
	// begin inline asm
	shf.r.wrap.b32 %r2012, %r2018, %r2018, %r3095;
	// end inline asm
	xor.b32  	%r4031, %r2012, %r2008;
	// begin inline asm
	shf.r.wrap.b32 %r2016, %r2018, %r2018, %r3099;
	// end inline asm
	xor.b32  	%r4032, %r4031, %r2016;
	and.b32  	%r4033, %r2018, %r1978;
	not.b32 	%r4034, %r2018;
	and.b32  	%r4035, %r1938, %r4034;
	or.b32  	%r4036, %r4033, %r4035;
	add.s32 	%r4037, %r4036, %r1898;
	add.s32 	%r4038, %r4037, %r2598;
	add.s32 	%r4039, %r4038, %r4032;
	add.s32 	%r4040, %r4039, %r30;
	// begin inline asm
	shf.r.wrap.b32 %r2020, %r2030, %r2030, %r3103;
	// end inline asm
	// begin inline asm
	shf.r.wrap.b32 %r2024, %r2030, %r2030, %r3107;
	// end inline asm
	xor.b32  	%r4041, %r2024, %r2020;
	// begin inline asm
	shf.r.wrap.b32 %r2028, %r2030, %r2030, %r3111;
	// end inline asm
	xor.b32  	%r4042, %r4041, %r2028;
	xor.b32  	%r4043, %r1990, %r1950;
	and.b32  	%r4044, %r2030, %r4043;
	and.b32  	%r4045, %r1990, %r1950;
	xor.b32  	%r4046, %r4044, %r4045;
	add.s32 	%r4047, %r4042, %r4046;
	add.s32 	%r2058, %r4040, %r1910;
	add.s32 	%r2070, %r4047, %r4040;
	// begin inline asm
	shf.r.wrap.b32 %r2032, %r2038, %r2038, %r3075;
	// end inline asm
	// begin inline asm
	shf.r.wrap.b32 %r2036, %r2038, %r2038, %r3079;
	// end inline asm
	shr.u32 	%r4048, %r2038, 3;
	xor.b32  	%r4049, %r2032, %r4048;
	xor.b32  	%r4050, %r4049, %r2036;
	// begin inline asm
	shf.r.wrap.b32 %r2040, %r2558, %r2558, %r3083;
	// end inline asm
	// begin inline asm
	shf.r.wrap.b32 %r2044, %r2558, %r2558, %r3087;
	// end inline asm
	shr.u32 	%r4051, %r2558, 10;
	xor.b32  	%r4052, %r2040, %r4051;
	xor.b32  	%r4053, %r4052, %r2044;
	add.s32 	%r4054, %r1998, %r4050;
	add.s32 	%r4055, %r4054, %r2358;
	add.s32 	%r2638, %r4055, %r4053;
	// begin inline asm
	shf.r.wrap.b32 %r2048, %r2058, %r2058, %r3091;
	// end inline asm
	// begin inline asm
	shf.r.wrap.b32 %r2052, %r2058, %r2058, %r3095;
	// end inline asm
	xor.b32  	%r4056, %r2052, %r2048;
	// begin inline asm
	shf.r.wrap.b32 %r2056, %r2058, %r2058, %r3099;
	// end inline asm
	xor.b32  	%r4057, %r4056, %r2056;
	and.b32  	%r4058, %r2058, %r2018;
	not.b32 	%r4059, %r2058;
	and.b32  	%r4060, %r1978, %r4059;
	or.b32  	%r4061, %r4058, %r4060;
	add.s32 	%r4062, %r4061, %r1938;
	add.s32 	%r4063, %r4062, %r2638;
	add.s32 	%r4064, %r4063, %r4057;
	add.s32 	%r4066, %r4064, %r4065;
	// begin inline asm
	shf.r.wrap.b32 %r2060, %r2070, %r2070, %r3103;
	// end inline asm
	// begin inline asm
	shf.r.wrap.b32 %r2064, %r2070, %r2070, %r3107;
	// end inline asm
	xor.b32  	%r4067, %r2064, %r2060;
	// begin inline asm
	shf.r.wrap.b32 %r2068, %r2070, %r2070, %r3111;
	// end inline asm
	xor.b32  	%r4068, %r4067, %r2068;
	xor.b32  	%r4069, %r2030, %r1990;
	and.b32  	%r4070, %r2070, %r4069;
	and.b32  	%r4071, %r2030, %r1990;
	xor.b32  	%r4072, %r4070, %r4071;
	add.s32 	%r4073, %r4068, %r4072;
	add.s32 	%r2098, %r4066, %r1950;
	add.s32 	%r2110, %r4073, %r4066;
	// begin inline asm
	shf.r.wrap.b32 %r2072, %r2078, %r2078, %r3075;
	// end inline asm
	// begin inline asm
	shf.r.wrap.b32 %r2076, %r2078, %r2078, %r3079;
	// end inline asm
	shr.u32 	%r4074, %r2078, 3;
	xor.b32  	%r4075, %r2072, %r4074;
	xor.b32  	%r4076, %r4075, %r2076;
	// begin inline asm
	shf.r.wrap.b32 %r2080, %r2598, %r2598, %r3083;
	// end inline asm
	// begin inline asm
	shf.r.wrap.b32 %r2084, %r2598, %r2598, %r3087;
	// end inline asm
	shr.u32 	%r4077, %r2598, 10;
	xor.b32  	%r4078, %r2080, %r4077;
	xor.b32  	%r4079, %r4078, %r2084;
	add.s32 	%r4080, %r2038, %r4076;
	add.s32 	%r4081, %r4080, %r2398;
	add.s32 	%r2678, %r4081, %r4079;
	// begin inline asm
	shf.r.wrap.b32 %r2088, %r2098, %r2098, %r3091;
	// end inline asm
	// begin inline asm
	shf.r.wrap.b32 %r2092, %r2098, %r2098, %r3095;
	// end inline asm
	xor.b32  	%r4082, %r2092, %r2088;
	// begin inline asm
	shf.r.wrap.b32 %r2096, %r2098, %r2098, %r3099;
	// end inline asm
	xor.b32  	%r4083, %r4082, %r2096;
	and.b32  	%r4084, %r2098, %r2058;
	not.b32 	%r4085, %r2098;
	and.b32  	%r4086, %r2018, %r4085;
	or.b32  	%r4087, %r4084, %r4086;
	add.s32 	%r4088, %r4087, %r1978;
	add.s32 	%r4089, %r4088, %r2678;
	add.s32 	%r4090, %r4089, %r4083;
	add.s32 	%r4092, %r4090, %r4091;
	// begin inline asm
	shf.r.wrap.b32 %r2100, %r2110, %r2110, %r3103;
	// end inline asm
	// begin inline asm
	shf.r.wrap.b32 %r2104, %r2110, %r2110, %r3107;
	// end inline asm
	xor.b32  	%r4093, %r2104, %r2100;
	// begin inline asm
	shf.r.wrap.b32 %r2108, %r2110, %r2110, %r3111;
	// end inline asm
	xor.b32  	%r4094, %r4093, %r2108;
	xor.b32  	%r4095, %r2070, %r2030;
	and.b32  	%r4096, %r2110, %r4095;
	and.b32  	%r4097, %r2070, %r2030;
	xor.b32  	%r4098, %r4096, %r4097;
	add.s32 	%r4099, %r4094, %r4098;
	add.s32 	%r2138, %r4092, %r1990;
	add.s32 	%r2150, %r4099, %r4092;
	// begin inline asm
	shf.r.wrap.b32 %r2112, %r2118, %r2118, %r3075;
	// end inline asm
	// begin inline asm
	shf.r.wrap.b32 %r2116, %r2118, %r2118, %r3079;
	// end inline asm
	shr.u32 	%r4100, %r2118, 3;
	xor.b32  	%r4101, %r2112, %r4100;
	xor.b32  	%r4102, %r4101, %r2116;
	// begin inline asm
	shf.r.wrap.b32 %r2120, %r2638, %r2638, %r3083;
	// end inline asm
	// begin inline asm
	shf.r.wrap.b32 %r2124, %r2638, %r2638, %r3087;
	// end inline asm
	shr.u32 	%r4103, %r2638, 10;
	xor.b32  	%r4104, %r2120, %r4103;
	xor.b32  	%r4105, %r4104, %r2124;
	add.s32 	%r4106, %r2078, %r4102;
	add.s32 	%r4107, %r4106, %r2438;
	add.s32 	%r2718, %r4107, %r4105;
	// begin inline asm
	shf.r.wrap.b32 %r2128, %r2138, %r2138, %r3091;
	// end inline asm
	// begin inline asm
	shf.r.wrap.b32 %r2132, %r2138, %r2138, %r3095;
	// end inline asm
	xor.b32  	%r4108, %r2132, %r2128;
	// begin inline asm
	shf.r.wrap.b32 %r2136, %r2138, %r2138, %r3099;
	// end inline asm
	xor.b32  	%r4109, %r4108, %r2136;
	and.b32  	%r4110, %r2138, %r2098;
	not.b32 	%r4111, %r2138;
	and.b32  	%r4112, %r2058, %r4111;
	or.b32  	%r4113, %r4110, %r4112;
	add.s32 	%r4114, %r4113, %r2018;
	add.s32 	%r4115, %r4114, %r2718;
	add.s32 	%r4116, %r4115, %r4109;
	add.s32 	%r4118, %r4116, %r4117;
	// begin inline asm
	shf.r.wrap.b32 %r2140, %r2150, %r2150, %r3103;
	// end inline asm
	// begin inline asm
	shf.r.wrap.b32 %r2144, %r2150, %r2150, %r3107;
	// end inline asm
	xor.b32  	%r4119, %r2144, %r2140;
	// begin inline asm
	shf.r.wrap.b32 %r2148, %r2150, %r2150, %r3111;
	// end inline asm
	xor.b32  	%r4120, %r4119, %r2148;
	xor.b32  	%r4121, %r2110, %r2070;
	and.b32  	%r4122, %r2150, %r4121;
	and.b32  	%r4123, %r2110, %r2070;
	xor.b32  	%r4124, %r4122, %r4123;
	add.s32 	%r4125, %r4120, %r4124;
	add.s32 	%r2178, %r4118, %r2030;
	add.s32 	%r2190, %r4125, %r4118;
	// begin inline asm
	shf.r.wrap.b32 %r2152, %r2158, %r2158, %r3075;
	// end inline asm
	// begin inline asm
	shf.r.wrap.b32 %r2156, %r2158, %r2158, %r3079;
	// end inline asm
	shr.u32 	%r4126, %r2158, 3;
	xor.b32  	%r4127, %r2152, %r4126;
	xor.b32  	%r4128, %r4127, %r2156;
	// begin inline asm
	shf.r.wrap.b32 %r2160, %r2678, %r2678, %r3083;
	// end inline asm
	// begin inline asm
	shf.r.wrap.b32 %r2164, %r2678, %r2678, %r3087;
	// end inline asm
	shr.u32 	%r4129, %r2678, 10;
	xor.b32  	%r4130, %r2160, %r4129;
	xor.b32  	%r4131, %r4130, %r2164;
	add.s32 	%r4132, %r2118, %r4128;
	add.s32 	%r4133, %r4132, %r2478;
	add.s32 	%r2758, %r4133, %r4131;
	// begin inline asm
	shf.r.wrap.b32 %r2168, %r2178, %r2178, %r3091;
	// end inline asm
	// begin inline asm
	shf.r.wrap.b32 %r2172, %r2178, %r2178, %r3095;
	// end inline asm
	xor.b32  	%r4134, %r2172, %r2168;
	// begin inline asm
	shf.r.wrap.b32 %r2176, %r2178, %r2178, %r3099;
	// end inline asm
	xor.b32  	%r4135, %r4134, %r2176;
	and.b32  	%r4136, %r2178, %r2138;
	not.b32 	%r4137, %r2178;
	and.b32  	%r4138, %r2098, %r4137;
	or.b32  	%r4139, %r4136, %r4138;
	add.s32 	%r4140, %r4139, %r2058;
	add.s32 	%r4141, %r4140, %r2758;
	add.s32 	%r4142, %r4141, %r4135;
	add.s32 	%r4144, %r4142, %r4143;
	// begin inline asm
	shf.r.wrap.b32 %r2180, %r2190, %r2190, %r3103;
	// end inline asm
	// begin inline asm
	shf.r.wrap.b32 %r2184, %r2190, %r2190, %r3107;
	// end inline asm
	xor.b32  	%r4145, %r2184, %r2180;
	// begin inline asm
	shf.r.wrap.b32 %r2188, %r2190, %r2190, %r3111;
	// end inline asm
	xor.b32  	%r4146, %r4145, %r2188;
	xor.b32  	%r4147, %r2150, %r2110;
	and.b32  	%r4148, %r2190, %r4147;
	and.b32  	%r4149, %r2150, %r2110;
	xor.b32  	%r4150, %r4148, %r4149;
	add.s32 	%r4151, %r4146, %r4150;
	add.s32 	%r2218, %r4144, %r2070;
	add.s32 	%r2230, %r4151, %r4144;
	// begin inline asm
	shf.r.wrap.b32 %r2192, %r2198, %r2198, %r3075;
	// end inline asm
	// begin inline asm
	shf.r.wrap.b32 %r2196, %r2198, %r2198, %r3079;
	// end inline asm
	shr.u32 	%r4152, %r2198, 3;
	xor.b32  	%r4153, %r2192, %r4152;
	xor.b32  	%r4154, %r4153, %r2196;
	// begin inline asm
	shf.r.wrap.b32 %r2200, %r2718, %r2718, %r3083;
	// end inline asm
	// begin inline asm
	shf.r.wrap.b32 %r2204, %r2718, %r2718, %r3087;
	// end inline asm
	shr.u32 	%r4155, %r2718, 10;
	xor.b32  	%r4156, %r2200, %r4155;
	xor.b32  	%r4157, %r4156, %r2204;
	add.s32 	%r4158, %r2158, %r4154;
	add.s32 	%r4159, %r4158, %r2518;
	add.s32 	%r2798, %r4159, %r4157;
	// begin inline asm
	shf.r.wrap.b32 %r2208, %r2218, %r2218, %r3091;
	// end inline asm
	// begin inline asm
	shf.r.wrap.b32 %r2212, %r2218, %r2218, %r3095;
	// end inline asm
	xor.b32  	%r4160, %r2212, %r2208;
	// begin inline asm
	shf.r.wrap.b32 %r2216, %r2218, %r2218, %r3099;
	// end inline asm
	xor.b32  	%r4161, %r4160, %r2216;
	and.b32  	%r4162, %r2218, %r2178;
	not.b32 	%r4163, %r2218;
	and.b32  	%r4164, %r2138, %r4163;
	or.b32  	%r4165, %r4162, %r4164;
	add.s32 	%r4166, %r4165, %r2098;
	add.s32 	%r4167, %r4166, %r2798;
	add.s32 	%r4168, %r4167, %r4161;
	add.s32 	%r4170, %r4168, %r4169;
	// begin inline asm
	shf.r.wrap.b32 %r2220, %r2230, %r2230, %r3103;
	// end inline asm
	// begin inline asm
	shf.r.wrap.b32 %r2224, %r2230, %r2230, %r3107;
	// end inline asm
	xor.b32  	%r4171, %r2224, %r2220;
	// begin inline asm
	shf.r.wrap.b32 %r2228, %r2230, %r2230, %r3111;
	// end inline asm
	xor.b32  	%r4172, %r4171, %r2228;
	xor.b32  	%r4173, %r2190, %r2150;
	and.b32  	%r4174, %r2230, %r4173;
	and.b32  	%r4175, %r2190, %r2150;
	xor.b32  	%r4176, %r4174, %r4175;
	add.s32 	%r4177, %r4172, %r4176;
	add.s32 	%r2258, %r4170, %r2110;
	add.s32 	%r2270, %r4177, %r4170;
	// begin inline asm
	shf.r.wrap.b32 %r2232, %r2238, %r2238, %r3075;
	// end inline asm
	// begin inline asm
	shf.r.wrap.b32 %r2236, %r2238, %r2238, %r3079;
	// end inline asm
	shr.u32 	%r4178, %r2238, 3;
	xor.b32  	%r4179, %r2232, %r4178;
	xor.b32  	%r4180, %r4179, %r2236;
	// begin inline asm
	shf.r.wrap.b32 %r2240, %r2758, %r2758, %r3083;
	// end inline asm
	// begin inline asm
	shf.r.wrap.b32 %r2244, %r2758, %r2758, %r3087;
	// end inline asm
	shr.u32 	%r4181, %r2758, 10;
	xor.b32  	%r4182, %r2240, %r4181;
	xor.b32  	%r4183, %r4182, %r2244;
	add.s32 	%r4184, %r2198, %r4180;
	add.s32 	%r4185, %r4184, %r2558;
	add.s32 	%r2838, %r4185, %r4183;
	// begin inline asm
	shf.r.wrap.b32 %r2248, %r2258, %r2258, %r3091;
	// end inline asm
	// begin inline asm
	shf.r.wrap.b32 %r2252, %r2258, %r2258, %r3095;
	// end inline asm
	xor.b32  	%r4186, %r2252, %r2248;
	// begin inline asm
	shf.r.wrap.b32 %r2256, %r2258, %r2258, %r3099;
	// end inline asm
	xor.b32  	%r4187, %r4186, %r2256;
	and.b32  	%r4188, %r2258, %r2218;
	not.b32 	%r4189, %r2258;
	and.b32  	%r4190, %r2178, %r4189;
	or.b32  	%r4191, %r4188, %r4190;
	add.s32 	%r4192, %r4191, %r2138;
	add.s32 	%r4193, %r4192, %r2838;
	add.s32 	%r4194, %r4193, %r4187;
	add.s32 	%r4196, %r4194, %r4195;
	// begin inline asm
	shf.r.wrap.b32 %r2260, %r2270, %r2270, %r3103;
	// end inline asm
	// begin inline asm
	shf.r.wrap.b32 %r2264, %r2270, %r2270, %r3107;
	// end inline asm
	xor.b32  	%r4197, %r2264, %r2260;
	// begin inline asm
	shf.r.wrap.b32 %r2268, %r2270, %r2270, %r3111;
	// end inline asm
	xor.b32  	%r4198, %r4197, %r2268;
	xor.b32  	%r4199, %r2230, %r2190;
	and.b32  	%r4200, %r2270, %r4199;
	and.b32  	%r4201, %r2230, %r2190;
	xor.b32  	%r4202, %r4200, %r4201;
	add.s32 	%r4203, %r4198, %r4202;
	add.s32 	%r2298, %r4196, %r2150;
	add.s32 	%r2310, %r4203, %r4196;
	// begin inline asm
	shf.r.wrap.b32 %r2272, %r2278, %r2278, %r3075;
	// end inline asm
	// begin inline asm
	shf.r.wrap.b32 %r2276, %r2278, %r2278, %r3079;
	// end inline asm
	shr.u32 	%r4204, %r2278, 3;
	xor.b32  	%r4205, %r2272, %r4204;
	xor.b32  	%r4206, %r4205, %r2276;
	// begin inline asm
	shf.r.wrap.b32 %r2280, %r2798, %r2798, %r3083;
	// end inline asm
	// begin inline asm
	shf.r.wrap.b32 %r2284, %r2798, %r2798, %r3087;
	// end inline asm
	shr.u32 	%r4207, %r2798, 10;
	xor.b32  	%r4208, %r2280, %r4207;
	xor.b32  	%r4209, %r4208, %r2284;
	add.s32 	%r4210, %r2238, %r4206;
	add.s32 	%r4211, %r4210, %r2598;
	add.s32 	%r2878, %r4211, %r4209;
	// begin inline asm
	shf.r.wrap.b32 %r2288, %r2298, %r2298, %r3091;
	// end inline asm
	// begin inline asm
	shf.r.wrap.b32 %r2292, %r2298, %r2298, %r3095;
	// end inline asm
	xor.b32  	%r4212, %r2292, %r2288;
	// begin inline asm
	shf.r.wrap.b32 %r2296, %r2298, %r2298, %r3099;
	// end inline asm
	xor.b32  	%r4213, %r4212, %r2296;
	and.b32  	%r4214, %r2298, %r2258;
	not.b32 	%r4215, %r2298;
	and.b32  	%r4216, %r2218, %r4215;
	or.b32  	%r4217, %r4214, %r4216;
	add.s32 	%r4218, %r4217, %r2178;
	add.s32 	%r4219, %r4218, %r2878;
	add.s32 	%r4220, %r4219, %r4213;
	add.s32 	%r4222, %r4220, %r4221;
	// begin inline asm
	shf.r.wrap.b32 %r2300, %r2310, %r2310, %r3103;
	// end inline asm
	// begin inline asm
	shf.r.wrap.b32 %r2304, %r2310, %r2310, %r3107;
	// end inline asm
	xor.b32  	%r4223, %r2304, %r2300;
	// begin inline asm
	shf.r.wrap.b32 %r2308, %r2310, %r2310, %r3111;
	// end inline asm
	xor.b32  	%r4224, %r4223, %r2308;
	xor.b32  	%r4225, %r2270, %r2230;
	and.b32  	%r4226, %r2310, %r4225;
	and.b32  	%r4227, %r2270, %r2230;
	xor.b32  	%r4228, %r4226, %r4227;
	add.s32 	%r4229, %r4224, %r4228;
	add.s32 	%r2338, %r4222, %r2190;
	add.s32 	%r2350, %r4229, %r4222;
	// begin inline asm
	shf.r.wrap.b32 %r2312, %r2318, %r2318, %r3075;
	// end inline asm
	// begin inline asm
	shf.r.wrap.b32 %r2316, %r2318, %r2318, %r3079;
	// end inline asm
	shr.u32 	%r4230, %r2318, 3;
	xor.b32  	%r4231, %r2312, %r4230;
	xor.b32  	%r4232, %r4231, %r2316;
	// begin inline asm
	shf.r.wrap.b32 %r2320, %r2838, %r2838, %r3083;
	// end inline asm
	// begin inline asm
	shf.r.wrap.b32 %r2324, %r2838, %r2838, %r3087;
	// end inline asm
	shr.u32 	%r4233, %r2838, 10;
	xor.b32  	%r4234, %r2320, %r4233;
	xor.b32  	%r4235, %r4234, %r2324;
	add.s32 	%r4236, %r2278, %r4232;
	add.s32 	%r4237, %r4236, %r2638;
	add.s32 	%r2918, %r4237, %r4235;
	// begin inline asm
	shf.r.wrap.b32 %r2328, %r2338, %r2338, %r3091;
	// end inline asm
	// begin inline asm
	shf.r.wrap.b32 %r2332, %r2338, %r2338, %r3095;
	// end inline asm
	xor.b32  	%r4238, %r2332, %r2328;
	// begin inline asm
	shf.r.wrap.b32 %r2336, %r2338, %r2338, %r3099;
	// end inline asm
	xor.b32  	%r4239, %r4238, %r2336;
	and.b32  	%r4240, %r2338, %r2298;
	not.b32 	%r4241, %r2338;
	and.b32  	%r4242, %r2258, %r4241;
	or.b32  	%r4243, %r4240, %r4242;
	add.s32 	%r4244, %r4243, %r2218;
	add.s32 	%r4245, %r4244, %r2918;
	add.s32 	%r4246, %r4245, %r4239;
	add.s32 	%r4248, %r4246, %r4247;
	// begin inline asm
	shf.r.wrap.b32 %r2340, %r2350, %r2350, %r3103;
	// end inline asm
	// begin inline asm
	shf.r.wrap.b32 %r2344, %r2350, %r2350, %r3107;
	// end inline asm
	xor.b32  	%r4249, %r2344, %r2340;
	// begin inline asm
	shf.r.wrap.b32 %r2348, %r2350, %r2350, %r3111;
	// end inline asm
	xor.b32  	%r4250, %r4249, %r2348;
	xor.b32  	%r4251, %r2310, %r2270;
	and.b32  	%r4252, %r2350, %r4251;
	and.b32  	%r4253, %r2310, %r2270;
	xor.b32  	%r4254, %r4252, %r4253;
	add.s32 	%r4255, %r4250, %r4254;
	add.s32 	%r2378, %r4248, %r2230;
	add.s32 	%r2390, %r4255, %r4248;
	// begin inline asm
	shf.r.wrap.b32 %r2352, %r2358, %r2358, %r3075;
	// end inline asm
	// begin inline asm
	shf.r.wrap.b32 %r2356, %r2358, %r2358, %r3079;
	// end inline asm
	shr.u32 	%r4256, %r2358, 3;
	xor.b32  	%r4257, %r2352, %r4256;
	xor.b32  	%r4258, %r4257, %r2356;
	// begin inline asm
	shf.r.wrap.b32 %r2360, %r2878, %r2878, %r3083;
	// end inline asm
	// begin inline asm
	shf.r.wrap.b32 %r2364, %r2878, %r2878, %r3087;
	// end inline asm
	shr.u32 	%r4259, %r2878, 10;
	xor.b32  	%r4260, %r2360, %r4259;
	xor.b32  	%r4261, %r4260, %r2364;
	add.s32 	%r4262, %r2318, %r4258;
	add.s32 	%r4263, %r4262, %r2678;
	add.s32 	%r2958, %r4263, %r4261;
	// begin inline asm
	shf.r.wrap.b32 %r2368, %r2378, %r2378, %r3091;
	// end inline asm
	// begin inline asm
	shf.r.wrap.b32 %r2372, %r2378, %r2378, %r3095;
	// end inline asm
	xor.b32  	%r4264, %r2372, %r2368;
	// begin inline asm
	shf.r.wrap.b32 %r2376, %r2378, %r2378, %r3099;
	// end inline asm
	xor.b32  	%r4265, %r4264, %r2376;
	and.b32  	%r4266, %r2378, %r2338;
	not.b32 	%r4267, %r2378;
	and.b32  	%r4268, %r2298, %r4267;
	or.b32  	%r4269, %r4266, %r4268;
	add.s32 	%r4270, %r4269, %r2258;
	add.s32 	%r4271, %r4270, %r2958;
	add.s32 	%r4272, %r4271, %r4265;
	add.s32 	%r4274, %r4272, %r4273;
	// begin inline asm
	shf.r.wrap.b32 %r2380, %r2390, %r2390, %r3103;
	// end inline asm
	// begin inline asm
	shf.r.wrap.b32 %r2384, %r2390, %r2390, %r3107;
	// end inline asm
	xor.b32  	%r4275, %r2384, %r2380;
	// begin inline asm
	shf.r.wrap.b32 %r2388, %r2390, %r2390, %r3111;
	// end inline asm
	xor.b32  	%r4276, %r4275, %r2388;
	xor.b32  	%r4277, %r2350, %r2310;
	and.b32  	%r4278, %r2390, %r4277;
	and.b32  	%r4279, %r2350, %r2310;
	xor.b32  	%r4280, %r4278, %r4279;
	add.s32 	%r4281, %r4276, %r4280;
	add.s32 	%r2418, %r4274, %r2270;
	add.s32 	%r2430, %r4281, %r4274;
	// begin inline asm
	shf.r.wrap.b32 %r2392, %r2398, %r2398, %r3075;
	// end inline asm
	// begin inline asm
	shf.r.wrap.b32 %r2396, %r2398, %r2398, %r3079;
	// end inline asm
	shr.u32 	%r4282, %r2398, 3;
	xor.b32  	%r4283, %r2392, %r4282;
	xor.b32  	%r4284, %r4283, %r2396;
	// begin inline asm
	shf.r.wrap.b32 %r2400, %r2918, %r2918, %r3083;
	// end inline asm
	// begin inline asm
	shf.r.wrap.b32 %r2404, %r2918, %r2918, %r3087;
	// end inline asm
	shr.u32 	%r4285, %r2918, 10;
	xor.b32  	%r4286, %r2400, %r4285;
	xor.b32  	%r4287, %r4286, %r2404;
	add.s32 	%r4288, %r2358, %r4284;
	add.s32 	%r4289, %r4288, %r2718;
	add.s32 	%r2998, %r4289, %r4287;
	// begin inline asm
	shf.r.wrap.b32 %r2408, %r2418, %r2418, %r3091;
	// end inline asm
	// begin inline asm
	shf.r.wrap.b32 %r2412, %r2418, %r2418, %r3095;
	// end inline asm
	xor.b32  	%r4290, %r2412, %r2408;
	// begin inline asm
	shf.r.wrap.b32 %r2416, %r2418, %r2418, %r3099;
	// end inline asm
	xor.b32  	%r4291, %r4290, %r2416;
	and.b32  	%r4292, %r2418, %r2378;
	not.b32 	%r4293, %r2418;
	and.b32  	%r4294, %r2338, %r4293;
	or.b32  	%r4295, %r4292, %r4294;
	add.s32 	%r4296, %r4295, %r2298;
	add.s32 	%r4297, %r4296, %r2998;
	add.s32 	%r4298, %r4297, %r4291;
	add.s32 	%r4300, %r4298, %r4299;
	// begin inline asm
	shf.r.wrap.b32 %r2420, %r2430, %r2430, %r3103;
	// end inline asm
	// begin inline asm
	shf.r.wrap.b32 %r2424, %r2430, %r2430, %r3107;
	// end inline asm
	xor.b32  	%r4301, %r2424, %r2420;
	// begin inline asm
	shf.r.wrap.b32 %r2428, %r2430, %r2430, %r3111;
	// end inline asm
	xor.b32  	%r4302, %r4301, %r2428;
	xor.b32  	%r4303, %r2390, %r2350;
	and.b32  	%r4304, %r2430, %r4303;
	and.b32  	%r4305, %r2390, %r2350;
	xor.b32  	%r4306, %r4304, %r4305;
	add.s32 	%r4307, %r4302, %r4306;
	add.s32 	%r2458, %r4300, %r2310;
	add.s32 	%r2470, %r4307, %r4300;
	// begin inline asm
	shf.r.wrap.b32 %r2432, %r2438, %r2438, %r3075;
	// end inline asm
	// begin inline asm
	shf.r.wrap.b32 %r2436, %r2438, %r2438, %r3079;
	// end inline asm
	shr.u32 	%r4308, %r2438, 3;
	xor.b32  	%r4309, %r2432, %r4308;
	xor.b32  	%r4310, %r4309, %r2436;
	// begin inline asm
	shf.r.wrap.b32 %r2440, %r2958, %r2958, %r3083;
	// end inline asm
	// begin inline asm
	shf.r.wrap.b32 %r2444, %r2958, %r2958, %r3087;
	// end inline asm
	shr.u32 	%r4311, %r2958, 10;
	xor.b32  	%r4312, %r2440, %r4311;
	xor.b32  	%r4313, %r4312, %r2444;
	add.s32 	%r4314, %r2398, %r4310;
	add.s32 	%r4315, %r4314, %r2758;
	add.s32 	%r3038, %r4315, %r4313;
	// begin inline asm
	shf.r.wrap.b32 %r2448, %r2458, %r2458, %r3091;
	// end inline asm
	// begin inline asm
	shf.r.wrap.b32 %r2452, %r2458, %r2458, %r3095;
	// end inline asm
	xor.b32  	%r4316, %r2452, %r2448;
	// begin inline asm
	shf.r.wrap.b32 %r2456, %r2458, %r2458, %r3099;
	// end inline asm
	xor.b32  	%r4317, %r4316, %r2456;
	and.b32  	%r4318, %r2458, %r2418;
	not.b32 	%r4319, %r2458;
	and.b32  	%r4320, %r2378, %r4319;
	or.b32  	%r4321, %r4318, %r4320;
	add.s32 	%r4322, %r4321, %r2338;
	add.s32 	%r4323, %r4322, %r3038;
	add.s32 	%r4324, %r4323, %r4317;
	add.s32 	%r4326, %r4324, %r4325;
	// begin inline asm
	shf.r.wrap.b32 %r2460, %r2470, %r2470, %r3103;
	// end inline asm
	// begin inline asm
	shf.r.wrap.b32 %r2464, %r2470, %r2470, %r3107;
	// end inline asm
	xor.b32  	%r4327, %r2464, %r2460;
	// begin inline asm
	shf.r.wrap.b32 %r2468, %r2470, %r2470, %r3111;
	// end inline asm
	xor.b32  	%r4328, %r4327, %r2468;
	xor.b32  	%r4329, %r2430, %r2390;
	and.b32  	%r4330, %r2470, %r4329;
	and.b32  	%r4331, %r2430, %r2390;
	xor.b32  	%r4332, %r4330, %r4331;
	add.s32 	%r4333, %r4328, %r4332;
	add.s32 	%r2498, %r4326, %r2350;
	add.s32 	%r2510, %r4333, %r4326;
	// begin inline asm
	shf.r.wrap.b32 %r2472, %r2478, %r2478, %r3075;
	// end inline asm
	// begin inline asm
	shf.r.wrap.b32 %r2476, %r2478, %r2478, %r3079;
	// end inline asm
	shr.u32 	%r4334, %r2478, 3;
	xor.b32  	%r4335, %r2472, %r4334;
	xor.b32  	%r4336, %r4335, %r2476;
	// begin inline asm
	shf.r.wrap.b32 %r2480, %r2998, %r2998, %r3083;
	// end inline asm
	// begin inline asm
	shf.r.wrap.b32 %r2484, %r2998, %r2998, %r3087;
	// end inline asm
	shr.u32 	%r4337, %r2998, 10;
	xor.b32  	%r4338, %r2480, %r4337;
	xor.b32  	%r4339, %r4338, %r2484;
	add.s32 	%r4340, %r2438, %r4336;
	add.s32 	%r4341, %r4340, %r2798;
	add.s32 	%r3078, %r4341, %r4339;
	// begin inline asm
	shf.r.wrap.b32 %r2488, %r2498, %r2498, %r3091;
	// end inline asm
	// begin inline asm
	shf.r.wrap.b32 %r2492, %r2498, %r2498, %r3095;
	// end inline asm
	xor.b32  	%r4342, %r2492, %r2488;
	// begin inline asm
	shf.r.wrap.b32 %r2496, %r2498, %r2498, %r3099;
	// end inline asm
	xor.b32  	%r4343, %r4342, %r2496;
	and.b32  	%r4344, %r2498, %r2458;
	not.b32 	%r4345, %r2498;
	and.b32  	%r4346, %r2418, %r4345;
	or.b32  	%r4347, %r4344, %r4346;
	add.s32 	%r4348, %r4347, %r2378;
	add.s32 	%r4349, %r4348, %r3078;
	add.s32 	%r4350, %r4349, %r4343;
	add.s32 	%r4352, %r4350, %r4351;
	// begin inline asm
	shf.r.wrap.b32 %r2500, %r2510, %r2510, %r3103;
	// end inline asm
	// begin inline asm
	shf.r.wrap.b32 %r2504, %r2510, %r2510, %r3107;
	// end inline asm
	xor.b32  	%r4353, %r2504, %r2500;
	// begin inline asm
	shf.r.wrap.b32 %r2508, %r2510, %r2510, %r3111;
	// end inline asm
	xor.b32  	%r4354, %r4353, %r2508;
	xor.b32  	%r4355, %r2470, %r2430;
	and.b32  	%r4356, %r2510, %r4355;
	and.b32  	%r4357, %r2470, %r2430;
	xor.b32  	%r4358, %r4356, %r4357;
	add.s32 	%r4359, %r4354, %r4358;
	add.s32 	%r2538, %r4352, %r2390;
	add.s32 	%r2550, %r4359, %r4352;
	// begin inline asm
	shf.r.wrap.b32 %r2512, %r2518, %r2518, %r3075;
	// end inline asm
	// begin inline asm
	shf.r.wrap.b32 %r2516, %r2518, %r2518, %r3079;
	// end inline asm
	shr.u32 	%r4360, %r2518, 3;
	xor.b32  	%r4361, %r2512, %r4360;
	xor.b32  	%r4362, %r4361, %r2516;
	// begin inline asm
	shf.r.wrap.b32 %r2520, %r3038, %r3038, %r3083;
	// end inline asm
	// begin inline asm
	shf.r.wrap.b32 %r2524, %r3038, %r3038, %r3087;
	// end inline asm
	shr.u32 	%r4363, %r3038, 10;
	xor.b32  	%r4364, %r2520, %r4363;
	xor.b32  	%r4365, %r4364, %r2524;
	add.s32 	%r4366, %r2478, %r4362;
	add.s32 	%r4367, %r4366, %r2838;
	add.s32 	%r2606, %r4367, %r4365;
	// begin inline asm
	shf.r.wrap.b32 %r2528, %r2538, %r2538, %r3091;
	// end inline asm
	// begin inline asm
	shf.r.wrap.b32 %r2532, %r2538, %r2538, %r3095;
	// end inline asm
	xor.b32  	%r4368, %r2532, %r2528;
	// begin inline asm
	shf.r.wrap.b32 %r2536, %r2538, %r2538, %r3099;
	// end inline asm
	xor.b32  	%r4369, %r4368, %r2536;
	and.b32  	%r4370, %r2538, %r2498;
	not.b32 	%r4371, %r2538;
	and.b32  	%r4372, %r2458, %r4371;
	or.b32  	%r4373, %r4370, %r4372;
	add.s32 	%r4374, %r4373, %r2418;
	add.s32 	%r4375, %r4374, %r2606;
	add.s32 	%r4376, %r4375, %r4369;
	add.s32 	%r4378, %r4376, %r4377;
	// begin inline asm
	shf.r.wrap.b32 %r2540, %r2550, %r2550, %r3103;
	// end inline asm
	// begin inline asm
	shf.r.wrap.b32 %r2544, %r2550, %r2550, %r3107;
	// end inline asm
	xor.b32  	%r4379, %r2544, %r2540;
	// begin inline asm
	shf.r.wrap.b32 %r2548, %r2550, %r2550, %r3111;
	// end inline asm
	xor.b32  	%r4380, %r4379, %r2548;
	xor.b32  	%r4381, %r2510, %r2470;
	and.b32  	%r4382, %r2550, %r4381;
	and.b32  	%r4383, %r2510, %r2470;
	xor.b32  	%r4384, %r4382, %r4383;
	add.s32 	%r4385, %r4380, %r4384;
	add.s32 	%r2578, %r4378, %r2430;
	add.s32 	%r2590, %r4385, %r4378;
	// begin inline asm
	shf.r.wrap.b32 %r2552, %r2558, %r2558, %r3075;
	// end inline asm
	// begin inline asm
	shf.r.wrap.b32 %r2556, %r2558, %r2558, %r3079;
	// end inline asm
	shr.u32 	%r4386, %r2558, 3;
	xor.b32  	%r4387, %r2552, %r4386;
	xor.b32  	%r4388, %r4387, %r2556;
	// begin inline asm
	shf.r.wrap.b32 %r2560, %r3078, %r3078, %r3083;
	// end inline asm
	// begin inline asm
	shf.r.wrap.b32 %r2564, %r3078, %r3078, %r3087;
	// end inline asm
	shr.u32 	%r4389, %r3078, 10;
	xor.b32  	%r4390, %r2560, %r4389;
	xor.b32  	%r4391, %r4390, %r2564;
	add.s32 	%r4392, %r2518, %r4388;
	add.s32 	%r4393, %r4392, %r2878;
	add.s32 	%r2646, %r4393, %r4391;
	// begin inline asm
	shf.r.wrap.b32 %r2568, %r2578, %r2578, %r3091;
	// end inline asm
	// begin inline asm
	shf.r.wrap.b32 %r2572, %r2578, %r2578, %r3095;
	// end inline asm
	xor.b32  	%r4394, %r2572, %r2568;
	// begin inline asm
	shf.r.wrap.b32 %r2576, %r2578, %r2578, %r3099;
	// end inline asm
	xor.b32  	%r4395, %r4394, %r2576;
	and.b32  	%r4396, %r2578, %r2538;
	not.b32 	%r4397, %r2578;
	and.b32  	%r4398, %r2498, %r4397;
	or.b32  	%r4399, %r4396, %r4398;
	add.s32 	%r4400, %r4399, %r2458;
	add.s32 	%r4401, %r4400, %r2646;
	add.s32 	%r4402, %r4401, %r4395;
	add.s32 	%r4404, %r4402, %r4403;
	// begin inline asm
	shf.r.wrap.b32 %r2580, %r2590, %r2590, %r3103;
	// end inline asm
	// begin inline asm
	shf.r.wrap.b32 %r2584, %r2590, %r2590, %r3107;
	// end inline asm
	xor.b32  	%r4405, %r2584, %r2580;
	// begin inline asm
	shf.r.wrap.b32 %r2588, %r2590, %r2590, %r3111;
	// end inline asm
	xor.b32  	%r4406, %r4405, %r2588;
	xor.b32  	%r4407, %r2550, %r2510;
	and.b32  	%r4408, %r2590, %r4407;
	and.b32  	%r4409, %r2550, %r2510;
	xor.b32  	%r4410, %r4408, %r4409;
	add.s32 	%r4411, %r4406, %r4410;
	add.s32 	%r2618, %r4404, %r2470;
	add.s32 	%r2630, %r4411, %r4404;
	// begin inline asm
	shf.r.wrap.b32 %r2592, %r2598, %r2598, %r3075;
	// end inline asm
	// begin inline asm
	shf.r.wrap.b32 %r2596, %r2598, %r2598, %r3079;
	// end inline asm
	shr.u32 	%r4412, %r2598, 3;
	xor.b32  	%r4413, %r2592, %r4412;
	xor.b32  	%r4414, %r4413, %r2596;
	// begin inline asm
	shf.r.wrap.b32 %r2600, %r2606, %r2606, %r3083;
	// end inline asm
	// begin inline asm
	shf.r.wrap.b32 %r2604, %r2606, %r2606, %r3087;
	// end inline asm
	shr.u32 	%r4415, %r2606, 10;
	xor.b32  	%r4416, %r2600, %r4415;
	xor.b32  	%r4417, %r4416, %r2604;
	add.s32 	%r4418, %r2558, %r4414;
	add.s32 	%r4419, %r4418, %r2918;
	add.s32 	%r2686, %r4419, %r4417;
	// begin inline asm
	shf.r.wrap.b32 %r2608, %r2618, %r2618, %r3091;
	// end inline asm
	// begin inline asm
	shf.r.wrap.b32 %r2612, %r2618, %r2618, %r3095;
	// end inline asm
	xor.b32  	%r4420, %r2612, %r2608;
	// begin inline asm
	shf.r.wrap.b32 %r2616, %r2618, %r2618, %r3099;
	// end inline asm
	xor.b32  	%r4421, %r4420, %r2616;
	and.b32  	%r4422, %r2618, %r2578;
	not.b32 	%r4423, %r2618;
	and.b32  	%r4424, %r2538, %r4423;
	or.b32  	%r4425, %r4422, %r4424;
	add.s32 	%r4426, %r4425, %r2498;
	add.s32 	%r4427, %r4426, %r2686;
	add.s32 	%r4428, %r4427, %r4421;
	add.s32 	%r4429, %r4428, %r31;
	// begin inline asm
	shf.r.wrap.b32 %r2620, %r2630, %r2630, %r3103;
	// end inline asm
	// begin inline asm
	shf.r.wrap.b32 %r2624, %r2630, %r2630, %r3107;
	// end inline asm
	xor.b32  	%r4430, %r2624, %r2620;
	// begin inline asm
	shf.r.wrap.b32 %r2628, %r2630, %r2630, %r3111;
	// end inline asm
	xor.b32  	%r4431, %r4430, %r2628;
	xor.b32  	%r4432, %r2590, %r2550;
	and.b32  	%r4433, %r2630, %r4432;
	and.b32  	%r4434, %r2590, %r2550;
	xor.b32  	%r4435, %r4433, %r4434;
	add.s32 	%r4436, %r4431, %r4435;
	add.s32 	%r2658, %r4429, %r2510;
	add.s32 	%r2670, %r4436, %r4429;
	// begin inline asm
	shf.r.wrap.b32 %r2632, %r2638, %r2638, %r3075;
	// end inline asm
	// begin inline asm
	shf.r.wrap.b32 %r2636, %r2638, %r2638, %r3079;
	// end inline asm
	shr.u32 	%r4437, %r2638, 3;
	xor.b32  	%r4438, %r2632, %r4437;
	xor.b32  	%r4439, %r4438, %r2636;
	// begin inline asm
	shf.r.wrap.b32 %r2640, %r2646, %r2646, %r3083;
	// end inline asm
	// begin inline asm
	shf.r.wrap.b32 %r2644, %r2646, %r2646, %r3087;
	// end inline asm
	shr.u32 	%r4440, %r2646, 10;
	xor.b32  	%r4441, %r2640, %r4440;
	xor.b32  	%r4442, %r4441, %r2644;
	add.s32 	%r4443, %r2598, %r4439;
	add.s32 	%r4444, %r4443, %r2958;
	add.s32 	%r2726, %r4444, %r4442;
	// begin inline asm
	shf.r.wrap.b32 %r2648, %r2658, %r2658, %r3091;
	// end inline asm
	// begin inline asm
	shf.r.wrap.b32 %r2652, %r2658, %r2658, %r3095;
	// end inline asm
	xor.b32  	%r4445, %r2652, %r2648;
	// begin inline asm
	shf.r.wrap.b32 %r2656, %r2658, %r2658, %r3099;
	// end inline asm
	xor.b32  	%r4446, %r4445, %r2656;
	and.b32  	%r4447, %r2658, %r2618;
	not.b32 	%r4448, %r2658;
	and.b32  	%r4449, %r2578, %r4448;
	or.b32  	%r4450, %r4447, %r4449;
	add.s32 	%r4451, %r4450, %r2538;
	add.s32 	%r4452, %r4451, %r2726;
	add.s32 	%r4453, %r4452, %r4446;
	add.s32 	%r4454, %r4453, %r32;
	// begin inline asm
	shf.r.wrap.b32 %r2660, %r2670, %r2670, %r3103;
	// end inline asm
	// begin inline asm
	shf.r.wrap.b32 %r2664, %r2670, %r2670, %r3107;
	// end inline asm
	xor.b32  	%r4455, %r2664, %r2660;
	// begin inline asm
	shf.r.wrap.b32 %r2668, %r2670, %r2670, %r3111;
	// end inline asm
	xor.b32  	%r4456, %r4455, %r2668;
	xor.b32  	%r4457, %r2630, %r2590;
	and.b32  	%r4458, %r2670, %r4457;
	and.b32  	%r4459, %r2630, %r2590;
	xor.b32  	%r4460, %r4458, %r4459;
	add.s32 	%r4461, %r4456, %r4460;
	add.s32 	%r2698, %r4454, %r2550;
	add.s32 	%r2710, %r4461, %r4454;
	// begin inline asm
	shf.r.wrap.b32 %r2672, %r2678, %r2678, %r3075;
	// end inline asm
	// begin inline asm
	shf.r.wrap.b32 %r2676, %r2678, %r2678, %r3079;
	// end inline asm
	shr.u32 	%r4462, %r2678, 3;
	xor.b32  	%r4463, %r2672, %r4462;
	xor.b32  	%r4464, %r4463, %r2676;
	// begin inline asm
	shf.r.wrap.b32 %r2680, %r2686, %r2686, %r3083;
	// end inline asm
	// begin inline asm
	shf.r.wrap.b32 %r2684, %r2686, %r2686, %r3087;
	// end inline asm
	shr.u32 	%r4465, %r2686, 10;
	xor.b32  	%r4466, %r2680, %r4465;
	xor.b32  	%r4467, %r4466, %r2684;
	add.s32 	%r4468, %r2638, %r4464;
	add.s32 	%r4469, %r4468, %r2998;
	add.s32 	%r2766, %r4469, %r4467;
	// begin inline asm
	shf.r.wrap.b32 %r2688, %r2698, %r2698, %r3091;
	// end inline asm
	// begin inline asm
	shf.r.wrap.b32 %r2692, %r2698, %r2698, %r3095;
	// end inline asm
	xor.b32  	%r4470, %r2692, %r2688;
	// begin inline asm
	shf.r.wrap.b32 %r2696, %r2698, %r2698, %r3099;
	// end inline asm
	xor.b32  	%r4471, %r4470, %r2696;
	and.b32  	%r4472, %r2698, %r2658;
	not.b32 	%r4473, %r2698;
	and.b32  	%r4474, %r2618, %r4473;
	or.b32  	%r4475, %r4472, %r4474;
	add.s32 	%r4476, %r4475, %r2578;
	add.s32 	%r4477, %r4476, %r2766;
	add.s32 	%r4478, %r4477, %r4471;
	add.s32 	%r4479, %r4478, %r33;
	// begin inline asm
	shf.r.wrap.b32 %r2700, %r2710, %r2710, %r3103;
	// end inline asm
	// begin inline asm
	shf.r.wrap.b32 %r2704, %r2710, %r2710, %r3107;
	// end inline asm
	xor.b32  	%r4480, %r2704, %r2700;
	// begin inline asm
	shf.r.wrap.b32 %r2708, %r2710, %r2710, %r3111;
	// end inline asm
	xor.b32  	%r4481, %r4480, %r2708;
	xor.b32  	%r4482, %r2670, %r2630;
	and.b32  	%r4483, %r2710, %r4482;
	and.b32  	%r4484, %r2670, %r2630;
	xor.b32  	%r4485, %r4483, %r4484;
	add.s32 	%r4486, %r4481, %r4485;
	add.s32 	%r2738, %r4479, %r2590;
	add.s32 	%r2750, %r4486, %r4479;
	// begin inline asm
	shf.r.wrap.b32 %r2712, %r2718, %r2718, %r3075;
	// end inline asm
	// begin inline asm
	shf.r.wrap.b32 %r2716, %r2718, %r2718, %r3079;
	// end inline asm
	shr.u32 	%r4487, %r2718, 3;
	xor.b32  	%r4488, %r2712, %r4487;
	xor.b32  	%r4489, %r4488, %r2716;
	// begin inline asm
	shf.r.wrap.b32 %r2720, %r2726, %r2726, %r3083;
	// end inline asm
	// begin inline asm
	shf.r.wrap.b32 %r2724, %r2726, %r2726, %r3087;
	// end inline asm
	shr.u32 	%r4490, %r2726, 10;
	xor.b32  	%r4491, %r2720, %r4490;
	xor.b32  	%r4492, %r4491, %r2724;
	add.s32 	%r4493, %r2678, %r4489;
	add.s32 	%r4494, %r4493, %r3038;
	add.s32 	%r2806, %r4494, %r4492;
	// begin inline asm
	shf.r.wrap.b32 %r2728, %r2738, %r2738, %r3091;
	// end inline asm
	// begin inline asm
	shf.r.wrap.b32 %r2732, %r2738, %r2738, %r3095;
	// end inline asm
	xor.b32  	%r4495, %r2732, %r2728;
	// begin inline asm
	shf.r.wrap.b32 %r2736, %r2738, %r2738, %r3099;
	// end inline asm
	xor.b32  	%r4496, %r4495, %r2736;
	and.b32  	%r4497, %r2738, %r2698;
	not.b32 	%r4498, %r2738;
	and.b32  	%r4499, %r2658, %r4498;
	or.b32  	%r4500, %r4497, %r4499;
	add.s32 	%r4501, %r4500, %r2618;
	add.s32 	%r4502, %r4501, %r2806;
	add.s32 	%r4503, %r4502, %r4496;
	add.s32 	%r4504, %r4503, %r34;
	// begin inline asm
	shf.r.wrap.b32 %r2740, %r2750, %r2750, %r3103;
	// end inline asm
	// begin inline asm
	shf.r.wrap.b32 %r2744, %r2750, %r2750, %r3107;
	// end inline asm
	xor.b32  	%r4505, %r2744, %r2740;
	// begin inline asm
	shf.r.wrap.b32 %r2748, %r2750, %r2750, %r3111;
	// end inline asm
	xor.b32  	%r4506, %r4505, %r2748;
	xor.b32  	%r4507, %r2710, %r2670;
	and.b32  	%r4508, %r2750, %r4507;
	and.b32  	%r4509, %r2710, %r2670;
	xor.b32  	%r4510, %r4508, %r4509;
	add.s32 	%r4511, %r4506, %r4510;
	add.s32 	%r2778, %r4504, %r2630;
	add.s32 	%r2790, %r4511, %r4504;
	// begin inline asm
	shf.r.wrap.b32 %r2752, %r2758, %r2758, %r3075;
	// end inline asm
	// begin inline asm
	shf.r.wrap.b32 %r2756, %r2758, %r2758, %r3079;
	// end inline asm
	shr.u32 	%r4512, %r2758, 3;
	xor.b32  	%r4513, %r2752, %r4512;
	xor.b32  	%r4514, %r4513, %r2756;
	// begin inline asm
	shf.r.wrap.b32 %r2760, %r2766, %r2766, %r3083;
	// end inline asm
	// begin inline asm
	shf.r.wrap.b32 %r2764, %r2766, %r2766, %r3087;
	// end inline asm
	shr.u32 	%r4515, %r2766, 10;
	xor.b32  	%r4516, %r2760, %r4515;
	xor.b32  	%r4517, %r4516, %r2764;
	add.s32 	%r4518, %r2718, %r4514;
	add.s32 	%r4519, %r4518, %r3078;
	add.s32 	%r2846, %r4519, %r4517;
	// begin inline asm
	shf.r.wrap.b32 %r2768, %r2778, %r2778, %r3091;
	// end inline asm
	// begin inline asm
	shf.r.wrap.b32 %r2772, %r2778, %r2778, %r3095;
	// end inline asm
	xor.b32  	%r4520, %r2772, %r2768;
	// begin inline asm
	shf.r.wrap.b32 %r2776, %r2778, %r2778, %r3099;
	// end inline asm
	xor.b32  	%r4521, %r4520, %r2776;
	and.b32  	%r4522, %r2778, %r2738;
	not.b32 	%r4523, %r2778;
	and.b32  	%r4524, %r2698, %r4523;
	or.b32  	%r4525, %r4522, %r4524;
	add.s32 	%r4526, %r4525, %r2658;
	add.s32 	%r4527, %r4526, %r2846;
	add.s32 	%r4528, %r4527, %r4521;
	add.s32 	%r4529, %r4528, %r35;
	// begin inline asm
	shf.r.wrap.b32 %r2780, %r2790, %r2790, %r3103;
	// end inline asm
	// begin inline asm
	shf.r.wrap.b32 %r2784, %r2790, %r2790, %r3107;
	// end inline asm
	xor.b32  	%r4530, %r2784, %r2780;
	// begin inline asm
	shf.r.wrap.b32 %r2788, %r2790, %r2790, %r3111;
	// end inline asm
	xor.b32  	%r4531, %r4530, %r2788;
	xor.b32  	%r4532, %r2750, %r2710;
	and.b32  	%r4533, %r2790, %r4532;
	and.b32  	%r4534, %r2750, %r2710;
	xor.b32  	%r4535, %r4533, %r4534;
	add.s32 	%r4536, %r4531, %r4535;
	add.s32 	%r2818, %r4529, %r2670;
	add.s32 	%r2830, %r4536, %r4529;
	// begin inline asm
	shf.r.wrap.b32 %r2792, %r2798, %r2798, %r3075;
	// end inline asm
	// begin inline asm
	shf.r.wrap.b32 %r2796, %r2798, %r2798, %r3079;
	// end inline asm
	shr.u32 	%r4537, %r2798, 3;
	xor.b32  	%r4538, %r2792, %r4537;
	xor.b32  	%r4539, %r4538, %r2796;
	// begin inline asm
	shf.r.wrap.b32 %r2800, %r2806, %r2806, %r3083;
	// end inline asm
	// begin inline asm
	shf.r.wrap.b32 %r2804, %r2806, %r2806, %r3087;
	// end inline asm
	shr.u32 	%r4540, %r2806, 10;
	xor.b32  	%r4541, %r2800, %r4540;
	xor.b32  	%r4542, %r4541, %r2804;
	add.s32 	%r4543, %r2758, %r4539;
	add.s32 	%r4544, %r4543, %r2606;
	add.s32 	%r2886, %r4544, %r4542;
	// begin inline asm
	shf.r.wrap.b32 %r2808, %r2818, %r2818, %r3091;
	// end inline asm
	// begin inline asm
	shf.r.wrap.b32 %r2812, %r2818, %r2818, %r3095;
	// end inline asm
	xor.b32  	%r4545, %r2812, %r2808;
	// begin inline asm
	shf.r.wrap.b32 %r2816, %r2818, %r2818, %r3099;
	// end inline asm
	xor.b32  	%r4546, %r4545, %r2816;
	and.b32  	%r4547, %r2818, %r2778;
	not.b32 	%r4548, %r2818;
	and.b32  	%r4549, %r2738, %r4548;
	or.b32  	%r4550, %r4547, %r4549;
	add.s32 	%r4551, %r4550, %r2698;
	add.s32 	%r4552, %r4551, %r2886;
	add.s32 	%r4553, %r4552, %r4546;
	add.s32 	%r4554, %r4553, %r36;
	// begin inline asm
	shf.r.wrap.b32 %r2820, %r2830, %r2830, %r3103;
	// end inline asm
	// begin inline asm
	shf.r.wrap.b32 %r2824, %r2830, %r2830, %r3107;
	// end inline asm
	xor.b32  	%r4555, %r2824, %r2820;
	// begin inline asm
	shf.r.wrap.b32 %r2828, %r2830, %r2830, %r3111;
	// end inline asm
	xor.b32  	%r4556, %r4555, %r2828;
	xor.b32  	%r4557, %r2790, %r2750;
	and.b32  	%r4558, %r2830, %r4557;
	and.b32  	%r4559, %r2790, %r2750;
	xor.b32  	%r4560, %r4558, %r4559;
	add.s32 	%r4561, %r4556, %r4560;
	add.s32 	%r2858, %r4554, %r2710;
	add.s32 	%r2870, %r4561, %r4554;
	// begin inline asm
	shf.r.wrap.b32 %r2832, %r2838, %r2838, %r3075;
	// end inline asm
	// begin inline asm
	shf.r.wrap.b32 %r2836, %r2838, %r2838, %r3079;
	// end inline asm
	shr.u32 	%r4562, %r2838, 3;
	xor.b32  	%r4563, %r2832, %r4562;
	xor.b32  	%r4564, %r4563, %r2836;
	// begin inline asm
	shf.r.wrap.b32 %r2840, %r2846, %r2846, %r3083;
	// end inline asm
	// begin inline asm
	shf.r.wrap.b32 %r2844, %r2846, %r2846, %r3087;
	// end inline asm
	shr.u32 	%r4565, %r2846, 10;
	xor.b32  	%r4566, %r2840, %r4565;
	xor.b32  	%r4567, %r4566, %r2844;
	add.s32 	%r4568, %r2798, %r4564;
	add.s32 	%r4569, %r4568, %r2646;
	add.s32 	%r2926, %r4569, %r4567;
	// begin inline asm
	shf.r.wrap.b32 %r2848, %r2858, %r2858, %r3091;
	// end inline asm
	// begin inline asm
	shf.r.wrap.b32 %r2852, %r2858, %r2858, %r3095;
	// end inline asm
	xor.b32  	%r4570, %r2852, %r2848;
	// begin inline asm
	shf.r.wrap.b32 %r2856, %r2858, %r2858, %r3099;
	// end inline asm
	xor.b32  	%r4571, %r4570, %r2856;
	and.b32  	%r4572, %r2858, %r2818;
	not.b32 	%r4573, %r2858;
	and.b32  	%r4574, %r2778, %r4573;
	or.b32  	%r4575, %r4572, %r4574;
	add.s32 	%r4576, %r4575, %r2738;
	add.s32 	%r4577, %r4576, %r2926;
	add.s32 	%r4578, %r4577, %r4571;
	add.s32 	%r4579, %r4578, %r37;
	// begin inline asm
	shf.r.wrap.b32 %r2860, %r2870, %r2870, %r3103;
	// end inline asm
	// begin inline asm
	shf.r.wrap.b32 %r2864, %r2870, %r2870, %r3107;
	// end inline asm
	xor.b32  	%r4580, %r2864, %r2860;
	// begin inline asm
	shf.r.wrap.b32 %r2868, %r2870, %r2870, %r3111;
	// end inline asm
	xor.b32  	%r4581, %r4580, %r2868;
	xor.b32  	%r4582, %r2830, %r2790;
	and.b32  	%r4583, %r2870, %r4582;
	and.b32  	%r4584, %r2830, %r2790;
	xor.b32  	%r4585, %r4583, %r4584;
	add.s32 	%r4586, %r4581, %r4585;
	add.s32 	%r2898, %r4579, %r2750;
	add.s32 	%r2910, %r4586, %r4579;
	// begin inline asm
	shf.r.wrap.b32 %r2872, %r2878, %r2878, %r3075;
	// end inline asm
	// begin inline asm
	shf.r.wrap.b32 %r2876, %r2878, %r2878, %r3079;
	// end inline asm
	shr.u32 	%r4587, %r2878, 3;
	xor.b32  	%r4588, %r2872, %r4587;
	xor.b32  	%r4589, %r4588, %r2876;
	// begin inline asm
	shf.r.wrap.b32 %r2880, %r2886, %r2886, %r3083;
	// end inline asm
	// begin inline asm
	shf.r.wrap.b32 %r2884, %r2886, %r2886, %r3087;
	// end inline asm
	shr.u32 	%r4590, %r2886, 10;
	xor.b32  	%r4591, %r2880, %r4590;
	xor.b32  	%r4592, %r4591, %r2884;
	add.s32 	%r4593, %r2838, %r4589;
	add.s32 	%r4594, %r4593, %r2686;
	add.s32 	%r2966, %r4594, %r4592;
	// begin inline asm
	shf.r.wrap.b32 %r2888, %r2898, %r2898, %r3091;
	// end inline asm
	// begin inline asm
	shf.r.wrap.b32 %r2892, %r2898, %r2898, %r3095;
	// end inline asm
	xor.b32  	%r4595, %r2892, %r2888;
	// begin inline asm
	shf.r.wrap.b32 %r2896, %r2898, %r2898, %r3099;
	// end inline asm
	xor.b32  	%r4596, %r4595, %r2896;
	and.b32  	%r4597, %r2898, %r2858;
	not.b32 	%r4598, %r2898;
	and.b32  	%r4599, %r2818, %r4598;
	or.b32  	%r4600, %r4597, %r4599;
	add.s32 	%r4601, %r4600, %r2778;
	add.s32 	%r4602, %r4601, %r2966;
	add.s32 	%r4603, %r4602, %r4596;
	add.s32 	%r4604, %r4603, %r38;
	// begin inline asm
	shf.r.wrap.b32 %r2900, %r2910, %r2910, %r3103;
	// end inline asm
	// begin inline asm
	shf.r.wrap.b32 %r2904, %r2910, %r2910, %r3107;
	// end inline asm
	xor.b32  	%r4605, %r2904, %r2900;
	// begin inline asm
	shf.r.wrap.b32 %r2908, %r2910, %r2910, %r3111;
	// end inline asm
	xor.b32  	%r4606, %r4605, %r2908;
	xor.b32  	%r4607, %r2870, %r2830;
	and.b32  	%r4608, %r2910, %r4607;
	and.b32  	%r4609, %r2870, %r2830;
	xor.b32  	%r4610, %r4608, %r4609;
	add.s32 	%r4611, %r4606, %r4610;
	add.s32 	%r2938, %r4604, %r2790;
	add.s32 	%r2950, %r4611, %r4604;
	// begin inline asm
	shf.r.wrap.b32 %r2912, %r2918, %r2918, %r3075;
	// end inline asm
	// begin inline asm
	shf.r.wrap.b32 %r2916, %r2918, %r2918, %r3079;
	// end inline asm
	shr.u32 	%r4612, %r2918, 3;
	xor.b32  	%r4613, %r2912, %r4612;
	xor.b32  	%r4614, %r4613, %r2916;
	// begin inline asm
	shf.r.wrap.b32 %r2920, %r2926, %r2926, %r3083;
	// end inline asm
	// begin inline asm
	shf.r.wrap.b32 %r2924, %r2926, %r2926, %r3087;
	// end inline asm
	shr.u32 	%r4615, %r2926, 10;
	xor.b32  	%r4616, %r2920, %r4615;
	xor.b32  	%r4617, %r4616, %r2924;
	add.s32 	%r4618, %r2878, %r4614;
	add.s32 	%r4619, %r4618, %r2726;
	add.s32 	%r3006, %r4619, %r4617;
	// begin inline asm
	shf.r.wrap.b32 %r2928, %r2938, %r2938, %r3091;
	// end inline asm
	// begin inline asm
	shf.r.wrap.b32 %r2932, %r2938, %r2938, %r3095;
	// end inline asm
	xor.b32  	%r4620, %r2932, %r2928;
	// begin inline asm
	shf.r.wrap.b32 %r2936, %r2938, %r2938, %r3099;
	// end inline asm
	xor.b32  	%r4621, %r4620, %r2936;
	and.b32  	%r4622, %r2938, %r2898;
	not.b32 	%r4623, %r2938;
	and.b32  	%r4624, %r2858, %r4623;
	or.b32  	%r4625, %r4622, %r4624;
	add.s32 	%r4626, %r4625, %r2818;
	add.s32 	%r4627, %r4626, %r3006;
	add.s32 	%r4628, %r4627, %r4621;
	add.s32 	%r4629, %r4628, %r39;
	// begin inline asm
	shf.r.wrap.b32 %r2940, %r2950, %r2950, %r3103;
	// end inline asm
	// begin inline asm
	shf.r.wrap.b32 %r2944, %r2950, %r2950, %r3107;
	// end inline asm
	xor.b32  	%r4630, %r2944, %r2940;
	// begin inline asm
	shf.r.wrap.b32 %r2948, %r2950, %r2950, %r3111;
	// end inline asm
	xor.b32  	%r4631, %r4630, %r2948;
	xor.b32  	%r4632, %r2910, %r2870;
	and.b32  	%r4633, %r2950, %r4632;
	and.b32  	%r4634, %r2910, %r2870;
	xor.b32  	%r4635, %r4633, %r4634;
	add.s32 	%r4636, %r4631, %r4635;
	add.s32 	%r2978, %r4629, %r2830;
	add.s32 	%r2990, %r4636, %r4629;
	// begin inline asm
	shf.r.wrap.b32 %r2952, %r2958, %r2958, %r3075;
	// end inline asm
	// begin inline asm
	shf.r.wrap.b32 %r2956, %r2958, %r2958, %r3079;
	// end inline asm
	shr.u32 	%r4637, %r2958, 3;
	xor.b32  	%r4638, %r2952, %r4637;
	xor.b32  	%r4639, %r4638, %r2956;
	// begin inline asm
	shf.r.wrap.b32 %r2960, %r2966, %r2966, %r3083;
	// end inline asm
	// begin inline asm
	shf.r.wrap.b32 %r2964, %r2966, %r2966, %r3087;
	// end inline asm
	shr.u32 	%r4640, %r2966, 10;
	xor.b32  	%r4641, %r2960, %r4640;
	xor.b32  	%r4642, %r4641, %r2964;
	add.s32 	%r4643, %r2918, %r4639;
	add.s32 	%r4644, %r4643, %r2766;
	add.s32 	%r3046, %r4644, %r4642;
	// begin inline asm
	shf.r.wrap.b32 %r2968, %r2978, %r2978, %r3091;
	// end inline asm
	// begin inline asm
	shf.r.wrap.b32 %r2972, %r2978, %r2978, %r3095;
	// end inline asm
	xor.b32  	%r4645, %r2972, %r2968;
	// begin inline asm
	shf.r.wrap.b32 %r2976, %r2978, %r2978, %r3099;
	// end inline asm
	xor.b32  	%r4646, %r4645, %r2976;
	and.b32  	%r4647, %r2978, %r2938;
	not.b32 	%r4648, %r2978;
	and.b32  	%r4649, %r2898, %r4648;
	or.b32  	%r4650, %r4647, %r4649;
	add.s32 	%r4651, %r4650, %r2858;
	add.s32 	%r4652, %r4651, %r3046;
	add.s32 	%r4653, %r4652, %r4646;
	add.s32 	%r4654, %r4653, %r40;
	// begin inline asm
	shf.r.wrap.b32 %r2980, %r2990, %r2990, %r3103;
	// end inline asm
	// begin inline asm
	shf.r.wrap.b32 %r2984, %r2990, %r2990, %r3107;
	// end inline asm
	xor.b32  	%r4655, %r2984, %r2980;
	// begin inline asm
	shf.r.wrap.b32 %r2988, %r2990, %r2990, %r3111;
	// end inline asm
	xor.b32  	%r4656, %r4655, %r2988;
	xor.b32  	%r4657, %r2950, %r2910;
	and.b32  	%r4658, %r2990, %r4657;
	and.b32  	%r4659, %r2950, %r2910;
	xor.b32  	%r4660, %r4658, %r4659;
	add.s32 	%r4661, %r4656, %r4660;
	add.s32 	%r3018, %r4654, %r2870;
	add.s32 	%r3030, %r4661, %r4654;
	// begin inline asm
	shf.r.wrap.b32 %r2992, %r2998, %r2998, %r3075;
	// end inline asm
	// begin inline asm
	shf.r.wrap.b32 %r2996, %r2998, %r2998, %r3079;
	// end inline asm
	shr.u32 	%r4662, %r2998, 3;
	xor.b32  	%r4663, %r2992, %r4662;
	xor.b32  	%r4664, %r4663, %r2996;
	// begin inline asm
	shf.r.wrap.b32 %r3000, %r3006, %r3006, %r3083;
	// end inline asm
	// begin inline asm
	shf.r.wrap.b32 %r3004, %r3006, %r3006, %r3087;
	// end inline asm
	shr.u32 	%r4665, %r3006, 10;
	xor.b32  	%r4666, %r3000, %r4665;
	xor.b32  	%r4667, %r4666, %r3004;
	add.s32 	%r4668, %r2958, %r4664;
	add.s32 	%r4669, %r4668, %r2806;
	add.s32 	%r3086, %r4669, %r4667;
	// begin inline asm
	shf.r.wrap.b32 %r3008, %r3018, %r3018, %r3091;
	// end inline asm
	// begin inline asm
	shf.r.wrap.b32 %r3012, %r3018, %r3018, %r3095;
	// end inline asm
	xor.b32  	%r4670, %r3012, %r3008;
	// begin inline asm
	shf.r.wrap.b32 %r3016, %r3018, %r3018, %r3099;
	// end inline asm
	xor.b32  	%r4671, %r4670, %r3016;
	and.b32  	%r4672, %r3018, %r2978;
	not.b32 	%r4673, %r3018;
	and.b32  	%r4674, %r2938, %r4673;
	or.b32  	%r4675, %r4672, %r4674;
	add.s32 	%r4676, %r4675, %r2898;
	add.s32 	%r4677, %r4676, %r3086;
	add.s32 	%r4678, %r4677, %r4671;
	add.s32 	%r4679, %r4678, %r41;
	// begin inline asm
	shf.r.wrap.b32 %r3020, %r3030, %r3030, %r3103;
	// end inline asm
	// begin inline asm
	shf.r.wrap.b32 %r3024, %r3030, %r3030, %r3107;
	// end inline asm
	xor.b32  	%r4680, %r3024, %r3020;
	// begin inline asm
	shf.r.wrap.b32 %r3028, %r3030, %r3030, %r3111;
	// end inline asm
	xor.b32  	%r4681, %r4680, %r3028;
	xor.b32  	%r4682, %r2990, %r2950;
	and.b32  	%r4683, %r3030, %r4682;
	and.b32  	%r4684, %r2990, %r2950;
	xor.b32  	%r4685, %r4683, %r4684;
	add.s32 	%r4686, %r4681, %r4685;
	add.s32 	%r3058, %r4679, %r2910;
	add.s32 	%r3070, %r4686, %r4679;
	// begin inline asm
	shf.r.wrap.b32 %r3032, %r3038, %r3038, %r3075;
	// end inline asm
	// begin inline asm
	shf.r.wrap.b32 %r3036, %r3038, %r3038, %r3079;
	// end inline asm
	shr.u32 	%r4687, %r3038, 3;
	xor.b32  	%r4688, %r3032, %r4687;
	xor.b32  	%r4689, %r4688, %r3036;
	// begin inline asm
	shf.r.wrap.b32 %r3040, %r3046, %r3046, %r3083;
	// end inline asm
	// begin inline asm
	shf.r.wrap.b32 %r3044, %r3046, %r3046, %r3087;
	// end inline asm
	shr.u32 	%r4690, %r3046, 10;
	xor.b32  	%r4691, %r3040, %r4690;
	xor.b32  	%r4692, %r4691, %r3044;
	add.s32 	%r4693, %r2998, %r4689;
	add.s32 	%r4694, %r4693, %r2846;
	add.s32 	%r4695, %r4694, %r4692;
	// begin inline asm
	shf.r.wrap.b32 %r3048, %r3058, %r3058, %r3091;
	// end inline asm
	// begin inline asm
	shf.r.wrap.b32 %r3052, %r3058, %r3058, %r3095;
	// end inline asm
	xor.b32  	%r4696, %r3052, %r3048;
	// begin inline asm
	shf.r.wrap.b32 %r3056, %r3058, %r3058, %r3099;
	// end inline asm
	xor.b32  	%r4697, %r4696, %r3056;
	and.b32  	%r4698, %r3058, %r3018;
	not.b32 	%r4699, %r3058;
	and.b32  	%r4700, %r2978, %r4699;
	or.b32  	%r4701, %r4698, %r4700;
	add.s32 	%r4702, %r4701, %r2938;
	add.s32 	%r4703, %r4702, %r4695;
	add.s32 	%r4704, %r4703, %r4697;
	add.s32 	%r4705, %r4704, %r42;
	// begin inline asm
	shf.r.wrap.b32 %r3060, %r3070, %r3070, %r3103;
	// end inline asm
	// begin inline asm
	shf.r.wrap.b32 %r3064, %r3070, %r3070, %r3107;
	// end inline asm
	xor.b32  	%r4706, %r3064, %r3060;
	// begin inline asm
	shf.r.wrap.b32 %r3068, %r3070, %r3070, %r3111;
	// end inline asm
	xor.b32  	%r4707, %r4706, %r3068;
	xor.b32  	%r4708, %r3030, %r2990;
	and.b32  	%r4709, %r3070, %r4708;
	and.b32  	%r4710, %r3030, %r2990;
	xor.b32  	%r4711, %r4709, %r4710;
	add.s32 	%r4712, %r4707, %r4711;
	add.s32 	%r3098, %r4705, %r2950;
	add.s32 	%r3110, %r4712, %r4705;
	// begin inline asm
	shf.r.wrap.b32 %r3072, %r3078, %r3078, %r3075;
	// end inline asm
	// begin inline asm
	shf.r.wrap.b32 %r3076, %r3078, %r3078, %r3079;
	// end inline asm
	shr.u32 	%r4713, %r3078, 3;
	xor.b32  	%r4714, %r3072, %r4713;
	xor.b32  	%r4715, %r4714, %r3076;
	// begin inline asm
	shf.r.wrap.b32 %r3080, %r3086, %r3086, %r3083;
	// end inline asm
	// begin inline asm
	shf.r.wrap.b32 %r3084, %r3086, %r3086, %r3087;
	// end inline asm
	shr.u32 	%r4716, %r3086, 10;
	xor.b32  	%r4717, %r3080, %r4716;
	xor.b32  	%r4718, %r4717, %r3084;
	add.s32 	%r4719, %r3038, %r4715;
	add.s32 	%r4720, %r4719, %r2886;
	add.s32 	%r4721, %r4720, %r4718;
	// begin inline asm
	shf.r.wrap.b32 %r3088, %r3098, %r3098, %r3091;
	// end inline asm
	// begin inline asm
	shf.r.wrap.b32 %r3092, %r3098, %r3098, %r3095;
	// end inline asm
	xor.b32  	%r4722, %r3092, %r3088;
	// begin inline asm
	shf.r.wrap.b32 %r3096, %r3098, %r3098, %r3099;
	// end inline asm
	xor.b32  	%r4723, %r4722, %r3096;
	and.b32  	%r4724, %r3098, %r3058;
	not.b32 	%r4725, %r3098;
	and.b32  	%r4726, %r3018, %r4725;
	or.b32  	%r4727, %r4724, %r4726;
	add.s32 	%r4728, %r4727, %r2978;
	add.s32 	%r4729, %r4728, %r4721;
	add.s32 	%r4730, %r4729, %r4723;
	add.s32 	%r4731, %r4730, %r43;
	// begin inline asm
	shf.r.wrap.b32 %r3100, %r3110, %r3110, %r3103;
	// end inline asm
	// begin inline asm
	shf.r.wrap.b32 %r3104, %r3110, %r3110, %r3107;
	// end inline asm
	xor.b32  	%r4732, %r3104, %r3100;
	// begin inline asm
	shf.r.wrap.b32 %r3108, %r3110, %r3110, %r3111;
	// end inline asm
	xor.b32  	%r4733, %r4732, %r3108;
	xor.b32  	%r4734, %r3070, %r3030;
	and.b32  	%r4735, %r3110, %r4734;
	and.b32  	%r4736, %r3070, %r3030;
	xor.b32  	%r4737, %r4735, %r4736;
	add.s32 	%r4738, %r4733, %r4737;
	add.s32 	%r4739, %r4731, %r2990;
	add.s32 	%r4740, %r4738, %r4731;
	add.s32 	%r20460, %r20460, %r4740;
	add.s32 	%r20459, %r20459, %r3110;
	add.s32 	%r20458, %r20458, %r3070;
	add.s32 	%r20457, %r20457, %r3030;
	add.s32 	%r20456, %r20456, %r4739;
	add.s32 	%r20455, %r20455, %r3098;
	add.s32 	%r20454, %r20454, %r3058;
	add.s32 	%r20453, %r20453, %r3018;
	add.s64 	%rd472, %rd472, 1;
	shr.u64 	%rd89, %rd441, 6;
	setp.eq.s64 	%p4, %rd472, %rd89;
	@%p4 bra 	$L__BB2_4;
	bra.uni 	$L__BB2_3;
$L__BB2_4:
	st.shared.u32 	[%r1], %r20460;
	st.shared.u32 	[%r1+4], %r20459;
	st.shared.u32 	[%r1+8], %r20458;
	st.shared.u32 	[%r1+12], %r20457;
	st.shared.u32 	[%r1+16], %r20456;
	st.shared.u32 	[%r1+20], %r20455;
	st.shared.u32 	[%r1+24], %r20454;
	st.shared.u32 	[%r1+28], %r20453;
	setp.eq.s32 	%p5, %r3, 0;
	@%p5 bra 	$L__BB2_68;
	ld.param.u64 	%rd442, [double_sha256_persistent_kernel_ascii_param_1];
	and.b64  	%rd90, %rd442, -64;
	add.s64 	%rd14, %rd1, %rd90;
	ld.global.nc.u8 	%rs84, [%rd14];
	cvt.u16.u8 	%rs85, %rs84;
	st.shared.u8 	[%r2], %rs85;
	setp.eq.s32 	%p6, %r3, 1;
	@%p6 bra 	$L__BB2_68;
	ld.global.nc.u8 	%rs86, [%rd14+1];
	cvt.u16.u8 	%rs87, %rs86;
	st.shared.u8 	[%r1+33], %rs87;
	setp.eq.s32 	%p7, %r3, 2;
	@%p7 bra 	$L__BB2_68;
	ld.global.nc.u8 	%rs88, [%rd14+2];
	cvt.u16.u8 	%rs89, %rs88;
	st.shared.u8 	[%r1+34], %rs89;
	setp.eq.s32 	%p8, %r3, 3;
	@%p8 bra 	$L__BB2_68;
	ld.global.nc.u8 	%rs90, [%rd14+3];
	cvt.u16.u8 	%rs91, %rs90;
	st.shared.u8 	[%r1+35], %rs91;
	setp.eq.s32 	%p9, %r3, 4;
	@%p9 bra 	$L__BB2_68;
	ld.global.nc.u8 	%rs92, [%rd14+4];
	cvt.u16.u8 	%rs93, %rs92;
	st.shared.u8 	[%r1+36], %rs93;
	setp.eq.s32 	%p10, %r3, 5;
	@%p10 bra 	$L__BB2_68;
	ld.global.nc.u8 	%rs94, [%rd14+5];
	cvt.u16.u8 	%rs95, %rs94;
	st.shared.u8 	[%r1+37], %rs95;
	setp.eq.s32 	%p11, %r3, 6;
	@%p11 bra 	$L__BB2_68;
	ld.global.nc.u8 	%rs96, [%rd14+6];
	cvt.u16.u8 	%rs97, %rs96;
	st.shared.u8 	[%r1+38], %rs97;
	setp.eq.s32 	%p12, %r3, 7;
	@%p12 bra 	$L__BB2_68;
	ld.global.nc.u8 	%rs98, [%rd14+7];
	cvt.u16.u8 	%rs99, %rs98;
	st.shared.u8 	[%r1+39], %rs99;
	setp.eq.s32 	%p13, %r3, 8;
	@%p13 bra 	$L__BB2_68;
	ld.global.nc.u8 	%rs100, [%rd14+8];
	cvt.u16.u8 	%rs101, %rs100;
	st.shared.u8 	[%r1+40], %rs101;
	setp.eq.s32 	%p14, %r3, 9;
	@%p14 bra 	$L__BB2_68;
	ld.global.nc.u8 	%rs102, [%rd14+9];
	cvt.u16.u8 	%rs103, %rs102;
	st.shared.u8 	[%r1+41], %rs103;
	setp.eq.s32 	%p15, %r3, 10;
	@%p15 bra 	$L__BB2_68;
	ld.global.nc.u8 	%rs104, [%rd14+10];
	cvt.u16.u8 	%rs105, %rs104;
	st.shared.u8 	[%r1+42], %rs105;
	setp.eq.s32 	%p16, %r3, 11;
	@%p16 bra 	$L__BB2_68;
	ld.global.nc.u8 	%rs106, [%rd14+11];
	cvt.u16.u8 	%rs107, %rs106;
	st.shared.u8 	[%r1+43], %rs107;
	setp.eq.s32 	%p17, %r3, 12;
	@%p17 bra 	$L__BB2_68;
	ld.global.nc.u8 	%rs108, [%rd14+12];
	cvt.u16.u8 	%rs109, %rs108;
	st.shared.u8 	[%r1+44], %rs109;
	setp.eq.s32 	%p18, %r3, 13;
	@%p18 bra 	$L__BB2_68;
	ld.global.nc.u8 	%rs110, [%rd14+13];
	cvt.u16.u8 	%rs111, %rs110;
	st.shared.u8 	[%r1+45], %rs111;
	setp.eq.s32 	%p19, %r3, 14;
	@%p19 bra 	$L__BB2_68;
	ld.global.nc.u8 	%rs112, [%rd14+14];
	cvt.u16.u8 	%rs113, %rs112;
	st.shared.u8 	[%r1+46], %rs113;
	setp.eq.s32 	%p20, %r3, 15;
	@%p20 bra 	$L__BB2_68;
	ld.global.nc.u8 	%rs114, [%rd14+15];
	cvt.u16.u8 	%rs115, %rs114;
	st.shared.u8 	[%r1+47], %rs115;
	setp.eq.s32 	%p21, %r3, 16;
	@%p21 bra 	$L__BB2_68;
	ld.global.nc.u8 	%rs116, [%rd14+16];
	cvt.u16.u8 	%rs117, %rs116;
	st.shared.u8 	[%r1+48], %rs117;
	setp.eq.s32 	%p22, %r3, 17;
	@%p22 bra 	$L__BB2_68;
	ld.global.nc.u8 	%rs118, [%rd14+17];
	cvt.u16.u8 	%rs119, %rs118;
	st.shared.u8 	[%r1+49], %rs119;
	setp.eq.s32 	%p23, %r3, 18;
	@%p23 bra 	$L__BB2_68;
	ld.global.nc.u8 	%rs120, [%rd14+18];
	cvt.u16.u8 	%rs121, %rs120;
	st.shared.u8 	[%r1+50], %rs121;
	setp.eq.s32 	%p24, %r3, 19;
	@%p24 bra 	$L__BB2_68;
	ld.global.nc.u8 	%rs122, [%rd14+19];
	cvt.u16.u8 	%rs123, %rs122;
	st.shared.u8 	[%r1+51], %rs123;
	setp.eq.s32 	%p25, %r3, 20;
	@%p25 bra 	$L__BB2_68;
	ld.global.nc.u8 	%rs124, [%rd14+20];
	cvt.u16.u8 	%rs125, %rs124;
	st.shared.u8 	[%r1+52], %rs125;
	setp.eq.s32 	%p26, %r3, 21;
	@%p26 bra 	$L__BB2_68;
	ld.global.nc.u8 	%rs126, [%rd14+21];
	cvt.u16.u8 	%rs127, %rs126;
	st.shared.u8 	[%r1+53], %rs127;
	setp.eq.s32 	%p27, %r3, 22;
	@%p27 bra 	$L__BB2_68;
	ld.global.nc.u8 	%rs128, [%rd14+22];
	cvt.u16.u8 	%rs129, %rs128;
	st.shared.u8 	[%r1+54], %rs129;
	setp.eq.s32 	%p28, %r3, 23;
	@%p28 bra 	$L__BB2_68;
	ld.global.nc.u8 	%rs130, [%rd14+23];
	cvt.u16.u8 	%rs131, %rs130;
	st.shared.u8 	[%r1+55], %rs131;
	setp.eq.s32 	%p29, %r3, 24;
	@%p29 bra 	$L__BB2_68;
	ld.global.nc.u8 	%rs132, [%rd14+24];
	cvt.u16.u8 	%rs133, %rs132;
	st.shared.u8 	[%r1+56], %rs133;
	setp.eq.s32 	%p30, %r3, 25;
	@%p30 bra 	$L__BB2_68;
	ld.global.nc.u8 	%rs134, [%rd14+25];
	cvt.u16.u8 	%rs135, %rs134;
	st.shared.u8 	[%r1+57], %rs135;
	setp.eq.s32 	%p31, %r3, 26;
	@%p31 bra 	$L__BB2_68;
	ld.global.nc.u8 	%rs136, [%rd14+26];
	cvt.u16.u8 	%rs137, %rs136;
	st.shared.u8 	[%r1+58], %rs137;
	setp.eq.s32 	%p32, %r3, 27;
	@%p32 bra 	$L__BB2_68;
	ld.global.nc.u8 	%rs138, [%rd14+27];
	cvt.u16.u8 	%rs139, %rs138;
	st.shared.u8 	[%r1+59], %rs139;
	setp.eq.s32 	%p33, %r3, 28;
	@%p33 bra 	$L__BB2_68;
	ld.global.nc.u8 	%rs140, [%rd14+28];
	cvt.u16.u8 	%rs141, %rs140;
	st.shared.u8 	[%r1+60], %rs141;
	setp.eq.s32 	%p34, %r3, 29;
	@%p34 bra 	$L__BB2_68;
	ld.global.nc.u8 	%rs142, [%rd14+29];
	cvt.u16.u8 	%rs143, %rs142;
	st.shared.u8 	[%r1+61], %rs143;
	setp.eq.s32 	%p35, %r3, 30;
	@%p35 bra 	$L__BB2_68;
	ld.global.nc.u8 	%rs144, [%rd14+30];
	cvt.u16.u8 	%rs145, %rs144;
	st.shared.u8 	[%r1+62], %rs145;
	setp.eq.s32 	%p36, %r3, 31;
	@%p36 bra 	$L__BB2_68;
	ld.global.nc.u8 	%rs146, [%rd14+31];
	cvt.u16.u8 	%rs147, %rs146;
	st.shared.u8 	[%r1+63], %rs147;
	setp.eq.s32 	%p37, %r3, 32;
	@%p37 bra 	$L__BB2_68;
	ld.global.nc.u8 	%rs148, [%rd14+32];
	cvt.u16.u8 	%rs149, %rs148;
	st.shared.u8 	[%r1+64], %rs149;
	setp.eq.s32 	%p38, %r3, 33;
	@%p38 bra 	$L__BB2_68;
	ld.global.nc.u8 	%rs150, [%rd14+33];
	cvt.u16.u8 	%rs151, %rs150;
	st.shared.u8 	[%r1+65], %rs151;
	setp.eq.s32 	%p39, %r3, 34;
	@%p39 bra 	$L__BB2_68;
	ld.global.nc.u8 	%rs152, [%rd14+34];
	cvt.u16.u8 	%rs153, %rs152;
	st.shared.u8 	[%r1+66], %rs153;
	setp.eq.s32 	%p40, %r3, 35;
	@%p40 bra 	$L__BB2_68;
	ld.global.nc.u8 	%rs154, [%rd14+35];
	cvt.u16.u8 	%rs155, %rs154;
	st.shared.u8 	[%r1+67], %rs155;
	setp.eq.s32 	%p41, %r3, 36;
	@%p41 bra 	$L__BB2_68;
	ld.global.nc.u8 	%rs156, [%rd14+36];
	cvt.u16.u8 	%rs157, %rs156;
	st.shared.u8 	[%r1+68], %rs157;
	setp.eq.s32 	%p42, %r3, 37;
	@%p42 bra 	$L__BB2_68;
	ld.global.nc.u8 	%rs158, [%rd14+37];
	cvt.u16.u8 	%rs159, %rs158;
	st.shared.u8 	[%r1+69], %rs159;
	setp.eq.s32 	%p43, %r3, 38;
	@%p43 bra 	$L__BB2_68;
	ld.global.nc.u8 	%rs160, [%rd14+38];
	cvt.u16.u8 	%rs161, %rs160;
	st.shared.u8 	[%r1+70], %rs161;
	setp.eq.s32 	%p44, %r3, 39;
	@%p44 bra 	$L__BB2_68;
	ld.global.nc.u8 	%rs162, [%rd14+39];
	cvt.u16.u8 	%rs163, %rs162;
	st.shared.u8 	[%r1+71], %rs163;
	setp.eq.s32 	%p45, %r3, 40;
	@%p45 bra 	$L__BB2_68;
	ld.global.nc.u8 	%rs164, [%rd14+40];
	cvt.u16.u8 	%rs165, %rs164;
	st.shared.u8 	[%r1+72], %rs165;
	setp.eq.s32 	%p46, %r3, 41;
	@%p46 bra 	$L__BB2_68;
	ld.global.nc.u8 	%rs166, [%rd14+41];
	cvt.u16.u8 	%rs167, %rs166;
	st.shared.u8 	[%r1+73], %rs167;
	setp.eq.s32 	%p47, %r3, 42;
	@%p47 bra 	$L__BB2_68;
	ld.global.nc.u8 	%rs168, [%rd14+42];
	cvt.u16.u8 	%rs169, %rs168;
	st.shared.u8 	[%r1+74], %rs169;
	setp.eq.s32 	%p48, %r3, 43;
	@%p48 bra 	$L__BB2_68;
	ld.global.nc.u8 	%rs170, [%rd14+43];
	cvt.u16.u8 	%rs171, %rs170;
	st.shared.u8 	[%r1+75], %rs171;
	setp.eq.s32 	%p49, %r3, 44;
	@%p49 bra 	$L__BB2_68;
	ld.global.nc.u8 	%rs172, [%rd14+44];
	cvt.u16.u8 	%rs173, %rs172;
	st.shared.u8 	[%r1+76], %rs173;
	setp.eq.s32 	%p50, %r3, 45;
	@%p50 bra 	$L__BB2_68;
	ld.global.nc.u8 	%rs174, [%rd14+45];
	cvt.u16.u8 	%rs175, %rs174;
	st.shared.u8 	[%r1+77], %rs175;
	setp.eq.s32 	%p51, %r3, 46;
	@%p51 bra 	$L__BB2_68;
	ld.global.nc.u8 	%rs176, [%rd14+46];
	cvt.u16.u8 	%rs177, %rs176;
	st.shared.u8 	[%r1+78], %rs177;
	setp.eq.s32 	%p52, %r3, 47;
	@%p52 bra 	$L__BB2_68;
	ld.global.nc.u8 	%rs178, [%rd14+47];
	cvt.u16.u8 	%rs179, %rs178;
	st.shared.u8 	[%r1+79], %rs179;
	setp.eq.s32 	%p53, %r3, 48;
	@%p53 bra 	$L__BB2_68;
	ld.global.nc.u8 	%rs180, [%rd14+48];
	cvt.u16.u8 	%rs181, %rs180;
	st.shared.u8 	[%r1+80], %rs181;
	setp.eq.s32 	%p54, %r3, 49;
	@%p54 bra 	$L__BB2_68;
	ld.global.nc.u8 	%rs182, [%rd14+49];
	cvt.u16.u8 	%rs183, %rs182;
	st.shared.u8 	[%r1+81], %rs183;
	setp.eq.s32 	%p55, %r3, 50;
	@%p55 bra 	$L__BB2_68;
	ld.global.nc.u8 	%rs184, [%rd14+50];
	cvt.u16.u8 	%rs185, %rs184;
	st.shared.u8 	[%r1+82], %rs185;
	setp.eq.s32 	%p56, %r3, 51;
	@%p56 bra 	$L__BB2_68;
	ld.global.nc.u8 	%rs186, [%rd14+51];
	cvt.u16.u8 	%rs187, %rs186;
	st.shared.u8 	[%r1+83], %rs187;
	setp.eq.s32 	%p57, %r3, 52;
	@%p57 bra 	$L__BB2_68;
	ld.global.nc.u8 	%rs188, [%rd14+52];
	cvt.u16.u8 	%rs189, %rs188;
	st.shared.u8 	[%r1+84], %rs189;
	setp.eq.s32 	%p58, %r3, 53;
	@%p58 bra 	$L__BB2_68;
	ld.global.nc.u8 	%rs190, [%rd14+53];
	cvt.u16.u8 	%rs191, %rs190;
	st.shared.u8 	[%r1+85], %rs191;
	setp.eq.s32 	%p59, %r3, 54;
	@%p59 bra 	$L__BB2_68;
	ld.global.nc.u8 	%rs192, [%rd14+54];
	cvt.u16.u8 	%rs193, %rs192;
	st.shared.u8 	[%r1+86], %rs193;
	setp.eq.s32 	%p60, %r3, 55;
	@%p60 bra 	$L__BB2_68;
	ld.global.nc.u8 	%rs194, [%rd14+55];
	cvt.u16.u8 	%rs195, %rs194;
	st.shared.u8 	[%r1+87], %rs195;
	setp.eq.s32 	%p61, %r3, 56;
	@%p61 bra 	$L__BB2_68;
	ld.global.nc.u8 	%rs196, [%rd14+56];
	cvt.u16.u8 	%rs197, %rs196;
	st.shared.u8 	[%r1+88], %rs197;
	setp.eq.s32 	%p62, %r3, 57;
	@%p62 bra 	$L__BB2_68;
	ld.global.nc.u8 	%rs198, [%rd14+57];
	cvt.u16.u8 	%rs199, %rs198;
	st.shared.u8 	[%r1+89], %rs199;
	setp.eq.s32 	%p63, %r3, 58;
	@%p63 bra 	$L__BB2_68;
	ld.global.nc.u8 	%rs200, [%rd14+58];
	cvt.u16.u8 	%rs201, %rs200;
	st.shared.u8 	[%r1+90], %rs201;
	setp.eq.s32 	%p64, %r3, 59;
	@%p64 bra 	$L__BB2_68;
	ld.global.nc.u8 	%rs202, [%rd14+59];
	cvt.u16.u8 	%rs203, %rs202;
	st.shared.u8 	[%r1+91], %rs203;
	setp.eq.s32 	%p65, %r3, 60;
	@%p65 bra 	$L__BB2_68;
	ld.global.nc.u8 	%rs204, [%rd14+60];
	cvt.u16.u8 	%rs205, %rs204;
	st.shared.u8 	[%r1+92], %rs205;
	setp.eq.s32 	%p66, %r3, 61;
	@%p66 bra 	$L__BB2_68;
	ld.global.nc.u8 	%rs206, [%rd14+61];
	cvt.u16.u8 	%rs207, %rs206;
	st.shared.u8 	[%r1+93], %rs207;
	setp.eq.s32 	%p67, %r3, 62;
	@%p67 bra 	$L__BB2_68;
	ld.global.nc.u8 	%rs208, [%rd14+62];
	cvt.u16.u8 	%rs209, %rs208;
	st.shared.u8 	[%r1+94], %rs209;
$L__BB2_68:
	ld.param.u64 	%rd470, [double_sha256_persistent_kernel_ascii_param_14];
	bar.sync 	0;
	cvta.to.global.u64 	%rd92, %rd470;
	ld.volatile.global.u32 	%r4742, [%rd92];
	setp.ne.s32 	%p68, %r4742, 0;
	mov.b64 	%rd486, 0;
	mov.b32 	%r20791, 0;
	@%p68 bra 	$L__BB2_250;
	ld.param.u32 	%r20443, [double_sha256_persistent_kernel_ascii_param_9];
	ld.param.u32 	%r20436, [double_sha256_persistent_kernel_ascii_param_7];
	setp.gt.u32 	%p69, %r20436, 1;
	setp.ne.s32 	%p70, %r20443, 0;
	and.pred  	%p1, %p69, %p70;
	add.s32 	%r4744, %r20436, -1;
	min.u32 	%r68, %r4744, 3;
	ld.const.u32 	%r20790, [Kc];
	ld.const.u32 	%r20789, [Kc+4];
	ld.const.u32 	%r20788, [Kc+8];
	ld.const.u32 	%r20787, [Kc+12];
	ld.const.u32 	%r20786, [Kc+16];
	ld.const.u32 	%r20785, [Kc+20];
	ld.const.u32 	%r20784, [Kc+24];
	ld.const.u32 	%r20783, [Kc+28];
	ld.const.u32 	%r20782, [Kc+32];
	ld.const.u32 	%r20781, [Kc+36];
	ld.const.u32 	%r20780, [Kc+40];
	ld.const.u32 	%r20779, [Kc+44];
	ld.const.u32 	%r20778, [Kc+48];
	ld.const.u32 	%r20777, [Kc+52];
	ld.const.u32 	%r20776, [Kc+56];
	ld.const.u32 	%r20775, [Kc+60];
	ld.const.u32 	%r20774, [Kc+64];
	ld.const.u32 	%r20773, [Kc+68];
	ld.const.u32 	%r20772, [Kc+72];
	ld.const.u32 	%r20771, [Kc+76];
	ld.const.u32 	%r20770, [Kc+80];
	ld.const.u32 	%r20769, [Kc+84];
	ld.const.u32 	%r20768, [Kc+88];
	ld.const.u32 	%r20767, [Kc+92];
	ld.const.u32 	%r20766, [Kc+96];
	ld.const.u32 	%r20765, [Kc+100];
	ld.const.u32 	%r20764, [Kc+104];
	ld.const.u32 	%r20763, [Kc+108];
	ld.const.u32 	%r20762, [Kc+112];
	ld.const.u32 	%r20761, [Kc+116];
	ld.const.u32 	%r20760, [Kc+120];
	ld.const.u32 	%r20759, [Kc+124];
	ld.const.u32 	%r20758, [Kc+128];
	ld.const.u32 	%r20757, [Kc+132];
	ld.const.u32 	%r20756, [Kc+136];
	ld.const.u32 	%r20755, [Kc+140];
	ld.const.u32 	%r20754, [Kc+144];
	ld.const.u32 	%r20753, [Kc+148];
	ld.const.u32 	%r20752, [Kc+152];
	ld.const.u32 	%r20751, [Kc+156];
	ld.const.u32 	%r20750, [Kc+160];
	ld.const.u32 	%r20749, [Kc+164];
	ld.const.u32 	%r20748, [Kc+168];
	ld.const.u32 	%r20747, [Kc+172];
	ld.const.u32 	%r20746, [Kc+176];
	ld.const.u32 	%r20745, [Kc+180];
	ld.const.u32 	%r20744, [Kc+184];
	ld.const.u32 	%r20743, [Kc+188];
	ld.const.u32 	%r20742, [Kc+192];
	ld.const.u32 	%r20741, [Kc+196];
	ld.const.u32 	%r20740, [Kc+200];
	ld.const.u32 	%r20739, [Kc+204];
	ld.const.u32 	%r20738, [Kc+208];
	ld.const.u32 	%r20737, [Kc+212];
	ld.const.u32 	%r20736, [Kc+216];
	ld.const.u32 	%r20735, [Kc+220];
	ld.const.u32 	%r20734, [Kc+224];
	ld.const.u32 	%r20733, [Kc+228];
	ld.const.u32 	%r20732, [Kc+232];
	ld.const.u32 	%r20731, [Kc+236];
	ld.const.u32 	%r20730, [Kc+240];
	ld.const.u32 	%r20729, [Kc+244];
	ld.const.u32 	%r20728, [Kc+248];
	mov.b32 	%r20791, 0;
	mov.b64 	%rd486, 0;
	ld.const.u32 	%r20727, [Kc+252];
	not.pred 	%p103, %p1;
$L__BB2_70:
	mov.u32 	%r4745, %tid.x;
	setp.ne.s32 	%p71, %r4745, 0;
	@%p71 bra 	$L__BB2_73;
	ld.param.u32 	%r20441, [double_sha256_persistent_kernel_ascii_param_8];
	ld.param.u32 	%r20434, [double_sha256_persistent_kernel_ascii_param_6];
	ld.param.u64 	%rd464, [double_sha256_persistent_kernel_ascii_param_5];
	setp.eq.s32 	%p72, %r20441, 0;
	cvta.to.global.u64 	%rd94, %rd464;
	cvt.u64.u32 	%rd95, %r20434;
	atom.global.add.u64 	%rd96, [%rd94], %rd95;
	st.shared.u64 	[_ZZ37double_sha256_persistent_kernel_asciiE11block_start], %rd96;
	@%p72 bra 	$L__BB2_73;
	ld.param.u64 	%rd467, [double_sha256_persistent_kernel_ascii_param_12];
	cvta.to.global.u64 	%rd97, %rd467;
	ld.global.u32 	%r4746, [%rd97];
	st.shared.u32 	[_ZZ37double_sha256_persistent_kernel_asciiE8s_g_best], %r4746;
$L__BB2_73:
	ld.param.u64 	%rd462, [double_sha256_persistent_kernel_ascii_param_3];
	bar.sync 	0;
	ld.shared.u64 	%rd16, [_ZZ37double_sha256_persistent_kernel_asciiE11block_start];
	setp.ge.u64 	%p73, %rd16, %rd462;
	@%p73 bra 	$L__BB2_250;
	ld.param.u32 	%r20437, [double_sha256_persistent_kernel_ascii_param_7];
	ld.param.u32 	%r20435, [double_sha256_persistent_kernel_ascii_param_6];
	ld.param.u64 	%rd463, [double_sha256_persistent_kernel_ascii_param_3];
	cvt.u64.u32 	%rd98, %r20435;
	add.s64 	%rd99, %rd16, %rd98;
	min.u64 	%rd17, %rd99, %rd463;
	mov.u32 	%r4747, %tid.x;
	mul.wide.u32 	%rd100, %r20437, %r4747;
	add.s64 	%rd474, %rd16, %rd100;
	setp.ge.u64 	%p74, %rd474, %rd17;
	@%p74 bra 	$L__BB2_249;
$L__BB2_75:
	ld.param.u64 	%rd453, [double_sha256_persistent_kernel_ascii_param_2];
	add.s64 	%rd25, %rd474, %rd453;
	setp.lt.u64 	%p75, %rd25, 10000;
	mov.b32 	%r268, 20;
	@%p75 bra 	$L__BB2_79;
	ld.param.u64 	%rd454, [double_sha256_persistent_kernel_ascii_param_2];
	add.s64 	%rd25, %rd474, %rd454;
	mov.b32 	%r20592, 20;
	mov.b32 	%r20591, 0;
$L__BB2_77:
	cvt.s64.s32 	%rd101, %r20592;
	add.s64 	%rd102, %rd5, %rd101;
	mov.b64 	%rd103, 1844674407370956;
	mul.hi.u64 	%rd104, %rd25, %rd103;
	mad.lo.s64 	%rd105, %rd104, -10000, %rd25;
	setp.gt.u64 	%p76, %rd105, 9999;
	add.s64 	%rd106, %rd105, 4294957296;
	selp.u64 	%rd107, 1, 0, %p76;
	add.s64 	%rd25, %rd104, %rd107;
	selp.b64 	%rd108, %rd106, %rd105, %p76;
	cvt.u32.u64 	%r4751, %rd108;
	add.s32 	%r20592, %r20592, -4;
	mul.hi.u32 	%r4752, %r4751, 1374389535;
	shr.u32 	%r4753, %r4752, 5;
	mad.lo.s32 	%r4754, %r4753, 2147483548, %r4751;
	shl.b32 	%r4755, %r4753, 1;
	cvt.u64.u32 	%rd109, %r4755;
	mov.u64 	%rd110, DIG2;
	add.s64 	%rd111, %rd110, %rd109;
	shl.b32 	%r4756, %r4754, 1;
	cvt.u64.u32 	%rd112, %r4756;
	add.s64 	%rd113, %rd110, %rd112;
	ld.const.u8 	%r4757, [%rd113+1];
	ld.const.u8 	%r4758, [%rd113];
	prmt.b32 	%r4759, %r4758, %r4757, 0x3340U;
	ld.const.u8 	%r4760, [%rd111+1];
	ld.const.u8 	%r4761, [%rd111];
	prmt.b32 	%r4762, %r4761, %r4760, 0x3340U;
	prmt.b32 	%r4763, %r4762, %r4759, 0x5410U;
	st.local.u32 	[%rd102+-4], %r4763;
	setp.gt.u64 	%p77, %rd25, 9999;
	add.s32 	%r20591, %r20591, -4;
	@%p77 bra 	$L__BB2_77;
	add.s32 	%r268, %r20591, 20;
$L__BB2_79:
	setp.lt.u64 	%p78, %rd25, 1000;
	@%p78 bra 	$L__BB2_81;
	cvt.u16.u64 	%rs229, %rd25;
	shr.u16 	%rs230, %rs229, 2;
	mul.hi.u16 	%rs231, %rs230, 5243;
	shr.u16 	%rs232, %rs231, 1;
	mul.lo.s16 	%rs233, %rs232, 100;
	sub.s16 	%rs234, %rs229, %rs233;
	add.s32 	%r20594, %r268, -4;
	and.b16  	%rs235, %rs231, 2046;
	cvt.u64.u16 	%rd123, %rs235;
	mov.u64 	%rd124, DIG2;
	add.s64 	%rd125, %rd124, %rd123;
	ld.const.u8 	%rs236, [%rd125];
	cvt.s64.s32 	%rd126, %r268;
	add.s64 	%rd127, %rd5, %rd126;
	st.local.u8 	[%rd127+-4], %rs236;
	ld.const.u8 	%rs237, [%rd125+1];
	st.local.u8 	[%rd127+-3], %rs237;
	shl.b16 	%rs238, %rs234, 1;
	cvt.u64.u16 	%rd128, %rs238;
	add.s64 	%rd129, %rd124, %rd128;
	ld.const.u8 	%rs239, [%rd129];
	st.local.u8 	[%rd127+-2], %rs239;
	ld.const.u8 	%rs240, [%rd129+1];
	st.local.u8 	[%rd127+-1], %rs240;
	bra.uni 	$L__BB2_86;
$L__BB2_81:
	setp.lt.u64 	%p79, %rd25, 100;
	@%p79 bra 	$L__BB2_83;
	cvt.u16.u64 	%rs219, %rd25;
	shr.u16 	%rs220, %rs219, 2;
	mul.hi.u16 	%rs221, %rs220, 5243;
	shr.u16 	%rs222, %rs221, 1;
	mul.lo.s16 	%rs223, %rs222, 100;
	sub.s16 	%rs224, %rs219, %rs223;
	add.s32 	%r20594, %r268, -3;
	add.s16 	%rs225, %rs222, 48;
	cvt.s64.s32 	%rd118, %r268;
	add.s64 	%rd119, %rd5, %rd118;
	st.local.u8 	[%rd119+-3], %rs225;
	shl.b16 	%rs226, %rs224, 1;
	cvt.u64.u16 	%rd120, %rs226;
	mov.u64 	%rd121, DIG2;
	add.s64 	%rd122, %rd121, %rd120;
	ld.const.u8 	%rs227, [%rd122];
	st.local.u8 	[%rd119+-2], %rs227;
	ld.const.u8 	%rs228, [%rd122+1];
	st.local.u8 	[%rd119+-1], %rs228;
	bra.uni 	$L__BB2_86;
$L__BB2_83:
	setp.lt.u64 	%p80, %rd25, 10;
	@%p80 bra 	$L__BB2_85;
	cvt.u16.u64 	%rs212, %rd25;
	mul.lo.s16 	%rs213, %rs212, 205;
	shr.u16 	%rs214, %rs213, 11;
	mul.lo.s16 	%rs215, %rs214, 10;
	sub.s16 	%rs216, %rs212, %rs215;
	add.s32 	%r20594, %r268, -2;
	add.s16 	%rs217, %rs214, 48;
	cvt.s64.s32 	%rd116, %r268;
	add.s64 	%rd117, %rd5, %rd116;
	st.local.u8 	[%rd117+-2], %rs217;
	or.b16  	%rs218, %rs216, 48;
	st.local.u8 	[%rd117+-1], %rs218;
	bra.uni 	$L__BB2_86;
$L__BB2_85:
	add.s32 	%r20594, %r268, -1;
	cvt.u16.u64 	%rs210, %rd25;
	add.s16 	%rs211, %rs210, 48;
	cvt.s64.s32 	%rd114, %r268;
	add.s64 	%rd115, %rd5, %rd114;
	st.local.u8 	[%rd115+-1], %rs211;
$L__BB2_86:
	sub.s32 	%r20692, 20, %r20594;
	setp.gt.s32 	%p81, %r20594, 19;
	@%p81 bra 	$L__BB2_94;
	max.s32 	%r275, %r20692, 1;
	and.b32  	%r276, %r275, 3;
	setp.lt.s32 	%p82, %r20692, 4;
	mov.b32 	%r20596, 0;
	@%p82 bra 	$L__BB2_90;
	and.b32  	%r20596, %r275, 2147483644;
	mov.b32 	%r20595, 0;
$L__BB2_89:
	.pragma "nounroll";
	add.s32 	%r4766, %r20595, %r20594;
	cvt.s64.s32 	%rd130, %r4766;
	add.s64 	%rd131, %rd5, %rd130;
	ld.local.u8 	%rs241, [%rd131];
	cvt.u64.u32 	%rd132, %r20595;
	add.s64 	%rd133, %rd6, %rd132;
	st.local.u8 	[%rd133], %rs241;
	ld.local.u8 	%rs242, [%rd131+1];
	st.local.u8 	[%rd133+1], %rs242;
	ld.local.u8 	%rs243, [%rd131+2];
	st.local.u8 	[%rd133+2], %rs243;
	ld.local.u8 	%rs244, [%rd131+3];
	st.local.u8 	[%rd133+3], %rs244;
	add.s32 	%r20595, %r20595, 4;
	setp.ne.s32 	%p83, %r20595, %r20596;
	@%p83 bra 	$L__BB2_89;
$L__BB2_90:
	setp.eq.s32 	%p84, %r276, 0;
	@%p84 bra 	$L__BB2_94;
	add.s32 	%r4767, %r20596, %r20594;
	cvt.s64.s32 	%rd134, %r4767;
	add.s64 	%rd26, %rd5, %rd134;
	ld.local.u8 	%rs245, [%rd26];
	cvt.u64.u32 	%rd135, %r20596;
	add.s64 	%rd27, %rd6, %rd135;
	st.local.u8 	[%rd27], %rs245;
	setp.eq.s32 	%p85, %r276, 1;
	@%p85 bra 	$L__BB2_94;
	ld.local.u8 	%rs246, [%rd26+1];
	st.local.u8 	[%rd27+1], %rs246;
	setp.eq.s32 	%p86, %r276, 2;
	@%p86 bra 	$L__BB2_94;
	ld.local.u8 	%rs247, [%rd26+2];
	st.local.u8 	[%rd27+2], %rs247;
$L__BB2_94:
	ld.param.u32 	%r20438, [double_sha256_persistent_kernel_ascii_param_7];
	setp.lt.u32 	%p87, %r20438, 2;
	mov.b32 	%r20693, 0;
	@%p87 bra 	$L__BB2_114;
	add.s64 	%rd136, %rd474, 1;
	setp.ge.u64 	%p88, %rd136, %rd17;
	@%p88 bra 	$L__BB2_114;
	ld.param.u64 	%rd455, [double_sha256_persistent_kernel_ascii_param_2];
	add.s64 	%rd137, %rd474, %rd455;
	add.s64 	%rd479, %rd137, 1;
	setp.lt.u64 	%p89, %rd479, 10000;
	mov.b32 	%r283, 20;
	@%p89 bra 	$L__BB2_99;
	ld.param.u64 	%rd456, [double_sha256_persistent_kernel_ascii_param_2];
	add.s64 	%rd138, %rd474, %rd456;
	add.s64 	%rd479, %rd138, 1;
	mov.b32 	%r20597, 20;
$L__BB2_98:
	mov.b64 	%rd139, 1844674407370956;
	mul.hi.u64 	%rd140, %rd479, %rd139;
	mad.lo.s64 	%rd141, %rd140, -10000, %rd479;
	setp.gt.u64 	%p90, %rd141, 9999;
	add.s64 	%rd142, %rd141, 4294957296;
	selp.u64 	%rd143, 1, 0, %p90;
	add.s64 	%rd479, %rd140, %rd143;
	selp.b64 	%rd144, %rd142, %rd141, %p90;
	cvt.u32.u64 	%r4772, %rd144;
	add.s32 	%r283, %r20597, -4;
	mul.hi.u32 	%r4773, %r4772, 1374389535;
	shr.u32 	%r4774, %r4773, 5;
	mad.lo.s32 	%r4775, %r4774, 2147483548, %r4772;
	shl.b32 	%r4776, %r4774, 1;
	cvt.u64.u32 	%rd145, %r4776;
	mov.u64 	%rd146, DIG2;
	add.s64 	%rd147, %rd146, %rd145;
	cvt.s64.s32 	%rd148, %r20597;
	add.s64 	%rd149, %rd4, %rd148;
	shl.b32 	%r4777, %r4775, 1;
	cvt.u64.u32 	%rd150, %r4777;
	add.s64 	%rd151, %rd146, %rd150;
	ld.const.u8 	%r4778, [%rd151+1];
	ld.const.u8 	%r4779, [%rd151];
	prmt.b32 	%r4780, %r4779, %r4778, 0x3340U;
	ld.const.u8 	%r4781, [%rd147+1];
	ld.const.u8 	%r4782, [%rd147];
	prmt.b32 	%r4783, %r4782, %r4781, 0x3340U;
	prmt.b32 	%r4784, %r4783, %r4780, 0x5410U;
	st.local.u32 	[%rd149+-4], %r4784;
	setp.gt.u64 	%p91, %rd479, 9999;
	mov.u32 	%r20597, %r283;
	@%p91 bra 	$L__BB2_98;
$L__BB2_99:
	setp.lt.u64 	%p92, %rd479, 1000;
	@%p92 bra 	$L__BB2_101;
	cvt.u16.u64 	%rs267, %rd479;
	shr.u16 	%rs268, %rs267, 2;
	mul.hi.u16 	%rs269, %rs268, 5243;
	shr.u16 	%rs270, %rs269, 1;
	mul.lo.s16 	%rs271, %rs270, 100;
	sub.s16 	%rs272, %rs267, %rs271;
	add.s32 	%r20599, %r283, -4;
	and.b16  	%rs273, %rs269, 2046;
	cvt.u64.u16 	%rd161, %rs273;
	mov.u64 	%rd162, DIG2;
	add.s64 	%rd163, %rd162, %rd161;
	ld.const.u8 	%rs274, [%rd163];
	cvt.s64.s32 	%rd164, %r283;
	add.s64 	%rd165, %rd4, %rd164;
	st.local.u8 	[%rd165+-4], %rs274;
	ld.const.u8 	%rs275, [%rd163+1];
	st.local.u8 	[%rd165+-3], %rs275;
	shl.b16 	%rs276, %rs272, 1;
	cvt.u64.u16 	%rd166, %rs276;
	add.s64 	%rd167, %rd162, %rd166;
	ld.const.u8 	%rs277, [%rd167];
	st.local.u8 	[%rd165+-2], %rs277;
	ld.const.u8 	%rs278, [%rd167+1];
	st.local.u8 	[%rd165+-1], %rs278;
	bra.uni 	$L__BB2_106;
$L__BB2_101:
	setp.lt.u64 	%p93, %rd479, 100;
	@%p93 bra 	$L__BB2_103;
	cvt.u16.u64 	%rs257, %rd479;
	shr.u16 	%rs258, %rs257, 2;
	mul.hi.u16 	%rs259, %rs258, 5243;
	shr.u16 	%rs260, %rs259, 1;
	mul.lo.s16 	%rs261, %rs260, 100;
	sub.s16 	%rs262, %rs257, %rs261;
	add.s32 	%r20599, %r283, -3;
	add.s16 	%rs263, %rs260, 48;
	cvt.s64.s32 	%rd156, %r283;
	add.s64 	%rd157, %rd4, %rd156;
	st.local.u8 	[%rd157+-3], %rs263;
	shl.b16 	%rs264, %rs262, 1;
	cvt.u64.u16 	%rd158, %rs264;
	mov.u64 	%rd159, DIG2;
	add.s64 	%rd160, %rd159, %rd158;
	ld.const.u8 	%rs265, [%rd160];
	st.local.u8 	[%rd157+-2], %rs265;
	ld.const.u8 	%rs266, [%rd160+1];
	st.local.u8 	[%rd157+-1], %rs266;
	bra.uni 	$L__BB2_106;
$L__BB2_103:
	setp.lt.u64 	%p94, %rd479, 10;
	@%p94 bra 	$L__BB2_105;
	cvt.u16.u64 	%rs250, %rd479;
	mul.lo.s16 	%rs251, %rs250, 205;
	shr.u16 	%rs252, %rs251, 11;
	mul.lo.s16 	%rs253, %rs252, 10;
	sub.s16 	%rs254, %rs250, %rs253;
	add.s32 	%r20599, %r283, -2;
	add.s16 	%rs255, %rs252, 48;
	cvt.s64.s32 	%rd154, %r283;
	add.s64 	%rd155, %rd4, %rd154;
	st.local.u8 	[%rd155+-2], %rs255;
	or.b16  	%rs256, %rs254, 48;
	st.local.u8 	[%rd155+-1], %rs256;
	bra.uni 	$L__BB2_106;
$L__BB2_105:
	add.s32 	%r20599, %r283, -1;
	cvt.u16.u64 	%rs248, %rd479;
	add.s16 	%rs249, %rs248, 48;
	cvt.s64.s32 	%rd152, %r283;
	add.s64 	%rd153, %rd4, %rd152;
	st.local.u8 	[%rd153+-1], %rs249;
$L__BB2_106:
	sub.s32 	%r20693, 20, %r20599;
	setp.gt.s32 	%p95, %r20599, 19;
	@%p95 bra 	$L__BB2_114;
	max.s32 	%r290, %r20693, 1;
	and.b32  	%r291, %r290, 3;
	setp.lt.s32 	%p96, %r20693, 4;
	mov.b32 	%r20601, 0;
	@%p96 bra 	$L__BB2_110;
	and.b32  	%r20601, %r290, 2147483644;
	mov.b32 	%r20600, 0;
$L__BB2_109:
	.pragma "nounroll";
	add.s32 	%r4787, %r20600, %r20599;
	cvt.s64.s32 	%rd168, %r4787;
	add.s64 	%rd169, %rd4, %rd168;
	ld.local.u8 	%rs279, [%rd169];
	cvt.u64.u32 	%rd170, %r20600;
	add.s64 	%rd171, %rd7, %rd170;
	st.local.u8 	[%rd171], %rs279;
	ld.local.u8 	%rs280, [%rd169+1];
	st.local.u8 	[%rd171+1], %rs280;
	ld.local.u8 	%rs281, [%rd169+2];
	st.local.u8 	[%rd171+2], %rs281;
	ld.local.u8 	%rs282, [%rd169+3];
	st.local.u8 	[%rd171+3], %rs282;
	add.s32 	%r20600, %r20600, 4;
	setp.ne.s32 	%p97, %r20600, %r20601;
	@%p97 bra 	$L__BB2_109;
$L__BB2_110:
	setp.eq.s32 	%p98, %r291, 0;
	@%p98 bra 	$L__BB2_114;
	add.s32 	%r4788, %r20601, %r20599;
	cvt.s64.s32 	%rd172, %r4788;
	add.s64 	%rd33, %rd4, %rd172;
	ld.local.u8 	%rs283, [%rd33];
	cvt.u64.u32 	%rd173, %r20601;
	add.s64 	%rd34, %rd7, %rd173;
	st.local.u8 	[%rd34], %rs283;
	setp.eq.s32 	%p99, %r291, 1;
	@%p99 bra 	$L__BB2_114;
	ld.local.u8 	%rs284, [%rd33+1];
	st.local.u8 	[%rd34+1], %rs284;
	setp.eq.s32 	%p100, %r291, 2;
	@%p100 bra 	$L__BB2_114;
	ld.local.u8 	%rs285, [%rd33+2];
	st.local.u8 	[%rd34+2], %rs285;
$L__BB2_114:
	ld.param.u32 	%r20439, [double_sha256_persistent_kernel_ascii_param_7];
	setp.eq.s32 	%p101, %r20439, 0;
	@%p101 bra 	$L__BB2_248;
	mov.b32 	%r20667, 0;
$L__BB2_116:
	mov.u32 	%r361, %r20667;
	cvt.u64.u32 	%rd174, %r361;
	add.s64 	%rd175, %rd474, %rd174;
	setp.ge.u64 	%p102, %rd175, %rd17;
	@%p102 bra 	$L__BB2_248;
	@%p103 bra 	$L__BB2_161;
	and.b32  	%r4822, %r361, 1;
	setp.eq.b32 	%p126, %r4822, 1;
	@%p126 bra 	$L__BB2_130;
	setp.eq.s32 	%p150, %r361, 0;
	mov.u64 	%rd485, %rd6;
	mov.u32 	%r20694, %r20692;
	@%p150 bra 	$L__BB2_192;
	setp.lt.s32 	%p151, %r20692, 1;
	mov.u32 	%r20672, %r20692;
	@%p151 bra 	$L__BB2_129;
$L__BB2_121:
	add.s32 	%r371, %r20672, -1;
	cvt.u64.u32 	%rd300, %r371;
	add.s64 	%rd36, %rd6, %rd300;
	ld.local.u8 	%rs1, [%rd36];
	setp.eq.s16 	%p152, %rs1, 57;
	@%p152 bra 	$L__BB2_122;
	bra.uni 	$L__BB2_258;
$L__BB2_122:
	mov.b16 	%rs379, 48;
	st.local.u8 	[%rd36], %rs379;
	setp.gt.u32 	%p153, %r20672, 1;
	mov.u32 	%r20672, %r371;
	@%p153 bra 	$L__BB2_121;
	and.b32  	%r365, %r20692, 3;
	setp.eq.s32 	%p154, %r365, 0;
	mov.u32 	%r20671, %r20692;
	@%p154 bra 	$L__BB2_127;
	add.s32 	%r20671, %r20692, -1;
	cvt.u64.u32 	%rd301, %r20671;
	add.s64 	%rd302, %rd6, %rd301;
	ld.local.u8 	%rs380, [%rd302];
	cvt.u64.u32 	%rd303, %r20692;
	add.s64 	%rd304, %rd6, %rd303;
	st.local.u8 	[%rd304], %rs380;
	setp.eq.s32 	%p155, %r365, 1;
	@%p155 bra 	$L__BB2_127;
	add.s32 	%r20671, %r20692, -2;
	cvt.u64.u32 	%rd305, %r20671;
	add.s64 	%rd306, %rd6, %rd305;
	ld.local.u8 	%rs381, [%rd306];
	add.s32 	%r4847, %r20692, -1;
	cvt.u64.u32 	%rd307, %r4847;
	add.s64 	%rd308, %rd6, %rd307;
	st.local.u8 	[%rd308], %rs381;
	setp.eq.s32 	%p156, %r365, 2;
	@%p156 bra 	$L__BB2_127;
	add.s32 	%r20671, %r20692, -3;
	cvt.u64.u32 	%rd309, %r20671;
	add.s64 	%rd310, %rd6, %rd309;
	ld.local.u8 	%rs382, [%rd310];
	add.s32 	%r4848, %r20692, -2;
	cvt.u64.u32 	%rd311, %r4848;
	add.s64 	%rd312, %rd6, %rd311;
	st.local.u8 	[%rd312], %rs382;
$L__BB2_127:
	add.s32 	%r4849, %r20692, -1;
	setp.lt.u32 	%p157, %r4849, 3;
	@%p157 bra 	$L__BB2_129;
$L__BB2_128:
	add.s32 	%r4850, %r20671, -1;
	cvt.u64.u32 	%rd313, %r4850;
	add.s64 	%rd314, %rd6, %rd313;
	ld.local.u8 	%rs383, [%rd314];
	cvt.u64.u32 	%rd315, %r20671;
	add.s64 	%rd316, %rd6, %rd315;
	st.local.u8 	[%rd316], %rs383;
	add.s32 	%r4851, %r20671, -2;
	cvt.u64.u32 	%rd317, %r4851;
	add.s64 	%rd318, %rd6, %rd317;
	ld.local.u8 	%rs384, [%rd318];
	st.local.u8 	[%rd314], %rs384;
	add.s32 	%r4852, %r20671, -3;
	cvt.u64.u32 	%rd319, %r4852;
	add.s64 	%rd320, %rd6, %rd319;
	ld.local.u8 	%rs385, [%rd320];
	st.local.u8 	[%rd318], %rs385;
	add.s32 	%r373, %r20671, -4;
	cvt.u64.u32 	%rd321, %r373;
	add.s64 	%rd322, %rd6, %rd321;
	ld.local.u8 	%rs386, [%rd322];
	st.local.u8 	[%rd320], %rs386;
	setp.gt.u32 	%p158, %r20671, 4;
	mov.u32 	%r20671, %r373;
	@%p158 bra 	$L__BB2_128;
$L__BB2_129:
	mov.b16 	%rs387, 49;
	st.local.u8 	[%rd6], %rs387;
	add.s32 	%r20692, %r20692, 1;
	mov.u64 	%rd485, %rd6;
	mov.u32 	%r20694, %r20692;
	bra.uni 	$L__BB2_192;
$L__BB2_130:
	setp.lt.u32 	%p127, %r361, 2;
	@%p127 bra 	$L__BB2_141;
	setp.lt.s32 	%p128, %r20693, 1;
	mov.u32 	%r20675, %r20693;
	@%p128 bra 	$L__BB2_140;
$L__BB2_132:
	add.s32 	%r381, %r20675, -1;
	cvt.u64.u32 	%rd238, %r381;
	add.s64 	%rd37, %rd7, %rd238;
	ld.local.u8 	%rs2, [%rd37];
	setp.eq.s16 	%p129, %rs2, 57;
	@%p129 bra 	$L__BB2_133;
	bra.uni 	$L__BB2_259;
$L__BB2_133:
	mov.b16 	%rs331, 48;
	st.local.u8 	[%rd37], %rs331;
	setp.gt.u32 	%p130, %r20675, 1;
	mov.u32 	%r20675, %r381;
	@%p130 bra 	$L__BB2_132;
	and.b32  	%r375, %r20693, 3;
	setp.eq.s32 	%p131, %r375, 0;
	mov.u32 	%r20674, %r20693;
	@%p131 bra 	$L__BB2_138;
	add.s32 	%r20674, %r20693, -1;
	cvt.u64.u32 	%rd239, %r20674;
	add.s64 	%rd240, %rd7, %rd239;
	ld.local.u8 	%rs332, [%rd240];
	cvt.u64.u32 	%rd241, %r20693;
	add.s64 	%rd242, %rd7, %rd241;
	st.local.u8 	[%rd242], %rs332;
	setp.eq.s32 	%p132, %r375, 1;
	@%p132 bra 	$L__BB2_138;
	add.s32 	%r20674, %r20693, -2;
	cvt.u64.u32 	%rd243, %r20674;
	add.s64 	%rd244, %rd7, %rd243;
	ld.local.u8 	%rs333, [%rd244];
	add.s32 	%r4823, %r20693, -1;
	cvt.u64.u32 	%rd245, %r4823;
	add.s64 	%rd246, %rd7, %rd245;
	st.local.u8 	[%rd246], %rs333;
	setp.eq.s32 	%p133, %r375, 2;
	@%p133 bra 	$L__BB2_138;
	add.s32 	%r20674, %r20693, -3;
	cvt.u64.u32 	%rd247, %r20674;
	add.s64 	%rd248, %rd7, %rd247;
	ld.local.u8 	%rs334, [%rd248];
	add.s32 	%r4824, %r20693, -2;
	cvt.u64.u32 	%rd249, %r4824;
	add.s64 	%rd250, %rd7, %rd249;
	st.local.u8 	[%rd250], %rs334;
$L__BB2_138:
	setp.lt.u32 	%p134, %r20693, 4;
	@%p134 bra 	$L__BB2_140;
$L__BB2_139:
	add.s32 	%r4825, %r20674, -1;
	cvt.u64.u32 	%rd251, %r4825;
	add.s64 	%rd252, %rd7, %rd251;
	ld.local.u8 	%rs335, [%rd252];
	cvt.u64.u32 	%rd253, %r20674;
	add.s64 	%rd254, %rd7, %rd253;
	st.local.u8 	[%rd254], %rs335;
	add.s32 	%r4826, %r20674, -2;
	cvt.u64.u32 	%rd255, %r4826;
	add.s64 	%rd256, %rd7, %rd255;
	ld.local.u8 	%rs336, [%rd256];
	st.local.u8 	[%rd252], %rs336;
	add.s32 	%r4827, %r20674, -3;
	cvt.u64.u32 	%rd257, %r4827;
	add.s64 	%rd258, %rd7, %rd257;
	ld.local.u8 	%rs337, [%rd258];
	st.local.u8 	[%rd256], %rs337;
	add.s32 	%r383, %r20674, -4;
	cvt.u64.u32 	%rd259, %r383;
	add.s64 	%rd260, %rd7, %rd259;
	ld.local.u8 	%rs338, [%rd260];
	st.local.u8 	[%rd258], %rs338;
	setp.gt.u32 	%p135, %r20674, 4;
	mov.u32 	%r20674, %r383;
	@%p135 bra 	$L__BB2_139;
$L__BB2_140:
	mov.b16 	%rs339, 49;
	st.local.u8 	[%rd7], %rs339;
	add.s32 	%r20693, %r20693, 1;
$L__BB2_141:
	setp.gt.s32 	%p136, %r20693, 0;
	mov.u32 	%r20694, %r20693;
	@%p136 bra 	$L__BB2_160;
	ld.param.u64 	%rd459, [double_sha256_persistent_kernel_ascii_param_2];
	cvt.u64.u32 	%rd261, %r361;
	add.s64 	%rd262, %rd474, %rd261;
	add.s64 	%rd482, %rd262, %rd459;
	setp.lt.u64 	%p137, %rd482, 10000;
	mov.b32 	%r388, 20;
	@%p137 bra 	$L__BB2_145;
	ld.param.u64 	%rd460, [double_sha256_persistent_kernel_ascii_param_2];
	cvt.u64.u32 	%rd263, %r361;
	add.s64 	%rd264, %rd474, %rd263;
	add.s64 	%rd482, %rd264, %rd460;
	mov.b32 	%r20678, 20;
$L__BB2_144:
	mov.b64 	%rd265, 1844674407370956;
	mul.hi.u64 	%rd266, %rd482, %rd265;
	mad.lo.s64 	%rd267, %rd266, -10000, %rd482;
	setp.gt.u64 	%p138, %rd267, 9999;
	add.s64 	%rd268, %rd267, 4294957296;
	selp.u64 	%rd269, 1, 0, %p138;
	add.s64 	%rd482, %rd266, %rd269;
	selp.b64 	%rd270, %rd268, %rd267, %p138;
	cvt.u32.u64 	%r4830, %rd270;
	add.s32 	%r388, %r20678, -4;
	mul.hi.u32 	%r4831, %r4830, 1374389535;
	shr.u32 	%r4832, %r4831, 5;
	mad.lo.s32 	%r4833, %r4832, 2147483548, %r4830;
	shl.b32 	%r4834, %r4832, 1;
	cvt.u64.u32 	%rd271, %r4834;
	mov.u64 	%rd272, DIG2;
	add.s64 	%rd273, %rd272, %rd271;
	cvt.s64.s32 	%rd274, %r20678;
	add.s64 	%rd275, %rd3, %rd274;
	shl.b32 	%r4835, %r4833, 1;
	cvt.u64.u32 	%rd276, %r4835;
	add.s64 	%rd277, %rd272, %rd276;
	ld.const.u8 	%r4836, [%rd277+1];
	ld.const.u8 	%r4837, [%rd277];
	prmt.b32 	%r4838, %r4837, %r4836, 0x3340U;
	ld.const.u8 	%r4839, [%rd273+1];
	ld.const.u8 	%r4840, [%rd273];
	prmt.b32 	%r4841, %r4840, %r4839, 0x3340U;
	prmt.b32 	%r4842, %r4841, %r4838, 0x5410U;
	st.local.u32 	[%rd275+-4], %r4842;
	setp.gt.u64 	%p139, %rd482, 9999;
	mov.u32 	%r20678, %r388;
	@%p139 bra 	$L__BB2_144;
$L__BB2_145:
	setp.lt.u64 	%p140, %rd482, 1000;
	@%p140 bra 	$L__BB2_147;
	cvt.u16.u64 	%rs359, %rd482;
	shr.u16 	%rs360, %rs359, 2;
	mul.hi.u16 	%rs361, %rs360, 5243;
	shr.u16 	%rs362, %rs361, 1;
	mul.lo.s16 	%rs363, %rs362, 100;
	sub.s16 	%rs364, %rs359, %rs363;
	add.s32 	%r20680, %r388, -4;
	and.b16  	%rs365, %rs361, 2046;
	cvt.u64.u16 	%rd287, %rs365;
	mov.u64 	%rd288, DIG2;
	add.s64 	%rd289, %rd288, %rd287;
	ld.const.u8 	%rs366, [%rd289];
	cvt.s64.s32 	%rd290, %r388;
	add.s64 	%rd291, %rd3, %rd290;
	st.local.u8 	[%rd291+-4], %rs366;
	ld.const.u8 	%rs367, [%rd289+1];
	st.local.u8 	[%rd291+-3], %rs367;
	shl.b16 	%rs368, %rs364, 1;
	cvt.u64.u16 	%rd292, %rs368;
	add.s64 	%rd293, %rd288, %rd292;
	ld.const.u8 	%rs369, [%rd293];
	st.local.u8 	[%rd291+-2], %rs369;
	ld.const.u8 	%rs370, [%rd293+1];
	st.local.u8 	[%rd291+-1], %rs370;
	bra.uni 	$L__BB2_152;
$L__BB2_147:
	setp.lt.u64 	%p141, %rd482, 100;
	@%p141 bra 	$L__BB2_149;
	cvt.u16.u64 	%rs349, %rd482;
	shr.u16 	%rs350, %rs349, 2;
	mul.hi.u16 	%rs351, %rs350, 5243;
	shr.u16 	%rs352, %rs351, 1;
	mul.lo.s16 	%rs353, %rs352, 100;
	sub.s16 	%rs354, %rs349, %rs353;
	add.s32 	%r20680, %r388, -3;
	add.s16 	%rs355, %rs352, 48;
	cvt.s64.s32 	%rd282, %r388;
	add.s64 	%rd283, %rd3, %rd282;
	st.local.u8 	[%rd283+-3], %rs355;
	shl.b16 	%rs356, %rs354, 1;
	cvt.u64.u16 	%rd284, %rs356;
	mov.u64 	%rd285, DIG2;
	add.s64 	%rd286, %rd285, %rd284;
	ld.const.u8 	%rs357, [%rd286];
	st.local.u8 	[%rd283+-2], %rs357;
	ld.const.u8 	%rs358, [%rd286+1];
	st.local.u8 	[%rd283+-1], %rs358;
	bra.uni 	$L__BB2_152;
$L__BB2_149:
	setp.lt.u64 	%p142, %rd482, 10;
	@%p142 bra 	$L__BB2_151;
	cvt.u16.u64 	%rs342, %rd482;
	mul.lo.s16 	%rs343, %rs342, 205;
	shr.u16 	%rs344, %rs343, 11;
	mul.lo.s16 	%rs345, %rs344, 10;
	sub.s16 	%rs346, %rs342, %rs345;
	add.s32 	%r20680, %r388, -2;
	add.s16 	%rs347, %rs344, 48;
	cvt.s64.s32 	%rd280, %r388;
	add.s64 	%rd281, %rd3, %rd280;
	st.local.u8 	[%rd281+-2], %rs347;
	or.b16  	%rs348, %rs346, 48;
	st.local.u8 	[%rd281+-1], %rs348;
	bra.uni 	$L__BB2_152;
$L__BB2_151:
	add.s32 	%r20680, %r388, -1;
	cvt.u16.u64 	%rs340, %rd482;
	add.s16 	%rs341, %rs340, 48;
	cvt.s64.s32 	%rd278, %r388;
	add.s64 	%rd279, %rd3, %rd278;
	st.local.u8 	[%rd279+-1], %rs341;
$L__BB2_152:
	sub.s32 	%r20694, 20, %r20680;
	setp.gt.s32 	%p143, %r20680, 19;
	@%p143 bra 	$L__BB2_160;
	max.s32 	%r395, %r20694, 1;
	and.b32  	%r396, %r395, 3;
	setp.lt.s32 	%p144, %r20694, 4;
	mov.b32 	%r20682, 0;
	@%p144 bra 	$L__BB2_156;
	and.b32  	%r20682, %r395, 2147483644;
	mov.b32 	%r20681, 0;
$L__BB2_155:
	.pragma "nounroll";
	add.s32 	%r4845, %r20681, %r20680;
	cvt.s64.s32 	%rd294, %r4845;
	add.s64 	%rd295, %rd3, %rd294;
	ld.local.u8 	%rs371, [%rd295];
	cvt.u64.u32 	%rd296, %r20681;
	add.s64 	%rd297, %rd7, %rd296;
	st.local.u8 	[%rd297], %rs371;
	ld.local.u8 	%rs372, [%rd295+1];
	st.local.u8 	[%rd297+1], %rs372;
	ld.local.u8 	%rs373, [%rd295+2];
	st.local.u8 	[%rd297+2], %rs373;
	ld.local.u8 	%rs374, [%rd295+3];
	st.local.u8 	[%rd297+3], %rs374;
	add.s32 	%r20681, %r20681, 4;
	setp.ne.s32 	%p145, %r20681, %r20682;
	@%p145 bra 	$L__BB2_155;
$L__BB2_156:
	setp.eq.s32 	%p146, %r396, 0;
	@%p146 bra 	$L__BB2_160;
	add.s32 	%r4846, %r20682, %r20680;
	cvt.s64.s32 	%rd298, %r4846;
	add.s64 	%rd43, %rd3, %rd298;
	ld.local.u8 	%rs375, [%rd43];
	cvt.u64.u32 	%rd299, %r20682;
	add.s64 	%rd44, %rd7, %rd299;
	st.local.u8 	[%rd44], %rs375;
	setp.eq.s32 	%p147, %r396, 1;
	@%p147 bra 	$L__BB2_160;
	ld.local.u8 	%rs376, [%rd43+1];
	st.local.u8 	[%rd44+1], %rs376;
	setp.eq.s32 	%p148, %r396, 2;
	@%p148 bra 	$L__BB2_160;
	ld.local.u8 	%rs377, [%rd43+2];
	st.local.u8 	[%rd44+2], %rs377;
$L__BB2_160:
	setp.eq.s32 	%p149, %r20693, 0;
	selp.b32 	%r20693, %r20694, %r20693, %p149;
	mov.u64 	%rd485, %rd7;
	bra.uni 	$L__BB2_192;
$L__BB2_161:
	ld.param.u32 	%r20444, [double_sha256_persistent_kernel_ascii_param_9];
	setp.eq.s32 	%p104, %r20444, 0;
	@%p104 bra 	$L__BB2_173;
	setp.eq.s32 	%p105, %r361, 0;
	mov.u64 	%rd485, %rd6;
	mov.u32 	%r20694, %r20692;
	@%p105 bra 	$L__BB2_192;
	setp.lt.s32 	%p106, %r20692, 1;
	mov.u32 	%r20685, %r20692;
	@%p106 bra 	$L__BB2_172;
$L__BB2_164:
	add.s32 	%r409, %r20685, -1;
	cvt.u64.u32 	%rd176, %r409;
	add.s64 	%rd45, %rd6, %rd176;
	ld.local.u8 	%rs3, [%rd45];
	setp.eq.s16 	%p107, %rs3, 57;
	@%p107 bra 	$L__BB2_165;
	bra.uni 	$L__BB2_260;
$L__BB2_165:
	mov.b16 	%rs287, 48;
	st.local.u8 	[%rd45], %rs287;
	setp.gt.u32 	%p108, %r20685, 1;
	mov.u32 	%r20685, %r409;
	@%p108 bra 	$L__BB2_164;
	and.b32  	%r403, %r20692, 3;
	setp.eq.s32 	%p109, %r403, 0;
	mov.u32 	%r20684, %r20692;
	@%p109 bra 	$L__BB2_170;
	add.s32 	%r20684, %r20692, -1;
	cvt.u64.u32 	%rd177, %r20684;
	add.s64 	%rd178, %rd6, %rd177;
	ld.local.u8 	%rs288, [%rd178];
	cvt.u64.u32 	%rd179, %r20692;
	add.s64 	%rd180, %rd6, %rd179;
	st.local.u8 	[%rd180], %rs288;
	setp.eq.s32 	%p110, %r403, 1;
	@%p110 bra 	$L__BB2_170;
	add.s32 	%r20684, %r20692, -2;
	cvt.u64.u32 	%rd181, %r20684;
	add.s64 	%rd182, %rd6, %rd181;
	ld.local.u8 	%rs289, [%rd182];
	add.s32 	%r4790, %r20692, -1;
	cvt.u64.u32 	%rd183, %r4790;
	add.s64 	%rd184, %rd6, %rd183;
	st.local.u8 	[%rd184], %rs289;
	setp.eq.s32 	%p111, %r403, 2;
	@%p111 bra 	$L__BB2_170;
	add.s32 	%r20684, %r20692, -3;
	cvt.u64.u32 	%rd185, %r20684;
	add.s64 	%rd186, %rd6, %rd185;
	ld.local.u8 	%rs290, [%rd186];
	add.s32 	%r4791, %r20692, -2;
	cvt.u64.u32 	%rd187, %r4791;
	add.s64 	%rd188, %rd6, %rd187;
	st.local.u8 	[%rd188], %rs290;
$L__BB2_170:
	add.s32 	%r4792, %r20692, -1;
	setp.lt.u32 	%p112, %r4792, 3;
	@%p112 bra 	$L__BB2_172;
$L__BB2_171:
	add.s32 	%r4793, %r20684, -1;
	cvt.u64.u32 	%rd189, %r4793;
	add.s64 	%rd190, %rd6, %rd189;
	ld.local.u8 	%rs291, [%rd190];
	cvt.u64.u32 	%rd191, %r20684;
	add.s64 	%rd192, %rd6, %rd191;
	st.local.u8 	[%rd192], %rs291;
	add.s32 	%r4794, %r20684, -2;
	cvt.u64.u32 	%rd193, %r4794;
	add.s64 	%rd194, %rd6, %rd193;
	ld.local.u8 	%rs292, [%rd194];
	st.local.u8 	[%rd190], %rs292;
	add.s32 	%r4795, %r20684, -3;
	cvt.u64.u32 	%rd195, %r4795;
	add.s64 	%rd196, %rd6, %rd195;
	ld.local.u8 	%rs293, [%rd196];
	st.local.u8 	[%rd194], %rs293;
	add.s32 	%r411, %r20684, -4;
	cvt.u64.u32 	%rd197, %r411;
	add.s64 	%rd198, %rd6, %rd197;
	ld.local.u8 	%rs294, [%rd198];
	st.local.u8 	[%rd196], %rs294;
	setp.gt.u32 	%p113, %r20684, 4;
	mov.u32 	%r20684, %r411;
	@%p113 bra 	$L__BB2_171;
$L__BB2_172:
	mov.b16 	%rs295, 49;
	st.local.u8 	[%rd6], %rs295;
	add.s32 	%r20692, %r20692, 1;
	mov.u64 	%rd485, %rd6;
	mov.u32 	%r20694, %r20692;
	bra.uni 	$L__BB2_192;
$L__BB2_173:
	ld.param.u64 	%rd457, [double_sha256_persistent_kernel_ascii_param_2];
	cvt.u64.u32 	%rd199, %r361;
	add.s64 	%rd200, %rd474, %rd199;
	add.s64 	%rd484, %rd200, %rd457;
	setp.lt.u64 	%p114, %rd484, 10000;
	mov.b32 	%r415, 20;
	@%p114 bra 	$L__BB2_176;
	ld.param.u64 	%rd458, [double_sha256_persistent_kernel_ascii_param_2];
	cvt.u64.u32 	%rd201, %r361;
	add.s64 	%rd202, %rd474, %rd201;
	add.s64 	%rd484, %rd202, %rd458;
	mov.b32 	%r20687, 20;
$L__BB2_175:
	mov.b64 	%rd203, 1844674407370956;
	mul.hi.u64 	%rd204, %rd484, %rd203;
	mad.lo.s64 	%rd205, %rd204, -10000, %rd484;
	setp.gt.u64 	%p115, %rd205, 9999;
	add.s64 	%rd206, %rd205, 4294957296;
	selp.u64 	%rd207, 1, 0, %p115;
	add.s64 	%rd484, %rd204, %rd207;
	selp.b64 	%rd208, %rd206, %rd205, %p115;
	cvt.u32.u64 	%r4798, %rd208;
	add.s32 	%r415, %r20687, -4;
	mul.hi.u32 	%r4799, %r4798, 1374389535;
	shr.u32 	%r4800, %r4799, 5;
	mad.lo.s32 	%r4801, %r4800, 2147483548, %r4798;
	shl.b32 	%r4802, %r4800, 1;
	cvt.u64.u32 	%rd209, %r4802;
	mov.u64 	%rd210, DIG2;
	add.s64 	%rd211, %rd210, %rd209;
	cvt.s64.s32 	%rd212, %r20687;
	add.s64 	%rd213, %rd2, %rd212;
	shl.b32 	%r4803, %r4801, 1;
	cvt.u64.u32 	%rd214, %r4803;
	add.s64 	%rd215, %rd210, %rd214;
	ld.const.u8 	%r4804, [%rd215+1];
	ld.const.u8 	%r4805, [%rd215];
	prmt.b32 	%r4806, %r4805, %r4804, 0x3340U;
	ld.const.u8 	%r4807, [%rd211+1];
	ld.const.u8 	%r4808, [%rd211];
	prmt.b32 	%r4809, %r4808, %r4807, 0x3340U;
	prmt.b32 	%r4810, %r4809, %r4806, 0x5410U;
	st.local.u32 	[%rd213+-4], %r4810;
	setp.gt.u64 	%p116, %rd484, 9999;
	mov.u32 	%r20687, %r415;
	@%p116 bra 	$L__BB2_175;
$L__BB2_176:
	setp.lt.u64 	%p117, %rd484, 1000;
	@%p117 bra 	$L__BB2_178;
	cvt.u16.u64 	%rs315, %rd484;
	shr.u16 	%rs316, %rs315, 2;
	mul.hi.u16 	%rs317, %rs316, 5243;
	shr.u16 	%rs318, %rs317, 1;
	mul.lo.s16 	%rs319, %rs318, 100;
	sub.s16 	%rs320, %rs315, %rs319;
	add.s32 	%r20689, %r415, -4;
	and.b16  	%rs321, %rs317, 2046;
	cvt.u64.u16 	%rd225, %rs321;
	mov.u64 	%rd226, DIG2;
	add.s64 	%rd227, %rd226, %rd225;
	ld.const.u8 	%rs322, [%rd227];
	cvt.s64.s32 	%rd228, %r415;
	add.s64 	%rd229, %rd2, %rd228;
	st.local.u8 	[%rd229+-4], %rs322;
	ld.const.u8 	%rs323, [%rd227+1];
	st.local.u8 	[%rd229+-3], %rs323;
	shl.b16 	%rs324, %rs320, 1;
	cvt.u64.u16 	%rd230, %rs324;
	add.s64 	%rd231, %rd226, %rd230;
	ld.const.u8 	%rs325, [%rd231];
	st.local.u8 	[%rd229+-2], %rs325;
	ld.const.u8 	%rs326, [%rd231+1];
	st.local.u8 	[%rd229+-1], %rs326;
	bra.uni 	$L__BB2_183;
$L__BB2_178:
	setp.lt.u64 	%p118, %rd484, 100;
	@%p118 bra 	$L__BB2_180;
	cvt.u16.u64 	%rs305, %rd484;
	shr.u16 	%rs306, %rs305, 2;
	mul.hi.u16 	%rs307, %rs306, 5243;
	shr.u16 	%rs308, %rs307, 1;
	mul.lo.s16 	%rs309, %rs308, 100;
	sub.s16 	%rs310, %rs305, %rs309;
	add.s32 	%r20689, %r415, -3;
	add.s16 	%rs311, %rs308, 48;
	cvt.s64.s32 	%rd220, %r415;
	add.s64 	%rd221, %rd2, %rd220;
	st.local.u8 	[%rd221+-3], %rs311;
	shl.b16 	%rs312, %rs310, 1;
	cvt.u64.u16 	%rd222, %rs312;
	mov.u64 	%rd223, DIG2;
	add.s64 	%rd224, %rd223, %rd222;
	ld.const.u8 	%rs313, [%rd224];
	st.local.u8 	[%rd221+-2], %rs313;
	ld.const.u8 	%rs314, [%rd224+1];
	st.local.u8 	[%rd221+-1], %rs314;
	bra.uni 	$L__BB2_183;
$L__BB2_180:
	setp.lt.u64 	%p119, %rd484, 10;
	@%p119 bra 	$L__BB2_182;
	cvt.u16.u64 	%rs298, %rd484;
	mul.lo.s16 	%rs299, %rs298, 205;
	shr.u16 	%rs300, %rs299, 11;
	mul.lo.s16 	%rs301, %rs300, 10;
	sub.s16 	%rs302, %rs298, %rs301;
	add.s32 	%r20689, %r415, -2;
	add.s16 	%rs303, %rs300, 48;
	cvt.s64.s32 	%rd218, %r415;
	add.s64 	%rd219, %rd2, %rd218;
	st.local.u8 	[%rd219+-2], %rs303;
	or.b16  	%rs304, %rs302, 48;
	st.local.u8 	[%rd219+-1], %rs304;
	bra.uni 	$L__BB2_183;
$L__BB2_182:
	add.s32 	%r20689, %r415, -1;
	cvt.u16.u64 	%rs296, %rd484;
	add.s16 	%rs297, %rs296, 48;
	cvt.s64.s32 	%rd216, %r415;
	add.s64 	%rd217, %rd2, %rd216;
	st.local.u8 	[%rd217+-1], %rs297;
$L__BB2_183:
	sub.s32 	%r20694, 20, %r20689;
	setp.gt.s32 	%p120, %r20689, 19;
	@%p120 bra 	$L__BB2_191;
	max.s32 	%r422, %r20694, 1;
	and.b32  	%r423, %r422, 3;
	setp.lt.s32 	%p121, %r20694, 4;
	mov.b32 	%r20691, 0;
	@%p121 bra 	$L__BB2_187;
	and.b32  	%r20691, %r422, 2147483644;
	mov.b32 	%r20690, 0;
$L__BB2_186:
	.pragma "nounroll";
	add.s32 	%r4813, %r20690, %r20689;
	cvt.s64.s32 	%rd232, %r4813;
	add.s64 	%rd233, %rd2, %rd232;
	cvt.u64.u32 	%rd234, %r20690;
	add.s64 	%rd235, %rd8, %rd234;
	ld.local.u8 	%r4814, [%rd233+3];
	ld.local.u8 	%r4815, [%rd233+2];
	prmt.b32 	%r4816, %r4815, %r4814, 0x3340U;
	ld.local.u8 	%r4817, [%rd233+1];
	ld.local.u8 	%r4818, [%rd233];
	prmt.b32 	%r4819, %r4818, %r4817, 0x3340U;
	prmt.b32 	%r4820, %r4819, %r4816, 0x5410U;
	st.local.u32 	[%rd235], %r4820;
	add.s32 	%r20690, %r20690, 4;
	setp.ne.s32 	%p122, %r20690, %r20691;
	@%p122 bra 	$L__BB2_186;
$L__BB2_187:
	setp.eq.s32 	%p123, %r423, 0;
	@%p123 bra 	$L__BB2_191;
	add.s32 	%r4821, %r20691, %r20689;
	cvt.s64.s32 	%rd236, %r4821;
	add.s64 	%rd51, %rd2, %rd236;
	ld.local.u8 	%rs327, [%rd51];
	cvt.u64.u32 	%rd237, %r20691;
	add.s64 	%rd52, %rd8, %rd237;
	st.local.u8 	[%rd52], %rs327;
	setp.eq.s32 	%p124, %r423, 1;
	@%p124 bra 	$L__BB2_191;
	ld.local.u8 	%rs328, [%rd51+1];
	st.local.u8 	[%rd52+1], %rs328;
	setp.eq.s32 	%p125, %r423, 2;
	@%p125 bra 	$L__BB2_191;
	ld.local.u8 	%rs329, [%rd51+2];
	st.local.u8 	[%rd52+2], %rs329;
$L__BB2_191:
	mov.u64 	%rd485, %rd8;
$L__BB2_192:
	mov.u32 	%r4853, %ntid.x;
	add.s32 	%r4854, %r4853, 31;
	shr.u32 	%r4855, %r4854, 5;
	shl.b32 	%r4856, %r4855, 2;
	mov.u32 	%r4857, sdata;
	add.s32 	%r4858, %r4857, %r4856;
	shl.b32 	%r4859, %r4855, 3;
	add.s32 	%r431, %r4858, %r4859;
	ld.shared.u32 	%r432, [%r431];
	ld.shared.u32 	%r433, [%r431+4];
	ld.shared.u32 	%r434, [%r431+8];
	ld.shared.u32 	%r435, [%r431+12];
	ld.shared.u32 	%r436, [%r431+16];
	ld.shared.u32 	%r437, [%r431+20];
	ld.shared.u32 	%r438, [%r431+24];
	ld.shared.u32 	%r439, [%r431+28];
	sub.s32 	%r4860, 56, %r3;
	setp.ge.s32 	%p159, %r20694, %r4860;
	@%p159 bra 	$L__BB2_200;
	setp.eq.s32 	%p184, %r3, 0;
	mov.b32 	%r12799, 0;
	st.local.v4.u32 	[%rd9], {%r12799, %r12799, %r12799, %r12799};
	st.local.v4.u32 	[%rd9+16], {%r12799, %r12799, %r12799, %r12799};
	st.local.v4.u32 	[%rd9+32], {%r12799, %r12799, %r12799, %r12799};
	st.local.v4.u32 	[%rd9+48], {%r12799, %r12799, %r12799, %r12799};
	@%p184 bra 	$L__BB2_196;
	mov.b32 	%r20695, 0;
$L__BB2_195:
	shl.b32 	%r12801, %r20695, 3;
	not.b32 	%r12802, %r12801;
	and.b32  	%r12803, %r12802, 24;
	add.s32 	%r12804, %r431, %r20695;
	ld.shared.u8 	%r12805, [%r12804+32];
	shl.b32 	%r12806, %r12805, %r12803;
	and.b32  	%r12807, %r20695, -4;
	cvt.u64.u32 	%rd396, %r12807;
	add.s64 	%rd397, %rd9, %rd396;
	ld.local.u32 	%r12808, [%rd397];
	or.b32  	%r12809, %r12806, %r12808;
	st.local.u32 	[%rd397], %r12809;
	add.s32 	%r20695, %r20695, 1;
	setp.eq.s32 	%p185, %r20695, %r3;
	@%p185 bra 	$L__BB2_196;
	bra.uni 	$L__BB2_195;
$L__BB2_196:
	setp.lt.s32 	%p186, %r20694, 1;
	mov.u32 	%r20698, %r3;
	@%p186 bra 	$L__BB2_199;
	mov.b32 	%r20696, 0;
	mov.u32 	%r20698, %r3;
$L__BB2_198:
	shl.b32 	%r12811, %r20698, 3;
	not.b32 	%r12812, %r12811;
	and.b32  	%r12813, %r12812, 24;
	cvt.u64.u32 	%rd398, %r20696;
	add.s64 	%rd399, %rd485, %rd398;
	ld.local.s8 	%r12814, [%rd399];
	shl.b32 	%r12815, %r12814, %r12813;
	and.b32  	%r12816, %r20698, -4;
	cvt.u64.u32 	%rd400, %r12816;
	add.s64 	%rd401, %rd9, %rd400;
	ld.local.u32 	%r12817, [%rd401];
	or.b32  	%r12818, %r12815, %r12817;
	st.local.u32 	[%rd401], %r12818;
	add.s32 	%r20698, %r20698, 1;
	add.s32 	%r20696, %r20696, 1;
	setp.ne.s32 	%p187, %r20696, %r20694;
	@%p187 bra 	$L__BB2_198;
$L__BB2_199:
	ld.param.u64 	%rd452, [double_sha256_persistent_kernel_ascii_param_1];
	shl.b32 	%r15123, %r20698, 3;
	not.b32 	%r15124, %r15123;
	and.b32  	%r15125, %r15124, 24;
	mov.b32 	%r15126, 128;
	shl.b32 	%r15127, %r15126, %r15125;
	and.b32  	%r15128, %r20698, -4;
	cvt.u64.u32 	%rd402, %r15128;
	add.s64 	%rd403, %rd9, %rd402;
	ld.local.u32 	%r15129, [%rd403];
	or.b32  	%r15130, %r15129, %r15127;
	st.local.u32 	[%rd403], %r15130;
	cvt.s64.s32 	%rd404, %r20694;
	add.s64 	%rd405, %rd452, %rd404;
	shr.u64 	%rd406, %rd405, 29;
	cvt.u32.u64 	%r13729, %rd406;
	cvt.u32.u64 	%r15131, %rd405;
	shl.b32 	%r13252, %r15131, 3;
	st.local.v2.u32 	[%rd9+56], {%r13729, %r13252};
	ld.local.v4.u32 	{%r15132, %r13209, %r13249, %r13289}, [%rd9];
	ld.local.v4.u32 	{%r13329, %r13369, %r13409, %r13449}, [%rd9+16];
	ld.local.v4.u32 	{%r13489, %r13529, %r13569, %r13609}, [%rd9+32];
	ld.local.v2.u32 	{%r13649, %r13689}, [%rd9+48];
	mov.b32 	%r15102, 6;
	// begin inline asm
	shf.r.wrap.b32 %r12819, %r436, %r436, %r15102;
	// end inline asm
	mov.b32 	%r15106, 11;
	// begin inline asm
	shf.r.wrap.b32 %r12823, %r436, %r436, %r15106;
	// end inline asm
	xor.b32  	%r15133, %r12823, %r12819;
	mov.b32 	%r15110, 25;
	// begin inline asm
	shf.r.wrap.b32 %r12827, %r436, %r436, %r15110;
	// end inline asm
	xor.b32  	%r15134, %r15133, %r12827;
	and.b32  	%r15135, %r436, %r437;
	not.b32 	%r15136, %r436;
	and.b32  	%r15137, %r438, %r15136;
	or.b32  	%r15138, %r15135, %r15137;
	add.s32 	%r15139, %r15138, %r439;
	add.s32 	%r15140, %r15139, %r15132;
	add.s32 	%r15141, %r15140, %r15134;
	add.s32 	%r15142, %r15141, %r20790;
	mov.b32 	%r15114, 2;
	// begin inline asm
	shf.r.wrap.b32 %r12831, %r432, %r432, %r15114;
	// end inline asm
	mov.b32 	%r15118, 13;
	// begin inline asm
	shf.r.wrap.b32 %r12835, %r432, %r432, %r15118;
	// end inline asm
	xor.b32  	%r15143, %r12835, %r12831;
	mov.b32 	%r15122, 22;
	// begin inline asm
	shf.r.wrap.b32 %r12839, %r432, %r432, %r15122;
	// end inline asm
	xor.b32  	%r15144, %r15143, %r12839;
	xor.b32  	%r15145, %r433, %r434;
	and.b32  	%r15146, %r432, %r15145;
	and.b32  	%r15147, %r433, %r434;
	xor.b32  	%r15148, %r15146, %r15147;
	add.s32 	%r15149, %r15144, %r15148;
	add.s32 	%r12853, %r15142, %r435;
	add.s32 	%r12865, %r15149, %r15142;
	// begin inline asm
	shf.r.wrap.b32 %r12843, %r12853, %r12853, %r15102;
	// end inline asm
	// begin inline asm
	shf.r.wrap.b32 %r12847, %r12853, %r12853, %r15106;
	// end inline asm
	xor.b32  	%r15150, %r12847, %r12843;
	// begin inline asm
	shf.r.wrap.b32 %r12851, %r12853, %r12853, %r15110;
	// end inline asm
	xor.b32  	%r15151, %r15150, %r12851;
	and.b32  	%r15152, %r12853, %r436;
	not.b32 	%r15153, %r12853;
	and.b32  	%r15154, %r437, %r15153;
	or.b32  	%r15155, %r15152, %r15154;
	add.s32 	%r15156, %r15155, %r438;
	add.s32 	%r15157, %r15156, %r13209;
	add.s32 	%r15158, %r15157, %r15151;
	add.s32 	%r15159, %r15158, %r20789;
	// begin inline asm
	shf.r.wrap.b32 %r12855, %r12865, %r12865, %r15114;
	// end inline asm
	// begin inline asm
	shf.r.wrap.b32 %r12859, %r12865, %r12865, %r15118;
	// end inline asm
	xor.b32  	%r15160, %r12859, %r12855;
	// begin inline asm
	shf.r.wrap.b32 %r12863, %r12865, %r12865, %r15122;
	// end inline asm
	xor.b32  	%r15161, %r15160, %r12863;
	xor.b32  	%r15162, %r432, %r433;
	and.b32  	%r15163, %r12865, %r15162;
	and.b32  	%r15164, %r432, %r433;
	xor.b32  	%r15165, %r15163, %r15164;
	add.s32 	%r15166, %r15161, %r15165;
	add.s32 	%r12877, %r15159, %r434;
	add.s32 	%r12889, %r15166, %r15159;
	// begin inline asm
	shf.r.wrap.b32 %r12867, %r12877, %r12877, %r15102;
	// end inline asm
	// begin inline asm
	shf.r.wrap.b32 %r12871, %r12877, %r12877, %r15106;
	// end inline asm
	xor.b32  	%r15167, %r12871, %r12867;
	// begin inline asm
	shf.r.wrap.b32 %r12875, %r12877, %r12877, %r15110;
	// end inline asm
	xor.b32  	%r15168, %r15167, %r12875;
	and.b32  	%r15169, %r12877, %r12853;
	not.b32 	%r15170, %r12877;
	and.b32  	%r15171, %r436, %r15170;
	or.b32  	%r15172, %r15169, %r15171;
	add.s32 	%r15173, %r15172, %r437;
	add.s32 	%r15174, %r15173, %r13249;
	add.s32 	%r15175, %r15174, %r15168;
	add.s32 	%r15176, %r15175, %r20788;
	// begin inline asm
	shf.r.wrap.b32 %r12879, %r12889, %r12889, %r15114;
	// end inline asm
	// begin inline asm
	shf.r.wrap.b32 %r12883, %r12889, %r12889, %r15118;
	// end inline asm
	xor.b32  	%r15177, %r12883, %r12879;
	// begin inline asm
	shf.r.wrap.b32 %r12887, %r12889, %r12889, %r15122;
	// end inline asm
	xor.b32  	%r15178, %r15177, %r12887;
	xor.b32  	%r15179, %r12865, %r432;
	and.b32  	%r15180, %r12889, %r15179;
	and.b32  	%r15181, %r12865, %r432;
	xor.b32  	%r15182, %r15180, %r15181;
	add.s32 	%r15183, %r15178, %r15182;
	add.s32 	%r12901, %r15176, %r433;
	add.s32 	%r12913, %r15183, %r15176;
	// begin inline asm
	shf.r.wrap.b32 %r12891, %r12901, %r12901, %r15102;
	// end inline asm
	// begin inline asm
	shf.r.wrap.b32 %r12895, %r12901, %r12901, %r15106;
	// end inline asm
	xor.b32  	%r15184, %r12895, %r12891;
	// begin inline asm
	shf.r.wrap.b32 %r12899, %r12901, %r12901, %r15110;
	// end inline asm
	xor.b32  	%r15185, %r15184, %r12899;
	and.b32  	%r15186, %r12901, %r12877;
	not.b32 	%r15187, %r12901;
	and.b32  	%r15188, %r12853, %r15187;
	or.b32  	%r15189, %r15186, %r15188;
	add.s32 	%r15190, %r15189, %r436;
	add.s32 	%r15191, %r15190, %r13289;
	add.s32 	%r15192, %r15191, %r15185;
	add.s32 	%r15193, %r15192, %r20787;
	// begin inline asm
	shf.r.wrap.b32 %r12903, %r12913, %r12913, %r15114;
	// end inline asm
	// begin inline asm
	shf.r.wrap.b32 %r12907, %r12913, %r12913, %r15118;
	// end inline asm
	xor.b32  	%r15194, %r12907, %r12903;
	// begin inline asm
	shf.r.wrap.b32 %r12911, %r12913, %r12913, %r15122;
	// end inline asm
	xor.b32  	%r15195, %r15194, %r12911;
	xor.b32  	%r15196, %r12889, %r12865;
	and.b32  	%r15197, %r12913, %r15196;
	and.b32  	%r15198, %r12889, %r12865;
	xor.b32  	%r15199, %r15197, %r15198;
	add.s32 	%r15200, %r15195, %r15199;
	add.s32 	%r12925, %r15193, %r432;
	add.s32 	%r12937, %r15200, %r15193;
	// begin inline asm
	shf.r.wrap.b32 %r12915, %r12925, %r12925, %r15102;
	// end inline asm
	// begin inline asm
	shf.r.wrap.b32 %r12919, %r12925, %r12925, %r15106;
	// end inline asm
	xor.b32  	%r15201, %r12919, %r12915;
	// begin inline asm
	shf.r.wrap.b32 %r12923, %r12925, %r12925, %r15110;
	// end inline asm
	xor.b32  	%r15202, %r15201, %r12923;
	and.b32  	%r15203, %r12925, %r12901;
	not.b32 	%r15204, %r12925;
	and.b32  	%r15205, %r12877, %r15204;
	or.b32  	%r15206, %r15203, %r15205;
	add.s32 	%r15207, %r15206, %r12853;
	add.s32 	%r15208, %r15207, %r13329;
	add.s32 	%r15209, %r15208, %r15202;
	add.s32 	%r15210, %r15209, %r20786;
	// begin inline asm
	shf.r.wrap.b32 %r12927, %r12937, %r12937, %r15114;
	// end inline asm
	// begin inline asm
	shf.r.wrap.b32 %r12931, %r12937, %r12937, %r15118;
	// end inline asm
	xor.b32  	%r15211, %r12931, %r12927;
	// begin inline asm
	shf.r.wrap.b32 %r12935, %r12937, %r12937, %r15122;
	// end inline asm
	xor.b32  	%r15212, %r15211, %r12935;
	xor.b32  	%r15213, %r12913, %r12889;
	and.b32  	%r15214, %r12937, %r15213;
	and.b32  	%r15215, %r12913, %r12889;
	xor.b32  	%r15216, %r15214, %r15215;
	add.s32 	%r15217, %r15212, %r15216;
	add.s32 	%r12949, %r15210, %r12865;
	add.s32 	%r12961, %r15217, %r15210;
	// begin inline asm
	shf.r.wrap.b32 %r12939, %r12949, %r12949, %r15102;
	// end inline asm
	// begin inline asm
	shf.r.wrap.b32 %r12943, %r12949, %r12949, %r15106;
	// end inline asm
	xor.b32  	%r15218, %r12943, %r12939;
	// begin inline asm
	shf.r.wrap.b32 %r12947, %r12949, %r12949, %r15110;
	// end inline asm
	xor.b32  	%r15219, %r15218, %r12947;
	and.b32  	%r15220, %r12949, %r12925;
	not.b32 	%r15221, %r12949;
	and.b32  	%r15222, %r12901, %r15221;
	or.b32  	%r15223, %r15220, %r15222;
	add.s32 	%r15224, %r15223, %r12877;
	add.s32 	%r15225, %r15224, %r13369;
	add.s32 	%r15226, %r15225, %r15219;
	add.s32 	%r15227, %r15226, %r20785;
	// begin inline asm
	shf.r.wrap.b32 %r12951, %r12961, %r12961, %r15114;
	// end inline asm
	// begin inline asm
	shf.r.wrap.b32 %r12955, %r12961, %r12961, %r15118;
	// end inline asm
	xor.b32  	%r15228, %r12955, %r12951;
	// begin inline asm
	shf.r.wrap.b32 %r12959, %r12961, %r12961, %r15122;
	// end inline asm
	xor.b32  	%r15229, %r15228, %r12959;
	xor.b32  	%r15230, %r12937, %r12913;
	and.b32  	%r15231, %r12961, %r15230;
	and.b32  	%r15232, %r12937, %r12913;
	xor.b32  	%r15233, %r15231, %r15232;
	add.s32 	%r15234, %r15229, %r15233;
	add.s32 	%r12973, %r15227, %r12889;
	add.s32 	%r12985, %r15234, %r15227;
	// begin inline asm
	shf.r.wrap.b32 %r12963, %r12973, %r12973, %r15102;
	// end inline asm
	// begin inline asm
	shf.r.wrap.b32 %r12967, %r12973, %r12973, %r15106;
	// end inline asm
	xor.b32  	%r15235, %r12967, %r12963;
	// begin inline asm
	shf.r.wrap.b32 %r12971, %r12973, %r12973, %r15110;
	// end inline asm
	xor.b32  	%r15236, %r15235, %r12971;
	and.b32  	%r15237, %r12973, %r12949;
	not.b32 	%r15238, %r12973;
	and.b32  	%r15239, %r12925, %r15238;
	or.b32  	%r15240, %r15237, %r15239;
	add.s32 	%r15241, %r15240, %r12901;
	add.s32 	%r15242, %r15241, %r13409;
	add.s32 	%r15243, %r15242, %r15236;
	add.s32 	%r15244, %r15243, %r20784;
	// begin inline asm
	shf.r.wrap.b32 %r12975, %r12985, %r12985, %r15114;
	// end inline asm
	// begin inline asm
	shf.r.wrap.b32 %r12979, %r12985, %r12985, %r15118;
	// end inline asm
	xor.b32  	%r15245, %r12979, %r12975;
	// begin inline asm
	shf.r.wrap.b32 %r12983, %r12985, %r12985, %r15122;
	// end inline asm
	xor.b32  	%r15246, %r15245, %r12983;
	xor.b32  	%r15247, %r12961, %r12937;
	and.b32  	%r15248, %r12985, %r15247;
	and.b32  	%r15249, %r12961, %r12937;
	xor.b32  	%r15250, %r15248, %r15249;
	add.s32 	%r15251, %r15246, %r15250;
	add.s32 	%r12997, %r15244, %r12913;
	add.s32 	%r13009, %r15251, %r15244;
	// begin inline asm
	shf.r.wrap.b32 %r12987, %r12997, %r12997, %r15102;
	// end inline asm
	// begin inline asm
	shf.r.wrap.b32 %r12991, %r12997, %r12997, %r15106;
	// end inline asm
	xor.b32  	%r15252, %r12991, %r12987;
	// begin inline asm
	shf.r.wrap.b32 %r12995, %r12997, %r12997, %r15110;
	// end inline asm
	xor.b32  	%r15253, %r15252, %r12995;
	and.b32  	%r15254, %r12997, %r12973;
	not.b32 	%r15255, %r12997;
	and.b32  	%r15256, %r12949, %r15255;
	or.b32  	%r15257, %r15254, %r15256;
	add.s32 	%r15258, %r15257, %r12925;
	add.s32 	%r15259, %r15258, %r13449;
	add.s32 	%r15260, %r15259, %r15253;
	add.s32 	%r15261, %r15260, %r20783;
	// begin inline asm
	shf.r.wrap.b32 %r12999, %r13009, %r13009, %r15114;
	// end inline asm
	// begin inline asm
	shf.r.wrap.b32 %r13003, %r13009, %r13009, %r15118;
	// end inline asm
	xor.b32  	%r15262, %r13003, %r12999;
	// begin inline asm
	shf.r.wrap.b32 %r13007, %r13009, %r13009, %r15122;
	// end inline asm
	xor.b32  	%r15263, %r15262, %r13007;
	xor.b32  	%r15264, %r12985, %r12961;
	and.b32  	%r15265, %r13009, %r15264;
	and.b32  	%r15266, %r12985, %r12961;
	xor.b32  	%r15267, %r15265, %r15266;
	add.s32 	%r15268, %r15263, %r15267;
	add.s32 	%r13021, %r15261, %r12937;
	add.s32 	%r13033, %r15268, %r15261;
	// begin inline asm
	shf.r.wrap.b32 %r13011, %r13021, %r13021, %r15102;
	// end inline asm
	// begin inline asm
	shf.r.wrap.b32 %r13015, %r13021, %r13021, %r15106;
	// end inline asm
	xor.b32  	%r15269, %r13015, %r13011;
	// begin inline asm
	shf.r.wrap.b32 %r13019, %r13021, %r13021, %r15110;
	// end inline asm
	xor.b32  	%r15270, %r15269, %r13019;
	and.b32  	%r15271, %r13021, %r12997;
	not.b32 	%r15272, %r13021;
	and.b32  	%r15273, %r12973, %r15272;
	or.b32  	%r15274, %r15271, %r15273;
	add.s32 	%r15275, %r15274, %r12949;
	add.s32 	%r15276, %r15275, %r13489;
	add.s32 	%r15277, %r15276, %r15270;
	add.s32 	%r15278, %r15277, %r20782;
	// begin inline asm
	shf.r.wrap.b32 %r13023, %r13033, %r13033, %r15114;
	// end inline asm
	// begin inline asm
	shf.r.wrap.b32 %r13027, %r13033, %r13033, %r15118;
	// end inline asm
	xor.b32  	%r15279, %r13027, %r13023;
	// begin inline asm
	shf.r.wrap.b32 %r13031, %r13033, %r13033, %r15122;
	// end inline asm
	xor.b32  	%r15280, %r15279, %r13031;
	xor.b32  	%r15281, %r13009, %r12985;
	and.b32  	%r15282, %r13033, %r15281;
	and.b32  	%r15283, %r13009, %r12985;
	xor.b32  	%r15284, %r15282, %r15283;
	add.s32 	%r15285, %r15280, %r15284;
	add.s32 	%r13045, %r15278, %r12961;
	add.s32 	%r13057, %r15285, %r15278;
	// begin inline asm
	shf.r.wrap.b32 %r13035, %r13045, %r13045, %r15102;
	// end inline asm
	// begin inline asm
	shf.r.wrap.b32 %r13039, %r13045, %r13045, %r15106;
	// end inline asm
	xor.b32  	%r15286, %r13039, %r13035;
	// begin inline asm
	shf.r.wrap.b32 %r13043, %r13045, %r13045, %r15110;
	// end inline asm
	xor.b32  	%r15287, %r15286, %r13043;
	and.b32  	%r15288, %r13045, %r13021;
	not.b32 	%r15289, %r13045;
	and.b32  	%r15290, %r12997, %r15289;
	or.b32  	%r15291, %r15288, %r15290;
	add.s32 	%r15292, %r15291, %r12973;
	add.s32 	%r15293, %r15292, %r13529;
	add.s32 	%r15294, %r15293, %r15287;
	add.s32 	%r15295, %r15294, %r20781;
	// begin inline asm
	shf.r.wrap.b32 %r13047, %r13057, %r13057, %r15114;
	// end inline asm
	// begin inline asm
	shf.r.wrap.b32 %r13051, %r13057, %r13057, %r15118;
	// end inline asm
	xor.b32  	%r15296, %r13051, %r13047;
	// begin inline asm
	shf.r.wrap.b32 %r13055, %r13057, %r13057, %r15122;
	// end inline asm
	xor.b32  	%r15297, %r15296, %r13055;
	xor.b32  	%r15298, %r13033, %r13009;
	and.b32  	%r15299, %r13057, %r15298;
	and.b32  	%r15300, %r13033, %r13009;
	xor.b32  	%r15301, %r15299, %r15300;
	add.s32 	%r15302, %r15297, %r15301;
	add.s32 	%r13069, %r15295, %r12985;
	add.s32 	%r13081, %r15302, %r15295;
	// begin inline asm
	shf.r.wrap.b32 %r13059, %r13069, %r13069, %r15102;
	// end inline asm
	// begin inline asm
	shf.r.wrap.b32 %r13063, %r13069, %r13069, %r15106;
	// end inline asm
	xor.b32  	%r15303, %r13063, %r13059;
	// begin inline asm
	shf.r.wrap.b32 %r13067, %r13069, %r13069, %r15110;
	// end inline asm
	xor.b32  	%r15304, %r15303, %r13067;
	and.b32  	%r15305, %r13069, %r13045;
	not.b32 	%r15306, %r13069;
	and.b32  	%r15307, %r13021, %r15306;
	or.b32  	%r15308, %r15305, %r15307;
	add.s32 	%r15309, %r15308, %r12997;
	add.s32 	%r15310, %r15309, %r13569;
	add.s32 	%r15311, %r15310, %r15304;
	add.s32 	%r15312, %r15311, %r20780;
	// begin inline asm
	shf.r.wrap.b32 %r13071, %r13081, %r13081, %r15114;
	// end inline asm
	// begin inline asm
	shf.r.wrap.b32 %r13075, %r13081, %r13081, %r15118;
	// end inline asm
	xor.b32  	%r15313, %r13075, %r13071;
	// begin inline asm
	shf.r.wrap.b32 %r13079, %r13081, %r13081, %r15122;
	// end inline asm
	xor.b32  	%r15314, %r15313, %r13079;
	xor.b32  	%r15315, %r13057, %r13033;
	and.b32  	%r15316, %r13081, %r15315;
	and.b32  	%r15317, %r13057, %r13033;
	xor.b32  	%r15318, %r15316, %r15317;
	add.s32 	%r15319, %r15314, %r15318;
	add.s32 	%r13093, %r15312, %r13009;
	add.s32 	%r13105, %r15319, %r15312;
	// begin inline asm
	shf.r.wrap.b32 %r13083, %r13093, %r13093, %r15102;
	// end inline asm
	// begin inline asm
	shf.r.wrap.b32 %r13087, %r13093, %r13093, %r15106;
	// end inline asm
	xor.b32  	%r15320, %r13087, %r13083;
	// begin inline asm
	shf.r.wrap.b32 %r13091, %r13093, %r13093, %r15110;
	// end inline asm
	xor.b32  	%r15321, %r15320, %r13091;
	and.b32  	%r15322, %r13093, %r13069;
	not.b32 	%r15323, %r13093;
	and.b32  	%r15324, %r13045, %r15323;
	or.b32  	%r15325, %r15322, %r15324;
	add.s32 	%r15326, %r15325, %r13021;
	add.s32 	%r15327, %r15326, %r13609;
	add.s32 	%r15328, %r15327, %r15321;
	add.s32 	%r15329, %r15328, %r20779;
	// begin inline asm
	shf.r.wrap.b32 %r13095, %r13105, %r13105, %r15114;
	// end inline asm
	// begin inline asm
	shf.r.wrap.b32 %r13099, %r13105, %r13105, %r15118;
	// end inline asm
	xor.b32  	%r15330, %r13099, %r13095;
	// begin inline asm
	shf.r.wrap.b32 %r13103, %r13105, %r13105, %r15122;
	// end inline asm
	xor.b32  	%r15331, %r15330, %r13103;
	xor.b32  	%r15332, %r13081, %r13057;
	and.b32  	%r15333, %r13105, %r15332;
	and.b32  	%r15334, %r13081, %r13057;
	xor.b32  	%r15335, %r15333, %r15334;
	add.s32 	%r15336, %r15331, %r15335;
	add.s32 	%r13117, %r15329, %r13033;
	add.s32 	%r13129, %r15336, %r15329;
	// begin inline asm
	shf.r.wrap.b32 %r13107, %r13117, %r13117, %r15102;
	// end inline asm
	// begin inline asm
	shf.r.wrap.b32 %r13111, %r13117, %r13117, %r15106;
	// end inline asm
	xor.b32  	%r15337, %r13111, %r13107;
	// begin inline asm
	shf.r.wrap.b32 %r13115, %r13117, %r13117, %r15110;
	// end inline asm
	xor.b32  	%r15338, %r15337, %r13115;
	and.b32  	%r15339, %r13117, %r13093;
	not.b32 	%r15340, %r13117;
	and.b32  	%r15341, %r13069, %r15340;
	or.b32  	%r15342, %r15339, %r15341;
	add.s32 	%r15343, %r15342, %r13045;
	add.s32 	%r15344, %r15343, %r13649;
	add.s32 	%r15345, %r15344, %r15338;
	add.s32 	%r15346, %r15345, %r20778;
	// begin inline asm
	shf.r.wrap.b32 %r13119, %r13129, %r13129, %r15114;
	// end inline asm
	// begin inline asm
	shf.r.wrap.b32 %r13123, %r13129, %r13129, %r15118;
	// end inline asm
	xor.b32  	%r15347, %r13123, %r13119;
	// begin inline asm
	shf.r.wrap.b32 %r13127, %r13129, %r13129, %r15122;
	// end inline asm
	xor.b32  	%r15348, %r15347, %r13127;
	xor.b32  	%r15349, %r13105, %r13081;
	and.b32  	%r15350, %r13129, %r15349;
	and.b32  	%r15351, %r13105, %r13081;
	xor.b32  	%r15352, %r15350, %r15351;
	add.s32 	%r15353, %r15348, %r15352;
	add.s32 	%r13141, %r15346, %r13057;
	add.s32 	%r13153, %r15353, %r15346;
	// begin inline asm
	shf.r.wrap.b32 %r13131, %r13141, %r13141, %r15102;
	// end inline asm
	// begin inline asm
	shf.r.wrap.b32 %r13135, %r13141, %r13141, %r15106;
	// end inline asm
	xor.b32  	%r15354, %r13135, %r13131;
	// begin inline asm
	shf.r.wrap.b32 %r13139, %r13141, %r13141, %r15110;
	// end inline asm
	xor.b32  	%r15355, %r15354, %r13139;
	and.b32  	%r15356, %r13141, %r13117;
	not.b32 	%r15357, %r13141;
	and.b32  	%r15358, %r13093, %r15357;
	or.b32  	%r15359, %r15356, %r15358;
	add.s32 	%r15360, %r15359, %r13069;
	add.s32 	%r15361, %r15360, %r13689;
	add.s32 	%r15362, %r15361, %r15355;
	add.s32 	%r15363, %r15362, %r20777;
	// begin inline asm
	shf.r.wrap.b32 %r13143, %r13153, %r13153, %r15114;
	// end inline asm
	// begin inline asm
	shf.r.wrap.b32 %r13147, %r13153, %r13153, %r15118;
	// end inline asm
	xor.b32  	%r15364, %r13147, %r13143;
	// begin inline asm
	shf.r.wrap.b32 %r13151, %r13153, %r13153, %r15122;
	// end inline asm
	xor.b32  	%r15365, %r15364, %r13151;
	xor.b32  	%r15366, %r13129, %r13105;
	and.b32  	%r15367, %r13153, %r15366;
	and.b32  	%r15368, %r13129, %r13105;
	xor.b32  	%r15369, %r15367, %r15368;
	add.s32 	%r15370, %r15365, %r15369;
	add.s32 	%r13165, %r15363, %r13081;
	add.s32 	%r13177, %r15370, %r15363;
	// begin inline asm
	shf.r.wrap.b32 %r13155, %r13165, %r13165, %r15102;
	// end inline asm
	// begin inline asm
	shf.r.wrap.b32 %r13159, %r13165, %r13165, %r15106;
	// end inline asm
	xor.b32  	%r15371, %r13159, %r13155;
	// begin inline asm
	shf.r.wrap.b32 %r13163, %r13165, %r13165, %r15110;
	// end inline asm
	xor.b32  	%r15372, %r15371, %r13163;
	and.b32  	%r15373, %r13165, %r13141;
	not.b32 	%r15374, %r13165;
	and.b32  	%r15375, %r13117, %r15374;
	or.b32  	%r15376, %r15373, %r15375;
	add.s32 	%r15377, %r15376, %r13093;
	add.s32 	%r15378, %r15377, %r13729;
	add.s32 	%r15379, %r15378, %r15372;
	add.s32 	%r15380, %r15379, %r20776;
	// begin inline asm
	shf.r.wrap.b32 %r13167, %r13177, %r13177, %r15114;
	// end inline asm
	// begin inline asm
	shf.r.wrap.b32 %r13171, %r13177, %r13177, %r15118;
	// end inline asm
	xor.b32  	%r15381, %r13171, %r13167;
	// begin inline asm
	shf.r.wrap.b32 %r13175, %r13177, %r13177, %r15122;
	// end inline asm
	xor.b32  	%r15382, %r15381, %r13175;
	xor.b32  	%r15383, %r13153, %r13129;
	and.b32  	%r15384, %r13177, %r15383;
	and.b32  	%r15385, %r13153, %r13129;
	xor.b32  	%r15386, %r15384, %r15385;
	add.s32 	%r15387, %r15382, %r15386;
	add.s32 	%r13189, %r15380, %r13105;
	add.s32 	%r13201, %r15387, %r15380;
	// begin inline asm
	shf.r.wrap.b32 %r13179, %r13189, %r13189, %r15102;
	// end inline asm
	// begin inline asm
	shf.r.wrap.b32 %r13183, %r13189, %r13189, %r15106;
	// end inline asm
	xor.b32  	%r15388, %r13183, %r13179;
	// begin inline asm
	shf.r.wrap.b32 %r13187, %r13189, %r13189, %r15110;
	// end inline asm
	xor.b32  	%r15389, %r15388, %r13187;
	and.b32  	%r15390, %r13189, %r13165;
	not.b32 	%r15391, %r13189;
	and.b32  	%r15392, %r13141, %r15391;
	or.b32  	%r15393, %r15390, %r15392;
	add.s32 	%r15394, %r15393, %r13117;
	add.s32 	%r15395, %r15394, %r13252;
	add.s32 	%r15396, %r15395, %r15389;
	add.s32 	%r15397, %r15396, %r20775;
	// begin inline asm
	shf.r.wrap.b32 %r13191, %r13201, %r13201, %r15114;
	// end inline asm
	// begin inline asm
	shf.r.wrap.b32 %r13195, %r13201, %r13201, %r15118;
	// end inline asm
	xor.b32  	%r15398, %r13195, %r13191;
	// begin inline asm
	shf.r.wrap.b32 %r13199, %r13201, %r13201, %r15122;
	// end inline asm
	xor.b32  	%r15399, %r15398, %r13199;
	xor.b32  	%r15400, %r13177, %r13153;
	and.b32  	%r15401, %r13201, %r15400;
	and.b32  	%r15402, %r13177, %r13153;
	xor.b32  	%r15403, %r15401, %r15402;
	add.s32 	%r15404, %r15399, %r15403;
	add.s32 	%r13229, %r15397, %r13129;
	add.s32 	%r13241, %r15404, %r15397;
	mov.b32 	%r15086, 7;
	// begin inline asm
	shf.r.wrap.b32 %r13203, %r13209, %r13209, %r15086;
	// end inline asm
	mov.b32 	%r15090, 18;
	// begin inline asm
	shf.r.wrap.b32 %r13207, %r13209, %r13209, %r15090;
	// end inline asm
	shr.u32 	%r15405, %r13209, 3;
	xor.b32  	%r15406, %r13203, %r15405;
	xor.b32  	%r15407, %r15406, %r13207;
	mov.b32 	%r15094, 17;
	// begin inline asm
	shf.r.wrap.b32 %r13211, %r13729, %r13729, %r15094;
	// end inline asm
	mov.b32 	%r15098, 19;
	// begin inline asm
	shf.r.wrap.b32 %r13215, %r13729, %r13729, %r15098;
	// end inline asm
	shr.u32 	%r15408, %r13729, 10;
	xor.b32  	%r15409, %r13211, %r15408;
	xor.b32  	%r15410, %r15409, %r13215;
	add.s32 	%r15411, %r15132, %r15407;
	add.s32 	%r15412, %r15411, %r13529;
	add.s32 	%r13809, %r15412, %r15410;
	// begin inline asm
	shf.r.wrap.b32 %r13219, %r13229, %r13229, %r15102;
	// end inline asm
	// begin inline asm
	shf.r.wrap.b32 %r13223, %r13229, %r13229, %r15106;
	// end inline asm
	xor.b32  	%r15413, %r13223, %r13219;
	// begin inline asm
	shf.r.wrap.b32 %r13227, %r13229, %r13229, %r15110;
	// end inline asm
	xor.b32  	%r15414, %r15413, %r13227;
	and.b32  	%r15415, %r13229, %r13189;
	not.b32 	%r15416, %r13229;
	and.b32  	%r15417, %r13165, %r15416;
	or.b32  	%r15418, %r15415, %r15417;
	add.s32 	%r15419, %r15418, %r13141;
	add.s32 	%r15420, %r15419, %r13809;
	add.s32 	%r15421, %r15420, %r15414;
	add.s32 	%r15422, %r15421, %r20774;
	// begin inline asm
	shf.r.wrap.b32 %r13231, %r13241, %r13241, %r15114;
	// end inline asm
	// begin inline asm
	shf.r.wrap.b32 %r13235, %r13241, %r13241, %r15118;
	// end inline asm
	xor.b32  	%r15423, %r13235, %r13231;
	// begin inline asm
	shf.r.wrap.b32 %r13239, %r13241, %r13241, %r15122;
	// end inline asm
	xor.b32  	%r15424, %r15423, %r13239;
	xor.b32  	%r15425, %r13201, %r13177;
	and.b32  	%r15426, %r13241, %r15425;
	and.b32  	%r15427, %r13201, %r13177;
	xor.b32  	%r15428, %r15426, %r15427;
	add.s32 	%r15429, %r15424, %r15428;
	add.s32 	%r13269, %r15422, %r13153;
	add.s32 	%r13281, %r15429, %r15422;
	// begin inline asm
	shf.r.wrap.b32 %r13243, %r13249, %r13249, %r15086;
	// end inline asm
	// begin inline asm
	shf.r.wrap.b32 %r13247, %r13249, %r13249, %r15090;
	// end inline asm
	shr.u32 	%r15430, %r13249, 3;
	xor.b32  	%r15431, %r13243, %r15430;
	xor.b32  	%r15432, %r15431, %r13247;
	// begin inline asm
	shf.r.wrap.b32 %r13251, %r13252, %r13252, %r15094;
	// end inline asm
	// begin inline asm
	shf.r.wrap.b32 %r13255, %r13252, %r13252, %r15098;
	// end inline asm
	shr.u32 	%r15433, %r13252, 10;
	xor.b32  	%r15434, %r13251, %r15433;
	xor.b32  	%r15435, %r15434, %r13255;
	add.s32 	%r15436, %r13209, %r15432;
	add.s32 	%r15437, %r15436, %r13569;
	add.s32 	%r13849, %r15437, %r15435;
	// begin inline asm
	shf.r.wrap.b32 %r13259, %r13269, %r13269, %r15102;
	// end inline asm
	// begin inline asm
	shf.r.wrap.b32 %r13263, %r13269, %r13269, %r15106;
	// end inline asm
	xor.b32  	%r15438, %r13263, %r13259;
	// begin inline asm
	shf.r.wrap.b32 %r13267, %r13269, %r13269, %r15110;
	// end inline asm
	xor.b32  	%r15439, %r15438, %r13267;
	and.b32  	%r15440, %r13269, %r13229;
	not.b32 	%r15441, %r13269;
	and.b32  	%r15442, %r13189, %r15441;
	or.b32  	%r15443, %r15440, %r15442;
	add.s32 	%r15444, %r15443, %r13165;
	add.s32 	%r15445, %r15444, %r13849;
	add.s32 	%r15446, %r15445, %r15439;
	add.s32 	%r15447, %r15446, %r20773;
	// begin inline asm
	shf.r.wrap.b32 %r13271, %r13281, %r13281, %r15114;
	// end inline asm
	// begin inline asm
	shf.r.wrap.b32 %r13275, %r13281, %r13281, %r15118;
	// end inline asm
	xor.b32  	%r15448, %r13275, %r13271;
	// begin inline asm
	shf.r.wrap.b32 %r13279, %r13281, %r13281, %r15122;
	// end inline asm
	xor.b32  	%r15449, %r15448, %r13279;
	xor.b32  	%r15450, %r13241, %r13201;
	and.b32  	%r15451, %r13281, %r15450;
	and.b32  	%r15452, %r13241, %r13201;
	xor.b32  	%r15453, %r15451, %r15452;
	add.s32 	%r15454, %r15449, %r15453;
	add.s32 	%r13309, %r15447, %r13177;
	add.s32 	%r13321, %r15454, %r15447;
	// begin inline asm
	shf.r.wrap.b32 %r13283, %r13289, %r13289, %r15086;
	// end inline asm
	// begin inline asm
	shf.r.wrap.b32 %r13287, %r13289, %r13289, %r15090;
	// end inline asm
	shr.u32 	%r15455, %r13289, 3;
	xor.b32  	%r15456, %r13283, %r15455;
	xor.b32  	%r15457, %r15456, %r13287;
	// begin inline asm
	shf.r.wrap.b32 %r13291, %r13809, %r13809, %r15094;
	// end inline asm
	// begin inline asm
	shf.r.wrap.b32 %r13295, %r13809, %r13809, %r15098;
	// end inline asm
	shr.u32 	%r15458, %r13809, 10;
	xor.b32  	%r15459, %r13291, %r15458;
	xor.b32  	%r15460, %r15459, %r13295;
	add.s32 	%r15461, %r13249, %r15457;
	add.s32 	%r15462, %r15461, %r13609;
	add.s32 	%r13889, %r15462, %r15460;
	// begin inline asm
	shf.r.wrap.b32 %r13299, %r13309, %r13309, %r15102;
	// end inline asm
	// begin inline asm
	shf.r.wrap.b32 %r13303, %r13309, %r13309, %r15106;
	// end inline asm
	xor.b32  	%r15463, %r13303, %r13299;
	// begin inline asm
	shf.r.wrap.b32 %r13307, %r13309, %r13309, %r15110;
	// end inline asm
	xor.b32  	%r15464, %r15463, %r13307;
	and.b32  	%r15465, %r13309, %r13269;
	not.b32 	%r15466, %r13309;
	and.b32  	%r15467, %r13229, %r15466;
	or.b32  	%r15468, %r15465, %r15467;
	add.s32 	%r15469, %r15468, %r13189;
	add.s32 	%r15470, %r15469, %r13889;
	add.s32 	%r15471, %r15470, %r15464;
	add.s32 	%r15472, %r15471, %r20772;
	// begin inline asm
	shf.r.wrap.b32 %r13311, %r13321, %r13321, %r15114;
	// end inline asm
	// begin inline asm
	shf.r.wrap.b32 %r13315, %r13321, %r13321, %r15118;
	// end inline asm
	xor.b32  	%r15473, %r13315, %r13311;
	// begin inline asm
	shf.r.wrap.b32 %r13319, %r13321, %r13321, %r15122;
	// end inline asm
	xor.b32  	%r15474, %r15473, %r13319;
	xor.b32  	%r15475, %r13281, %r13241;
	and.b32  	%r15476, %r13321, %r15475;
	and.b32  	%r15477, %r13281, %r13241;
	xor.b32  	%r15478, %r15476, %r15477;
	add.s32 	%r15479, %r15474, %r15478;
	add.s32 	%r13349, %r15472, %r13201;
	add.s32 	%r13361, %r15479, %r15472;
	// begin inline asm
	shf.r.wrap.b32 %r13323, %r13329, %r13329, %r15086;
	// end inline asm
	// begin inline asm
	shf.r.wrap.b32 %r13327, %r13329, %r13329, %r15090;
	// end inline asm
	shr.u32 	%r15480, %r13329, 3;
	xor.b32  	%r15481, %r13323, %r15480;
	xor.b32  	%r15482, %r15481, %r13327;
	// begin inline asm
	shf.r.wrap.b32 %r13331, %r13849, %r13849, %r15094;
	// end inline asm
	// begin inline asm
	shf.r.wrap.b32 %r13335, %r13849, %r13849, %r15098;
	// end inline asm
	shr.u32 	%r15483, %r13849, 10;
	xor.b32  	%r15484, %r13331, %r15483;
	xor.b32  	%r15485, %r15484, %r13335;
	add.s32 	%r15486, %r13289, %r15482;
	add.s32 	%r15487, %r15486, %r13649;
	add.s32 	%r13929, %r15487, %r15485;
	// begin inline asm
	shf.r.wrap.b32 %r13339, %r13349, %r13349, %r15102;
	// end inline asm
	// begin inline asm
	shf.r.wrap.b32 %r13343, %r13349, %r13349, %r15106;
	// end inline asm
	xor.b32  	%r15488, %r13343, %r13339;
	// begin inline asm
	shf.r.wrap.b32 %r13347, %r13349, %r13349, %r15110;
	// end inline asm
	xor.b32  	%r15489, %r15488, %r13347;
	and.b32  	%r15490, %r13349, %r13309;
	not.b32 	%r15491, %r13349;
	and.b32  	%r15492, %r13269, %r15491;
	or.b32  	%r15493, %r15490, %r15492;
	add.s32 	%r15494, %r15493, %r13229;
	add.s32 	%r15495, %r15494, %r13929;
	add.s32 	%r15496, %r15495, %r15489;
	add.s32 	%r15497, %r15496, %r20771;
	// begin inline asm
	shf.r.wrap.b32 %r13351, %r13361, %r13361, %r15114;
	// end inline asm
	// begin inline asm
	shf.r.wrap.b32 %r13355, %r13361, %r13361, %r15118;
	// end inline asm
	xor.b32  	%r15498, %r13355, %r13351;
	// begin inline asm
	shf.r.wrap.b32 %r13359, %r13361, %r13361, %r15122;
	// end inline asm
	xor.b32  	%r15499, %r15498, %r13359;
	xor.b32  	%r15500, %r13321, %r13281;
	and.b32  	%r15501, %r13361, %r15500;
	and.b32  	%r15502, %r13321, %r13281;
	xor.b32  	%r15503, %r15501, %r15502;
	add.s32 	%r15504, %r15499, %r15503;
	add.s32 	%r13389, %r15497, %r13241;
	add.s32 	%r13401, %r15504, %r15497;
	// begin inline asm
	shf.r.wrap.b32 %r13363, %r13369, %r13369, %r15086;
	// end inline asm
	// begin inline asm
	shf.r.wrap.b32 %r13367, %r13369, %r13369, %r15090;
	// end inline asm
	shr.u32 	%r15505, %r13369, 3;
	xor.b32  	%r15506, %r13363, %r15505;
	xor.b32  	%r15507, %r15506, %r13367;
	// begin inline asm
	shf.r.wrap.b32 %r13371, %r13889, %r13889, %r15094;
	// end inline asm
	// begin inline asm
	shf.r.wrap.b32 %r13375, %r13889, %r13889, %r15098;
	// end inline asm
	shr.u32 	%r15508, %r13889, 10;
	xor.b32  	%r15509, %r13371, %r15508;
	xor.b32  	%r15510, %r15509, %r13375;
	add.s32 	%r15511, %r13329, %r15507;
	add.s32 	%r15512, %r15511, %r13689;
	add.s32 	%r13969, %r15512, %r15510;
	// begin inline asm
	shf.r.wrap.b32 %r13379, %r13389, %r13389, %r15102;
	// end inline asm
	// begin inline asm
	shf.r.wrap.b32 %r13383, %r13389, %r13389, %r15106;
	// end inline asm
	xor.b32  	%r15513, %r13383, %r13379;
	// begin inline asm
	shf.r.wrap.b32 %r13387, %r13389, %r13389, %r15110;
	// end inline asm
	xor.b32  	%r15514, %r15513, %r13387;
	and.b32  	%r15515, %r13389, %r13349;
	not.b32 	%r15516, %r13389;
	and.b32  	%r15517, %r13309, %r15516;
	or.b32  	%r15518, %r15515, %r15517;
	add.s32 	%r15519, %r15518, %r13269;
	add.s32 	%r15520, %r15519, %r13969;
	add.s32 	%r15521, %r15520, %r15514;
	add.s32 	%r15522, %r15521, %r20770;
	// begin inline asm
	shf.r.wrap.b32 %r13391, %r13401, %r13401, %r15114;
	// end inline asm
	// begin inline asm
	shf.r.wrap.b32 %r13395, %r13401, %r13401, %r15118;
	// end inline asm
	xor.b32  	%r15523, %r13395, %r13391;
	// begin inline asm
	shf.r.wrap.b32 %r13399, %r13401, %r13401, %r15122;
	// end inline asm
	xor.b32  	%r15524, %r15523, %r13399;
	xor.b32  	%r15525, %r13361, %r13321;
	and.b32  	%r15526, %r13401, %r15525;
	and.b32  	%r15527, %r13361, %r13321;
	xor.b32  	%r15528, %r15526, %r15527;
	add.s32 	%r15529, %r15524, %r15528;
	add.s32 	%r13429, %r15522, %r13281;
	add.s32 	%r13441, %r15529, %r15522;
	// begin inline asm
	shf.r.wrap.b32 %r13403, %r13409, %r13409, %r15086;
	// end inline asm
	// begin inline asm
	shf.r.wrap.b32 %r13407, %r13409, %r13409, %r15090;
	// end inline asm
	shr.u32 	%r15530, %r13409, 3;
	xor.b32  	%r15531, %r13403, %r15530;
	xor.b32  	%r15532, %r15531, %r13407;
	// begin inline asm
	shf.r.wrap.b32 %r13411, %r13929, %r13929, %r15094;
	// end inline asm
	// begin inline asm
	shf.r.wrap.b32 %r13415, %r13929, %r13929, %r15098;
	// end inline asm
	shr.u32 	%r15533, %r13929, 10;
	xor.b32  	%r15534, %r13411, %r15533;
	xor.b32  	%r15535, %r15534, %r13415;
	add.s32 	%r15536, %r13369, %r15532;
	add.s32 	%r15537, %r15536, %r13729;
	add.s32 	%r14009, %r15537, %r15535;
	// begin inline asm
	shf.r.wrap.b32 %r13419, %r13429, %r13429, %r15102;
	// end inline asm
	// begin inline asm
	shf.r.wrap.b32 %r13423, %r13429, %r13429, %r15106;
	// end inline asm
	xor.b32  	%r15538, %r13423, %r13419;
	// begin inline asm
	shf.r.wrap.b32 %r13427, %r13429, %r13429, %r15110;
	// end inline asm
	xor.b32  	%r15539, %r15538, %r13427;
	and.b32  	%r15540, %r13429, %r13389;
	not.b32 	%r15541, %r13429;
	and.b32  	%r15542, %r13349, %r15541;
	or.b32  	%r15543, %r15540, %r15542;
	add.s32 	%r15544, %r15543, %r13309;
	add.s32 	%r15545, %r15544, %r14009;
	add.s32 	%r15546, %r15545, %r15539;
	add.s32 	%r15547, %r15546, %r20769;
	// begin inline asm
	shf.r.wrap.b32 %r13431, %r13441, %r13441, %r15114;
	// end inline asm
	// begin inline asm
	shf.r.wrap.b32 %r13435, %r13441, %r13441, %r15118;
	// end inline asm
	xor.b32  	%r15548, %r13435, %r13431;
	// begin inline asm
	shf.r.wrap.b32 %r13439, %r13441, %r13441, %r15122;
	// end inline asm
	xor.b32  	%r15549, %r15548, %r13439;
	xor.b32  	%r15550, %r13401, %r13361;
	and.b32  	%r15551, %r13441, %r15550;
	and.b32  	%r15552, %r13401, %r13361;
	xor.b32  	%r15553, %r15551, %r15552;
	add.s32 	%r15554, %r15549, %r15553;
	add.s32 	%r13469, %r15547, %r13321;
	add.s32 	%r13481, %r15554, %r15547;
	// begin inline asm
	shf.r.wrap.b32 %r13443, %r13449, %r13449, %r15086;
	// end inline asm
	// begin inline asm
	shf.r.wrap.b32 %r13447, %r13449, %r13449, %r15090;
	// end inline asm
	shr.u32 	%r15555, %r13449, 3;
	xor.b32  	%r15556, %r13443, %r15555;
	xor.b32  	%r15557, %r15556, %r13447;
	// begin inline asm
	shf.r.wrap.b32 %r13451, %r13969, %r13969, %r15094;
	// end inline asm
	// begin inline asm
	shf.r.wrap.b32 %r13455, %r13969, %r13969, %r15098;
	// end inline asm
	shr.u32 	%r15558, %r13969, 10;
	xor.b32  	%r15559, %r13451, %r15558;
	xor.b32  	%r15560, %r15559, %r13455;
	add.s32 	%r15561, %r13409, %r15557;
	add.s32 	%r15562, %r15561, %r13252;
	add.s32 	%r14049, %r15562, %r15560;
	// begin inline asm
	shf.r.wrap.b32 %r13459, %r13469, %r13469, %r15102;
	// end inline asm
	// begin inline asm
	shf.r.wrap.b32 %r13463, %r13469, %r13469, %r15106;
	// end inline asm
	xor.b32  	%r15563, %r13463, %r13459;
	// begin inline asm
	shf.r.wrap.b32 %r13467, %r13469, %r13469, %r15110;
	// end inline asm
	xor.b32  	%r15564, %r15563, %r13467;
	and.b32  	%r15565, %r13469, %r13429;
	not.b32 	%r15566, %r13469;
	and.b32  	%r15567, %r13389, %r15566;
	or.b32  	%r15568, %r15565, %r15567;
	add.s32 	%r15569, %r15568, %r13349;
	add.s32 	%r15570, %r15569, %r14049;
	add.s32 	%r15571, %r15570, %r15564;
	add.s32 	%r15572, %r15571, %r20768;
	// begin inline asm
	shf.r.wrap.b32 %r13471, %r13481, %r13481, %r15114;
	// end inline asm
	// begin inline asm
	shf.r.wrap.b32 %r13475, %r13481, %r13481, %r15118;
	// end inline asm
	xor.b32  	%r15573, %r13475, %r13471;
	// begin inline asm
	shf.r.wrap.b32 %r13479, %r13481, %r13481, %r15122;
	// end inline asm
	xor.b32  	%r15574, %r15573, %r13479;
	xor.b32  	%r15575, %r13441, %r13401;
	and.b32  	%r15576, %r13481, %r15575;
	and.b32  	%r15577, %r13441, %r13401;
	xor.b32  	%r15578, %r15576, %r15577;
	add.s32 	%r15579, %r15574, %r15578;
	add.s32 	%r13509, %r15572, %r13361;
	add.s32 	%r13521, %r15579, %r15572;
	// begin inline asm
	shf.r.wrap.b32 %r13483, %r13489, %r13489, %r15086;
	// end inline asm
	// begin inline asm
	shf.r.wrap.b32 %r13487, %r13489, %r13489, %r15090;
	// end inline asm
	shr.u32 	%r15580, %r13489, 3;
	xor.b32  	%r15581, %r13483, %r15580;
	xor.b32  	%r15582, %r15581, %r13487;
	// begin inline asm
	shf.r.wrap.b32 %r13491, %r14009, %r14009, %r15094;
	// end inline asm
	// begin inline asm
	shf.r.wrap.b32 %r13495, %r14009, %r14009, %r15098;
	// end inline asm
	shr.u32 	%r15583, %r14009, 10;
	xor.b32  	%r15584, %r13491, %r15583;
	xor.b32  	%r15585, %r15584, %r13495;
	add.s32 	%r15586, %r13449, %r15582;
	add.s32 	%r15587, %r15586, %r13809;
	add.s32 	%r14089, %r15587, %r15585;
	// begin inline asm
	shf.r.wrap.b32 %r13499, %r13509, %r13509, %r15102;
	// end inline asm
	// begin inline asm
	shf.r.wrap.b32 %r13503, %r13509, %r13509, %r15106;
	// end inline asm
	xor.b32  	%r15588, %r13503, %r13499;
	// begin inline asm
	shf.r.wrap.b32 %r13507, %r13509, %r13509, %r15110;
	// end inline asm
	xor.b32  	%r15589, %r15588, %r13507;
	and.b32  	%r15590, %r13509, %r13469;
	not.b32 	%r15591, %r13509;
	and.b32  	%r15592, %r13429, %r15591;
	or.b32  	%r15593, %r15590, %r15592;
	add.s32 	%r15594, %r15593, %r13389;
	add.s32 	%r15595, %r15594, %r14089;
	add.s32 	%r15596, %r15595, %r15589;
	add.s32 	%r15597, %r15596, %r20767;
	// begin inline asm
	shf.r.wrap.b32 %r13511, %r13521, %r13521, %r15114;
	// end inline asm
	// begin inline asm
	shf.r.wrap.b32 %r13515, %r13521, %r13521, %r15118;
	// end inline asm
	xor.b32  	%r15598, %r13515, %r13511;
	// begin inline asm
	shf.r.wrap.b32 %r13519, %r13521, %r13521, %r15122;
	// end inline asm
	xor.b32  	%r15599, %r15598, %r13519;
	xor.b32  	%r15600, %r13481, %r13441;
	and.b32  	%r15601, %r13521, %r15600;
	and.b32  	%r15602, %r13481, %r13441;
	xor.b32  	%r15603, %r15601, %r15602;
	add.s32 	%r15604, %r15599, %r15603;
	add.s32 	%r13549, %r15597, %r13401;
	add.s32 	%r13561, %r15604, %r15597;
	// begin inline asm
	shf.r.wrap.b32 %r13523, %r13529, %r13529, %r15086;
	// end inline asm
	// begin inline asm
	shf.r.wrap.b32 %r13527, %r13529, %r13529, %r15090;
	// end inline asm
	shr.u32 	%r15605, %r13529, 3;
	xor.b32  	%r15606, %r13523, %r15605;
	xor.b32  	%r15607, %r15606, %r13527;
	// begin inline asm
	shf.r.wrap.b32 %r13531, %r14049, %r14049, %r15094;
	// end inline asm
	// begin inline asm
	shf.r.wrap.b32 %r13535, %r14049, %r14049, %r15098;
	// end inline asm
	shr.u32 	%r15608, %r14049, 10;
	xor.b32  	%r15609, %r13531, %r15608;
	xor.b32  	%r15610, %r15609, %r13535;
	add.s32 	%r15611, %r13489, %r15607;
	add.s32 	%r15612, %r15611, %r13849;
	add.s32 	%r14129, %r15612, %r15610;
	// begin inline asm
	shf.r.wrap.b32 %r13539, %r13549, %r13549, %r15102;
	// end inline asm
	// begin inline asm
	shf.r.wrap.b32 %r13543, %r13549, %r13549, %r15106;
	// end inline asm
	xor.b32  	%r15613, %r13543, %r13539;
	// begin inline asm
	shf.r.wrap.b32 %r13547, %r13549, %r13549, %r15110;
	// end inline asm
	xor.b32  	%r15614, %r15613, %r13547;
	and.b32  	%r15615, %r13549, %r13509;
	not.b32 	%r15616, %r13549;
	and.b32  	%r15617, %r13469, %r15616;
	or.b32  	%r15618, %r15615, %r15617;
	add.s32 	%r15619, %r15618, %r13429;
	add.s32 	%r15620, %r15619, %r14129;
	add.s32 	%r15621, %r15620, %r15614;
	add.s32 	%r15622, %r15621, %r20766;
	// begin inline asm
	shf.r.wrap.b32 %r13551, %r13561, %r13561, %r15114;
	// end inline asm
	// begin inline asm
	shf.r.wrap.b32 %r13555, %r13561, %r13561, %r15118;
	// end inline asm
	xor.b32  	%r15623, %r13555, %r13551;
	// begin inline asm
	shf.r.wrap.b32 %r13559, %r13561, %r13561, %r15122;
	// end inline asm
	xor.b32  	%r15624, %r15623, %r13559;
	xor.b32  	%r15625, %r13521, %r13481;
	and.b32  	%r15626, %r13561, %r15625;
	and.b32  	%r15627, %r13521, %r13481;
	xor.b32  	%r15628, %r15626, %r15627;
	add.s32 	%r15629, %r15624, %r15628;
	add.s32 	%r13589, %r15622, %r13441;
	add.s32 	%r13601, %r15629, %r15622;
	// begin inline asm
	shf.r.wrap.b32 %r13563, %r13569, %r13569, %r15086;
	// end inline asm
	// begin inline asm
	shf.r.wrap.b32 %r13567, %r13569, %r13569, %r15090;
	// end inline asm
	shr.u32 	%r15630, %r13569, 3;
	xor.b32  	%r15631, %r13563, %r15630;
	xor.b32  	%r15632, %r15631, %r13567;
	// begin inline asm
	shf.r.wrap.b32 %r13571, %r14089, %r14089, %r15094;
	// end inline asm
	// begin inline asm
	shf.r.wrap.b32 %r13575, %r14089, %r14089, %r15098;
	// end inline asm
	shr.u32 	%r15633, %r14089, 10;
	xor.b32  	%r15634, %r13571, %r15633;
	xor.b32  	%r15635, %r15634, %r13575;
	add.s32 	%r15636, %r13529, %r15632;
	add.s32 	%r15637, %r15636, %r13889;
	add.s32 	%r14169, %r15637, %r15635;
	// begin inline asm
	shf.r.wrap.b32 %r13579, %r13589, %r13589, %r15102;
	// end inline asm
	// begin inline asm
	shf.r.wrap.b32 %r13583, %r13589, %r13589, %r15106;
	// end inline asm
	xor.b32  	%r15638, %r13583, %r13579;
	// begin inline asm
	shf.r.wrap.b32 %r13587, %r13589, %r13589, %r15110;
	// end inline asm
	xor.b32  	%r15639, %r15638, %r13587;
	and.b32  	%r15640, %r13589, %r13549;
	not.b32 	%r15641, %r13589;
	and.b32  	%r15642, %r13509, %r15641;
	or.b32  	%r15643, %r15640, %r15642;
	add.s32 	%r15644, %r15643, %r13469;
	add.s32 	%r15645, %r15644, %r14169;
	add.s32 	%r15646, %r15645, %r15639;
	add.s32 	%r15647, %r15646, %r20765;
	// begin inline asm
	shf.r.wrap.b32 %r13591, %r13601, %r13601, %r15114;
	// end inline asm
	// begin inline asm
	shf.r.wrap.b32 %r13595, %r13601, %r13601, %r15118;
	// end inline asm
	xor.b32  	%r15648, %r13595, %r13591;
	// begin inline asm
	shf.r.wrap.b32 %r13599, %r13601, %r13601, %r15122;
	// end inline asm
	xor.b32  	%r15649, %r15648, %r13599;
	xor.b32  	%r15650, %r13561, %r13521;
	and.b32  	%r15651, %r13601, %r15650;
	and.b32  	%r15652, %r13561, %r13521;
	xor.b32  	%r15653, %r15651, %r15652;
	add.s32 	%r15654, %r15649, %r15653;
	add.s32 	%r13629, %r15647, %r13481;
	add.s32 	%r13641, %r15654, %r15647;
	// begin inline asm
	shf.r.wrap.b32 %r13603, %r13609, %r13609, %r15086;
	// end inline asm
	// begin inline asm
	shf.r.wrap.b32 %r13607, %r13609, %r13609, %r15090;
	// end inline asm
	shr.u32 	%r15655, %r13609, 3;
	xor.b32  	%r15656, %r13603, %r15655;
	xor.b32  	%r15657, %r15656, %r13607;
	// begin inline asm
	shf.r.wrap.b32 %r13611, %r14129, %r14129, %r15094;
	// end inline asm
	// begin inline asm
	shf.r.wrap.b32 %r13615, %r14129, %r14129, %r15098;
	// end inline asm
	shr.u32 	%r15658, %r14129, 10;
	xor.b32  	%r15659, %r13611, %r15658;
	xor.b32  	%r15660, %r15659, %r13615;
	add.s32 	%r15661, %r13569, %r15657;
	add.s32 	%r15662, %r15661, %r13929;
	add.s32 	%r14209, %r15662, %r15660;
	// begin inline asm
	shf.r.wrap.b32 %r13619, %r13629, %r13629, %r15102;
	// end inline asm
	// begin inline asm
	shf.r.wrap.b32 %r13623, %r13629, %r13629, %r15106;
	// end inline asm
	xor.b32  	%r15663, %r13623, %r13619;
	// begin inline asm
	shf.r.wrap.b32 %r13627, %r13629, %r13629, %r15110;
	// end inline asm
	xor.b32  	%r15664, %r15663, %r13627;
	and.b32  	%r15665, %r13629, %r13589;
	not.b32 	%r15666, %r13629;
	and.b32  	%r15667, %r13549, %r15666;
	or.b32  	%r15668, %r15665, %r15667;
	add.s32 	%r15669, %r15668, %r13509;
	add.s32 	%r15670, %r15669, %r14209;
	add.s32 	%r15671, %r15670, %r15664;
	add.s32 	%r15672, %r15671, %r20764;
	// begin inline asm
	shf.r.wrap.b32 %r13631, %r13641, %r13641, %r15114;
	// end inline asm
	// begin inline asm
	shf.r.wrap.b32 %r13635, %r13641, %r13641, %r15118;
	// end inline asm
	xor.b32  	%r15673, %r13635, %r13631;
	// begin inline asm
	shf.r.wrap.b32 %r13639, %r13641, %r13641, %r15122;
	// end inline asm
	xor.b32  	%r15674, %r15673, %r13639;
	xor.b32  	%r15675, %r13601, %r13561;
	and.b32  	%r15676, %r13641, %r15675;
	and.b32  	%r15677, %r13601, %r13561;
	xor.b32  	%r15678, %r15676, %r15677;
	add.s32 	%r15679, %r15674, %r15678;
	add.s32 	%r13669, %r15672, %r13521;
	add.s32 	%r13681, %r15679, %r15672;
	// begin inline asm
	shf.r.wrap.b32 %r13643, %r13649, %r13649, %r15086;
	// end inline asm
	// begin inline asm
	shf.r.wrap.b32 %r13647, %r13649, %r13649, %r15090;
	// end inline asm
	shr.u32 	%r15680, %r13649, 3;
	xor.b32  	%r15681, %r13643, %r15680;
	xor.b32  	%r15682, %r15681, %r13647;
	// begin inline asm
	shf.r.wrap.b32 %r13651, %r14169, %r14169, %r15094;
	// end inline asm
	// begin inline asm
	shf.r.wrap.b32 %r13655, %r14169, %r14169, %r15098;
	// end inline asm
	shr.u32 	%r15683, %r14169, 10;
	xor.b32  	%r15684, %r13651, %r15683;
	xor.b32  	%r15685, %r15684, %r13655;
	add.s32 	%r15686, %r13609, %r15682;
	add.s32 	%r15687, %r15686, %r13969;
	add.s32 	%r14249, %r15687, %r15685;
	// begin inline asm
	shf.r.wrap.b32 %r13659, %r13669, %r13669, %r15102;
	// end inline asm
	// begin inline asm
	shf.r.wrap.b32 %r13663, %r13669, %r13669, %r15106;
	// end inline asm
	xor.b32  	%r15688, %r13663, %r13659;
	// begin inline asm
	shf.r.wrap.b32 %r13667, %r13669, %r13669, %r15110;
	// end inline asm
	xor.b32  	%r15689, %r15688, %r13667;
	and.b32  	%r15690, %r13669, %r13629;
	not.b32 	%r15691, %r13669;
	and.b32  	%r15692, %r13589, %r15691;
	or.b32  	%r15693, %r15690, %r15692;
	add.s32 	%r15694, %r15693, %r13549;
	add.s32 	%r15695, %r15694, %r14249;
	add.s32 	%r15696, %r15695, %r15689;
	add.s32 	%r15697, %r15696, %r20763;
	// begin inline asm
	shf.r.wrap.b32 %r13671, %r13681, %r13681, %r15114;
	// end inline asm
	// begin inline asm
	shf.r.wrap.b32 %r13675, %r13681, %r13681, %r15118;
	// end inline asm
	xor.b32  	%r15698, %r13675, %r13671;
	// begin inline asm
	shf.r.wrap.b32 %r13679, %r13681, %r13681, %r15122;
	// end inline asm
	xor.b32  	%r15699, %r15698, %r13679;
	xor.b32  	%r15700, %r13641, %r13601;
	and.b32  	%r15701, %r13681, %r15700;
	and.b32  	%r15702, %r13641, %r13601;
	xor.b32  	%r15703, %r15701, %r15702;
	add.s32 	%r15704, %r15699, %r15703;
	add.s32 	%r13709, %r15697, %r13561;
	add.s32 	%r13721, %r15704, %r15697;
	// begin inline asm
	shf.r.wrap.b32 %r13683, %r13689, %r13689, %r15086;
	// end inline asm
	// begin inline asm
	shf.r.wrap.b32 %r13687, %r13689, %r13689, %r15090;
	// end inline asm
	shr.u32 	%r15705, %r13689, 3;
	xor.b32  	%r15706, %r13683, %r15705;
	xor.b32  	%r15707, %r15706, %r13687;
	// begin inline asm
	shf.r.wrap.b32 %r13691, %r14209, %r14209, %r15094;
	// end inline asm
	// begin inline asm
	shf.r.wrap.b32 %r13695, %r14209, %r14209, %r15098;
	// end inline asm
	shr.u32 	%r15708, %r14209, 10;
	xor.b32  	%r15709, %r13691, %r15708;
	xor.b32  	%r15710, %r15709, %r13695;
	add.s32 	%r15711, %r13649, %r15707;
	add.s32 	%r15712, %r15711, %r14009;
	add.s32 	%r14289, %r15712, %r15710;
	// begin inline asm
	shf.r.wrap.b32 %r13699, %r13709, %r13709, %r15102;
	// end inline asm
	// begin inline asm
	shf.r.wrap.b32 %r13703, %r13709, %r13709, %r15106;
	// end inline asm
	xor.b32  	%r15713, %r13703, %r13699;
	// begin inline asm
	shf.r.wrap.b32 %r13707, %r13709, %r13709, %r15110;
	// end inline asm
	xor.b32  	%r15714, %r15713, %r13707;
	and.b32  	%r15715, %r13709, %r13669;
	not.b32 	%r15716, %r13709;
	and.b32  	%r15717, %r13629, %r15716;
	or.b32  	%r15718, %r15715, %r15717;
	add.s32 	%r15719, %r15718, %r13589;
	add.s32 	%r15720, %r15719, %r14289;
	add.s32 	%r15721, %r15720, %r15714;
	add.s32 	%r15722, %r15721, %r20762;
	// begin inline asm
	shf.r.wrap.b32 %r13711, %r13721, %r13721, %r15114;
	// end inline asm
	// begin inline asm
	shf.r.wrap.b32 %r13715, %r13721, %r13721, %r15118;
	// end inline asm
	xor.b32  	%r15723, %r13715, %r13711;
	// begin inline asm
	shf.r.wrap.b32 %r13719, %r13721, %r13721, %r15122;
	// end inline asm
	xor.b32  	%r15724, %r15723, %r13719;
	xor.b32  	%r15725, %r13681, %r13641;
	and.b32  	%r15726, %r13721, %r15725;
	and.b32  	%r15727, %r13681, %r13641;
	xor.b32  	%r15728, %r15726, %r15727;
	add.s32 	%r15729, %r15724, %r15728;
	add.s32 	%r13749, %r15722, %r13601;
	add.s32 	%r13761, %r15729, %r15722;
	// begin inline asm
	shf.r.wrap.b32 %r13723, %r13729, %r13729, %r15086;
	// end inline asm
	// begin inline asm
	shf.r.wrap.b32 %r13727, %r13729, %r13729, %r15090;
	// end inline asm
	shr.u32 	%r15730, %r13729, 3;
	xor.b32  	%r15731, %r13723, %r15730;
	xor.b32  	%r15732, %r15731, %r13727;
	// begin inline asm
	shf.r.wrap.b32 %r13731, %r14249, %r14249, %r15094;
	// end inline asm
	// begin inline asm
	shf.r.wrap.b32 %r13735, %r14249, %r14249, %r15098;
	// end inline asm
	shr.u32 	%r15733, %r14249, 10;
	xor.b32  	%r15734, %r13731, %r15733;
	xor.b32  	%r15735, %r15734, %r13735;
	add.s32 	%r15736, %r13689, %r15732;
	add.s32 	%r15737, %r15736, %r14049;
	add.s32 	%r14329, %r15737, %r15735;
	// begin inline asm
	shf.r.wrap.b32 %r13739, %r13749, %r13749, %r15102;
	// end inline asm
	// begin inline asm
	shf.r.wrap.b32 %r13743, %r13749, %r13749, %r15106;
	// end inline asm
	xor.b32  	%r15738, %r13743, %r13739;
	// begin inline asm
	shf.r.wrap.b32 %r13747, %r13749, %r13749, %r15110;
	// end inline asm
	xor.b32  	%r15739, %r15738, %r13747;
	and.b32  	%r15740, %r13749, %r13709;
	not.b32 	%r15741, %r13749;
	and.b32  	%r15742, %r13669, %r15741;
	or.b32  	%r15743, %r15740, %r15742;
	add.s32 	%r15744, %r15743, %r13629;
	add.s32 	%r15745, %r15744, %r14329;
	add.s32 	%r15746, %r15745, %r15739;
	add.s32 	%r15747, %r15746, %r20761;
	// begin inline asm
	shf.r.wrap.b32 %r13751, %r13761, %r13761, %r15114;
	// end inline asm
	// begin inline asm
	shf.r.wrap.b32 %r13755, %r13761, %r13761, %r15118;
	// end inline asm
	xor.b32  	%r15748, %r13755, %r13751;
	// begin inline asm
	shf.r.wrap.b32 %r13759, %r13761, %r13761, %r15122;
	// end inline asm
	xor.b32  	%r15749, %r15748, %r13759;
	xor.b32  	%r15750, %r13721, %r13681;
	and.b32  	%r15751, %r13761, %r15750;
	and.b32  	%r15752, %r13721, %r13681;
	xor.b32  	%r15753, %r15751, %r15752;
	add.s32 	%r15754, %r15749, %r15753;
	add.s32 	%r13789, %r15747, %r13641;
	add.s32 	%r13801, %r15754, %r15747;
	// begin inline asm
	shf.r.wrap.b32 %r13763, %r13252, %r13252, %r15086;
	// end inline asm
	// begin inline asm
	shf.r.wrap.b32 %r13767, %r13252, %r13252, %r15090;
	// end inline asm
	and.b32  	%r15755, %r15131, 536870911;
	xor.b32  	%r15756, %r13763, %r15755;
	xor.b32  	%r15757, %r15756, %r13767;
	// begin inline asm
	shf.r.wrap.b32 %r13771, %r14289, %r14289, %r15094;
	// end inline asm
	// begin inline asm
	shf.r.wrap.b32 %r13775, %r14289, %r14289, %r15098;
	// end inline asm
	shr.u32 	%r15758, %r14289, 10;
	xor.b32  	%r15759, %r13771, %r15758;
	xor.b32  	%r15760, %r15759, %r13775;
	add.s32 	%r15761, %r15757, %r13729;
	add.s32 	%r15762, %r15761, %r14089;
	add.s32 	%r14369, %r15762, %r15760;
	// begin inline asm
	shf.r.wrap.b32 %r13779, %r13789, %r13789, %r15102;
	// end inline asm
	// begin inline asm
	shf.r.wrap.b32 %r13783, %r13789, %r13789, %r15106;
	// end inline asm
	xor.b32  	%r15763, %r13783, %r13779;
	// begin inline asm
	shf.r.wrap.b32 %r13787, %r13789, %r13789, %r15110;
	// end inline asm
	xor.b32  	%r15764, %r15763, %r13787;
	and.b32  	%r15765, %r13789, %r13749;
	not.b32 	%r15766, %r13789;
	and.b32  	%r15767, %r13709, %r15766;
	or.b32  	%r15768, %r15765, %r15767;
	add.s32 	%r15769, %r15768, %r13669;
	add.s32 	%r15770, %r15769, %r14369;
	add.s32 	%r15771, %r15770, %r15764;
	add.s32 	%r15772, %r15771, %r20760;
	// begin inline asm
	shf.r.wrap.b32 %r13791, %r13801, %r13801, %r15114;
	// end inline asm
	// begin inline asm
	shf.r.wrap.b32 %r13795, %r13801, %r13801, %r15118;
	// end inline asm
	xor.b32  	%r15773, %r13795, %r13791;
	// begin inline asm
	shf.r.wrap.b32 %r13799, %r13801, %r13801, %r15122;
	// end inline asm
	xor.b32  	%r15774, %r15773, %r13799;
	xor.b32  	%r15775, %r13761, %r13721;
	and.b32  	%r15776, %r13801, %r15775;
	and.b32  	%r15777, %r13761, %r13721;
	xor.b32  	%r15778, %r15776, %r15777;
	add.s32 	%r15779, %r15774, %r15778;
	add.s32 	%r13829, %r15772, %r13681;
	add.s32 	%r13841, %r15779, %r15772;
	// begin inline asm
	shf.r.wrap.b32 %r13803, %r13809, %r13809, %r15086;
	// end inline asm
	// begin inline asm
	shf.r.wrap.b32 %r13807, %r13809, %r13809, %r15090;
	// end inline asm
	shr.u32 	%r15780, %r13809, 3;
	xor.b32  	%r15781, %r13803, %r15780;
	xor.b32  	%r15782, %r15781, %r13807;
	// begin inline asm
	shf.r.wrap.b32 %r13811, %r14329, %r14329, %r15094;
	// end inline asm
	// begin inline asm
	shf.r.wrap.b32 %r13815, %r14329, %r14329, %r15098;
	// end inline asm
	shr.u32 	%r15783, %r14329, 10;
	xor.b32  	%r15784, %r13811, %r15783;
	xor.b32  	%r15785, %r15784, %r13815;
	add.s32 	%r15786, %r15782, %r13252;
	add.s32 	%r15787, %r15786, %r14129;
	add.s32 	%r14409, %r15787, %r15785;
	// begin inline asm
	shf.r.wrap.b32 %r13819, %r13829, %r13829, %r15102;
	// end inline asm
	// begin inline asm
	shf.r.wrap.b32 %r13823, %r13829, %r13829, %r15106;
	// end inline asm
	xor.b32  	%r15788, %r13823, %r13819;
	// begin inline asm
	shf.r.wrap.b32 %r13827, %r13829, %r13829, %r15110;
	// end inline asm
	xor.b32  	%r15789, %r15788, %r13827;
	and.b32  	%r15790, %r13829, %r13789;
	not.b32 	%r15791, %r13829;
	and.b32  	%r15792, %r13749, %r15791;
	or.b32  	%r15793, %r15790, %r15792;
	add.s32 	%r15794, %r15793, %r13709;
	add.s32 	%r15795, %r15794, %r14409;
	add.s32 	%r15796, %r15795, %r15789;
	add.s32 	%r15797, %r15796, %r20759;
	// begin inline asm
	shf.r.wrap.b32 %r13831, %r13841, %r13841, %r15114;
	// end inline asm
	// begin inline asm
	shf.r.wrap.b32 %r13835, %r13841, %r13841, %r15118;
	// end inline asm
	xor.b32  	%r15798, %r13835, %r13831;
	// begin inline asm
	shf.r.wrap.b32 %r13839, %r13841, %r13841, %r15122;
	// end inline asm
	xor.b32  	%r15799, %r15798, %r13839;
	xor.b32  	%r15800, %r13801, %r13761;
	and.b32  	%r15801, %r13841, %r15800;
	and.b32  	%r15802, %r13801, %r13761;
	xor.b32  	%r15803, %r15801, %r15802;
	add.s32 	%r15804, %r15799, %r15803;
	add.s32 	%r13869, %r15797, %r13721;
	add.s32 	%r13881, %r15804, %r15797;
	// begin inline asm
	shf.r.wrap.b32 %r13843, %r13849, %r13849, %r15086;
	// end inline asm
	// begin inline asm
	shf.r.wrap.b32 %r13847, %r13849, %r13849, %r15090;
	// end inline asm
	shr.u32 	%r15805, %r13849, 3;
	xor.b32  	%r15806, %r13843, %r15805;
	xor.b32  	%r15807, %r15806, %r13847;
	// begin inline asm
	shf.r.wrap.b32 %r13851, %r14369, %r14369, %r15094;
	// end inline asm
	// begin inline asm
	shf.r.wrap.b32 %r13855, %r14369, %r14369, %r15098;
	// end inline asm
	shr.u32 	%r15808, %r14369, 10;
	xor.b32  	%r15809, %r13851, %r15808;
	xor.b32  	%r15810, %r15809, %r13855;
	add.s32 	%r15811, %r13809, %r15807;
	add.s32 	%r15812, %r15811, %r14169;
	add.s32 	%r14449, %r15812, %r15810;
	// begin inline asm
	shf.r.wrap.b32 %r13859, %r13869, %r13869, %r15102;
	// end inline asm
	// begin inline asm
	shf.r.wrap.b32 %r13863, %r13869, %r13869, %r15106;
	// end inline asm
	xor.b32  	%r15813, %r13863, %r13859;
	// begin inline asm
	shf.r.wrap.b32 %r13867, %r13869, %r13869, %r15110;
	// end inline asm
	xor.b32  	%r15814, %r15813, %r13867;
	and.b32  	%r15815, %r13869, %r13829;
	not.b32 	%r15816, %r13869;
	and.b32  	%r15817, %r13789, %r15816;
	or.b32  	%r15818, %r15815, %r15817;
	add.s32 	%r15819, %r15818, %r13749;
	add.s32 	%r15820, %r15819, %r14449;
	add.s32 	%r15821, %r15820, %r15814;
	add.s32 	%r15822, %r15821, %r20758;
	// begin inline asm
	shf.r.wrap.b32 %r13871, %r13881, %r13881, %r15114;
	// end inline asm
	// begin inline asm
	shf.r.wrap.b32 %r13875, %r13881, %r13881, %r15118;
	// end inline asm
	xor.b32  	%r15823, %r13875, %r13871;
	// begin inline asm
	shf.r.wrap.b32 %r13879, %r13881, %r13881, %r15122;
	// end inline asm
	xor.b32  	%r15824, %r15823, %r13879;
	xor.b32  	%r15825, %r13841, %r13801;
	and.b32  	%r15826, %r13881, %r15825;
	and.b32  	%r15827, %r13841, %r13801;
	xor.b32  	%r15828, %r15826, %r15827;
	add.s32 	%r15829, %r15824, %r15828;
	add.s32 	%r13909, %r15822, %r13761;
	add.s32 	%r13921, %r15829, %r15822;
	// begin inline asm
	shf.r.wrap.b32 %r13883, %r13889, %r13889, %r15086;
	// end inline asm
	// begin inline asm
	shf.r.wrap.b32 %r13887, %r13889, %r13889, %r15090;
	// end inline asm
	shr.u32 	%r15830, %r13889, 3;
	xor.b32  	%r15831, %r13883, %r15830;
	xor.b32  	%r15832, %r15831, %r13887;
	// begin inline asm
	shf.r.wrap.b32 %r13891, %r14409, %r14409, %r15094;
	// end inline asm
	// begin inline asm
	shf.r.wrap.b32 %r13895, %r14409, %r14409, %r15098;
	// end inline asm
	shr.u32 	%r15833, %r14409, 10;
	xor.b32  	%r15834, %r13891, %r15833;
	xor.b32  	%r15835, %r15834, %r13895;
	add.s32 	%r15836, %r13849, %r15832;
	add.s32 	%r15837, %r15836, %r14209;
	add.s32 	%r14489, %r15837, %r15835;
	// begin inline asm
	shf.r.wrap.b32 %r13899, %r13909, %r13909, %r15102;
	// end inline asm
	// begin inline asm
	shf.r.wrap.b32 %r13903, %r13909, %r13909, %r15106;
	// end inline asm
	xor.b32  	%r15838, %r13903, %r13899;
	// begin inline asm
	shf.r.wrap.b32 %r13907, %r13909, %r13909, %r15110;
	// end inline asm
	xor.b32  	%r15839, %r15838, %r13907;
	and.b32  	%r15840, %r13909, %r13869;
	not.b32 	%r15841, %r13909;
	and.b32  	%r15842, %r13829, %r15841;
	or.b32  	%r15843, %r15840, %r15842;
	add.s32 	%r15844, %r15843, %r13789;
	add.s32 	%r15845, %r15844, %r14489;
	add.s32 	%r15846, %r15845, %r15839;
	add.s32 	%r15847, %r15846, %r20757;
	// begin inline asm
	shf.r.wrap.b32 %r13911, %r13921, %r13921, %r15114;
	// end inline asm
	// begin inline asm
	shf.r.wrap.b32 %r13915, %r13921, %r13921, %r15118;
	// end inline asm
	xor.b32  	%r15848, %r13915, %r13911;
	// begin inline asm
	shf.r.wrap.b32 %r13919, %r13921, %r13921, %r15122;
	// end inline asm
	xor.b32  	%r15849, %r15848, %r13919;
	xor.b32  	%r15850, %r13881, %r13841;
	and.b32  	%r15851, %r13921, %r15850;
	and.b32  	%r15852, %r13881, %r13841;
	xor.b32  	%r15853, %r15851, %r15852;
	add.s32 	%r15854, %r15849, %r15853;
	add.s32 	%r13949, %r15847, %r13801;
	add.s32 	%r13961, %r15854, %r15847;
	// begin inline asm
	shf.r.wrap.b32 %r13923, %r13929, %r13929, %r15086;
	// end inline asm
	// begin inline asm
	shf.r.wrap.b32 %r13927, %r13929, %r13929, %r15090;
	// end inline asm
	shr.u32 	%r15855, %r13929, 3;
	xor.b32  	%r15856, %r13923, %r15855;
	xor.b32  	%r15857, %r15856, %r13927;
	// begin inline asm
	shf.r.wrap.b32 %r13931, %r14449, %r14449, %r15094;
	// end inline asm
	// begin inline asm
	shf.r.wrap.b32 %r13935, %r14449, %r14449, %r15098;
	// end inline asm
	shr.u32 	%r15858, %r14449, 10;
	xor.b32  	%r15859, %r13931, %r15858;
	xor.b32  	%r15860, %r15859, %r13935;
	add.s32 	%r15861, %r13889, %r15857;
	add.s32 	%r15862, %r15861, %r14249;
	add.s32 	%r14529, %r15862, %r15860;
	// begin inline asm
	shf.r.wrap.b32 %r13939, %r13949, %r13949, %r15102;
	// end inline asm
	// begin inline asm
	shf.r.wrap.b32 %r13943, %r13949, %r13949, %r15106;
	// end inline asm
	xor.b32  	%r15863, %r13943, %r13939;
	// begin inline asm
	shf.r.wrap.b32 %r13947, %r13949, %r13949, %r15110;
	// end inline asm
	xor.b32  	%r15864, %r15863, %r13947;
	and.b32  	%r15865, %r13949, %r13909;
	not.b32 	%r15866, %r13949;
	and.b32  	%r15867, %r13869, %r15866;
	or.b32  	%r15868, %r15865, %r15867;
	add.s32 	%r15869, %r15868, %r13829;
	add.s32 	%r15870, %r15869, %r14529;
	add.s32 	%r15871, %r15870, %r15864;
	add.s32 	%r15872, %r15871, %r20756;
	// begin inline asm
	shf.r.wrap.b32 %r13951, %r13961, %r13961, %r15114;
	// end inline asm
	// begin inline asm
	shf.r.wrap.b32 %r13955, %r13961, %r13961, %r15118;
	// end inline asm
	xor.b32  	%r15873, %r13955, %r13951;
	// begin inline asm
	shf.r.wrap.b32 %r13959, %r13961, %r13961, %r15122;
	// end inline asm
	xor.b32  	%r15874, %r15873, %r13959;
	xor.b32  	%r15875, %r13921, %r13881;
	and.b32  	%r15876, %r13961, %r15875;
	and.b32  	%r15877, %r13921, %r13881;
	xor.b32  	%r15878, %r15876, %r15877;
	add.s32 	%r15879, %r15874, %r15878;
	add.s32 	%r13989, %r15872, %r13841;
	add.s32 	%r14001, %r15879, %r15872;
	// begin inline asm
	shf.r.wrap.b32 %r13963, %r13969, %r13969, %r15086;
	// end inline asm
	// begin inline asm
	shf.r.wrap.b32 %r13967, %r13969, %r13969, %r15090;
	// end inline asm
	shr.u32 	%r15880, %r13969, 3;
	xor.b32  	%r15881, %r13963, %r15880;
	xor.b32  	%r15882, %r15881, %r13967;
	// begin inline asm
	shf.r.wrap.b32 %r13971, %r14489, %r14489, %r15094;
	// end inline asm
	// begin inline asm
	shf.r.wrap.b32 %r13975, %r14489, %r14489, %r15098;
	// end inline asm
	shr.u32 	%r15883, %r14489, 10;
	xor.b32  	%r15884, %r13971, %r15883;
	xor.b32  	%r15885, %r15884, %r13975;
	add.s32 	%r15886, %r13929, %r15882;
	add.s32 	%r15887, %r15886, %r14289;
	add.s32 	%r14569, %r15887, %r15885;
	// begin inline asm
	shf.r.wrap.b32 %r13979, %r13989, %r13989, %r15102;
	// end inline asm
	// begin inline asm
	shf.r.wrap.b32 %r13983, %r13989, %r13989, %r15106;
	// end inline asm
	xor.b32  	%r15888, %r13983, %r13979;
	// begin inline asm
	shf.r.wrap.b32 %r13987, %r13989, %r13989, %r15110;
	// end inline asm
	xor.b32  	%r15889, %r15888, %r13987;
	and.b32  	%r15890, %r13989, %r13949;
	not.b32 	%r15891, %r13989;
	and.b32  	%r15892, %r13909, %r15891;
	or.b32  	%r15893, %r15890, %r15892;
	add.s32 	%r15894, %r15893, %r13869;
	add.s32 	%r15895, %r15894, %r14569;
	add.s32 	%r15896, %r15895, %r15889;
	add.s32 	%r15897, %r15896, %r20755;
	// begin inline asm
	shf.r.wrap.b32 %r13991, %r14001, %r14001, %r15114;
	// end inline asm
	// begin inline asm
	shf.r.wrap.b32 %r13995, %r14001, %r14001, %r15118;
	// end inline asm
	xor.b32  	%r15898, %r13995, %r13991;
	// begin inline asm
	shf.r.wrap.b32 %r13999, %r14001, %r14001, %r15122;
	// end inline asm
	xor.b32  	%r15899, %r15898, %r13999;
	xor.b32  	%r15900, %r13961, %r13921;
	and.b32  	%r15901, %r14001, %r15900;
	and.b32  	%r15902, %r13961, %r13921;
	xor.b32  	%r15903, %r15901, %r15902;
	add.s32 	%r15904, %r15899, %r15903;
	add.s32 	%r14029, %r15897, %r13881;
	add.s32 	%r14041, %r15904, %r15897;
	// begin inline asm
	shf.r.wrap.b32 %r14003, %r14009, %r14009, %r15086;
	// end inline asm
	// begin inline asm
	shf.r.wrap.b32 %r14007, %r14009, %r14009, %r15090;
	// end inline asm
	shr.u32 	%r15905, %r14009, 3;
	xor.b32  	%r15906, %r14003, %r15905;
	xor.b32  	%r15907, %r15906, %r14007;
	// begin inline asm
	shf.r.wrap.b32 %r14011, %r14529, %r14529, %r15094;
	// end inline asm
	// begin inline asm
	shf.r.wrap.b32 %r14015, %r14529, %r14529, %r15098;
	// end inline asm
	shr.u32 	%r15908, %r14529, 10;
	xor.b32  	%r15909, %r14011, %r15908;
	xor.b32  	%r15910, %r15909, %r14015;
	add.s32 	%r15911, %r13969, %r15907;
	add.s32 	%r15912, %r15911, %r14329;
	add.s32 	%r14609, %r15912, %r15910;
	// begin inline asm
	shf.r.wrap.b32 %r14019, %r14029, %r14029, %r15102;
	// end inline asm
	// begin inline asm
	shf.r.wrap.b32 %r14023, %r14029, %r14029, %r15106;
	// end inline asm
	xor.b32  	%r15913, %r14023, %r14019;
	// begin inline asm
	shf.r.wrap.b32 %r14027, %r14029, %r14029, %r15110;
	// end inline asm
	xor.b32  	%r15914, %r15913, %r14027;
	and.b32  	%r15915, %r14029, %r13989;
	not.b32 	%r15916, %r14029;
	and.b32  	%r15917, %r13949, %r15916;
	or.b32  	%r15918, %r15915, %r15917;
	add.s32 	%r15919, %r15918, %r13909;
	add.s32 	%r15920, %r15919, %r14609;
	add.s32 	%r15921, %r15920, %r15914;
	add.s32 	%r15922, %r15921, %r20754;
	// begin inline asm
	shf.r.wrap.b32 %r14031, %r14041, %r14041, %r15114;
	// end inline asm
	// begin inline asm
	shf.r.wrap.b32 %r14035, %r14041, %r14041, %r15118;
	// end inline asm
	xor.b32  	%r15923, %r14035, %r14031;
	// begin inline asm
	shf.r.wrap.b32 %r14039, %r14041, %r14041, %r15122;
	// end inline asm
	xor.b32  	%r15924, %r15923, %r14039;
	xor.b32  	%r15925, %r14001, %r13961;
	and.b32  	%r15926, %r14041, %r15925;
	and.b32  	%r15927, %r14001, %r13961;
	xor.b32  	%r15928, %r15926, %r15927;
	add.s32 	%r15929, %r15924, %r15928;
	add.s32 	%r14069, %r15922, %r13921;
	add.s32 	%r14081, %r15929, %r15922;
	// begin inline asm
	shf.r.wrap.b32 %r14043, %r14049, %r14049, %r15086;
	// end inline asm
	// begin inline asm
	shf.r.wrap.b32 %r14047, %r14049, %r14049, %r15090;
	// end inline asm
	shr.u32 	%r15930, %r14049, 3;
	xor.b32  	%r15931, %r14043, %r15930;
	xor.b32  	%r15932, %r15931, %r14047;
	// begin inline asm
	shf.r.wrap.b32 %r14051, %r14569, %r14569, %r15094;
	// end inline asm
	// begin inline asm
	shf.r.wrap.b32 %r14055, %r14569, %r14569, %r15098;
	// end inline asm
	shr.u32 	%r15933, %r14569, 10;
	xor.b32  	%r15934, %r14051, %r15933;
	xor.b32  	%r15935, %r15934, %r14055;
	add.s32 	%r15936, %r14009, %r15932;
	add.s32 	%r15937, %r15936, %r14369;
	add.s32 	%r14649, %r15937, %r15935;
	// begin inline asm
	shf.r.wrap.b32 %r14059, %r14069, %r14069, %r15102;
	// end inline asm
	// begin inline asm
	shf.r.wrap.b32 %r14063, %r14069, %r14069, %r15106;
	// end inline asm
	xor.b32  	%r15938, %r14063, %r14059;
	// begin inline asm
	shf.r.wrap.b32 %r14067, %r14069, %r14069, %r15110;
	// end inline asm
	xor.b32  	%r15939, %r15938, %r14067;
	and.b32  	%r15940, %r14069, %r14029;
	not.b32 	%r15941, %r14069;
	and.b32  	%r15942, %r13989, %r15941;
	or.b32  	%r15943, %r15940, %r15942;
	add.s32 	%r15944, %r15943, %r13949;
	add.s32 	%r15945, %r15944, %r14649;
	add.s32 	%r15946, %r15945, %r15939;
	add.s32 	%r15947, %r15946, %r20753;
	// begin inline asm
	shf.r.wrap.b32 %r14071, %r14081, %r14081, %r15114;
	// end inline asm
	// begin inline asm
	shf.r.wrap.b32 %r14075, %r14081, %r14081, %r15118;
	// end inline asm
	xor.b32  	%r15948, %r14075, %r14071;
	// begin inline asm
	shf.r.wrap.b32 %r14079, %r14081, %r14081, %r15122;
	// end inline asm
	xor.b32  	%r15949, %r15948, %r14079;
	xor.b32  	%r15950, %r14041, %r14001;
	and.b32  	%r15951, %r14081, %r15950;
	and.b32  	%r15952, %r14041, %r14001;
	xor.b32  	%r15953, %r15951, %r15952;
	add.s32 	%r15954, %r15949, %r15953;
	add.s32 	%r14109, %r15947, %r13961;
	add.s32 	%r14121, %r15954, %r15947;
	// begin inline asm
	shf.r.wrap.b32 %r14083, %r14089, %r14089, %r15086;
	// end inline asm
	// begin inline asm
	shf.r.wrap.b32 %r14087, %r14089, %r14089, %r15090;
	// end inline asm
	shr.u32 	%r15955, %r14089, 3;
	xor.b32  	%r15956, %r14083, %r15955;
	xor.b32  	%r15957, %r15956, %r14087;
	// begin inline asm
	shf.r.wrap.b32 %r14091, %r14609, %r14609, %r15094;
	// end inline asm
	// begin inline asm
	shf.r.wrap.b32 %r14095, %r14609, %r14609, %r15098;
	// end inline asm
	shr.u32 	%r15958, %r14609, 10;
	xor.b32  	%r15959, %r14091, %r15958;
	xor.b32  	%r15960, %r15959, %r14095;
	add.s32 	%r15961, %r14049, %r15957;
	add.s32 	%r15962, %r15961, %r14409;
	add.s32 	%r14689, %r15962, %r15960;
	// begin inline asm
	shf.r.wrap.b32 %r14099, %r14109, %r14109, %r15102;
	// end inline asm
	// begin inline asm
	shf.r.wrap.b32 %r14103, %r14109, %r14109, %r15106;
	// end inline asm
	xor.b32  	%r15963, %r14103, %r14099;
	// begin inline asm
	shf.r.wrap.b32 %r14107, %r14109, %r14109, %r15110;
	// end inline asm
	xor.b32  	%r15964, %r15963, %r14107;
	and.b32  	%r15965, %r14109, %r14069;
	not.b32 	%r15966, %r14109;
	and.b32  	%r15967, %r14029, %r15966;
	or.b32  	%r15968, %r15965, %r15967;
	add.s32 	%r15969, %r15968, %r13989;
	add.s32 	%r15970, %r15969, %r14689;
	add.s32 	%r15971, %r15970, %r15964;
	add.s32 	%r15972, %r15971, %r20752;
	// begin inline asm
	shf.r.wrap.b32 %r14111, %r14121, %r14121, %r15114;
	// end inline asm
	// begin inline asm
	shf.r.wrap.b32 %r14115, %r14121, %r14121, %r15118;
	// end inline asm
	xor.b32  	%r15973, %r14115, %r14111;
	// begin inline asm
	shf.r.wrap.b32 %r14119, %r14121, %r14121, %r15122;
	// end inline asm
	xor.b32  	%r15974, %r15973, %r14119;
	xor.b32  	%r15975, %r14081, %r14041;
	and.b32  	%r15976, %r14121, %r15975;
	and.b32  	%r15977, %r14081, %r14041;
	xor.b32  	%r15978, %r15976, %r15977;
	add.s32 	%r15979, %r15974, %r15978;
	add.s32 	%r14149, %r15972, %r14001;
	add.s32 	%r14161, %r15979, %r15972;
	// begin inline asm
	shf.r.wrap.b32 %r14123, %r14129, %r14129, %r15086;
	// end inline asm
	// begin inline asm
	shf.r.wrap.b32 %r14127, %r14129, %r14129, %r15090;
	// end inline asm
	shr.u32 	%r15980, %r14129, 3;
	xor.b32  	%r15981, %r14123, %r15980;
	xor.b32  	%r15982, %r15981, %r14127;
	// begin inline asm
	shf.r.wrap.b32 %r14131, %r14649, %r14649, %r15094;
	// end inline asm
	// begin inline asm
	shf.r.wrap.b32 %r14135, %r14649, %r14649, %r15098;
	// end inline asm
	shr.u32 	%r15983, %r14649, 10;
	xor.b32  	%r15984, %r14131, %r15983;
	xor.b32  	%r15985, %r15984, %r14135;
	add.s32 	%r15986, %r14089, %r15982;
	add.s32 	%r15987, %r15986, %r14449;
	add.s32 	%r14729, %r15987, %r15985;
	// begin inline asm
	shf.r.wrap.b32 %r14139, %r14149, %r14149, %r15102;
	// end inline asm
	// begin inline asm
	shf.r.wrap.b32 %r14143, %r14149, %r14149, %r15106;
	// end inline asm
	xor.b32  	%r15988, %r14143, %r14139;
	// begin inline asm
	shf.r.wrap.b32 %r14147, %r14149, %r14149, %r15110;
	// end inline asm
	xor.b32  	%r15989, %r15988, %r14147;
	and.b32  	%r15990, %r14149, %r14109;
	not.b32 	%r15991, %r14149;
	and.b32  	%r15992, %r14069, %r15991;
	or.b32  	%r15993, %r15990, %r15992;
	add.s32 	%r15994, %r15993, %r14029;
	add.s32 	%r15995, %r15994, %r14729;
	add.s32 	%r15996, %r15995, %r15989;
	add.s32 	%r15997, %r15996, %r20751;
	// begin inline asm
	shf.r.wrap.b32 %r14151, %r14161, %r14161, %r15114;
	// end inline asm
	// begin inline asm
	shf.r.wrap.b32 %r14155, %r14161, %r14161, %r15118;
	// end inline asm
	xor.b32  	%r15998, %r14155, %r14151;
	// begin inline asm
	shf.r.wrap.b32 %r14159, %r14161, %r14161, %r15122;
	// end inline asm
	xor.b32  	%r15999, %r15998, %r14159;
	xor.b32  	%r16000, %r14121, %r14081;
	and.b32  	%r16001, %r14161, %r16000;
	and.b32  	%r16002, %r14121, %r14081;
	xor.b32  	%r16003, %r16001, %r16002;
	add.s32 	%r16004, %r15999, %r16003;
	add.s32 	%r14189, %r15997, %r14041;
	add.s32 	%r14201, %r16004, %r15997;
	// begin inline asm
	shf.r.wrap.b32 %r14163, %r14169, %r14169, %r15086;
	// end inline asm
	// begin inline asm
	shf.r.wrap.b32 %r14167, %r14169, %r14169, %r15090;
	// end inline asm
	shr.u32 	%r16005, %r14169, 3;
	xor.b32  	%r16006, %r14163, %r16005;
	xor.b32  	%r16007, %r16006, %r14167;
	// begin inline asm
	shf.r.wrap.b32 %r14171, %r14689, %r14689, %r15094;
	// end inline asm
	// begin inline asm
	shf.r.wrap.b32 %r14175, %r14689, %r14689, %r15098;
	// end inline asm
	shr.u32 	%r16008, %r14689, 10;
	xor.b32  	%r16009, %r14171, %r16008;
	xor.b32  	%r16010, %r16009, %r14175;
	add.s32 	%r16011, %r14129, %r16007;
	add.s32 	%r16012, %r16011, %r14489;
	add.s32 	%r14769, %r16012, %r16010;
	// begin inline asm
	shf.r.wrap.b32 %r14179, %r14189, %r14189, %r15102;
	// end inline asm
	// begin inline asm
	shf.r.wrap.b32 %r14183, %r14189, %r14189, %r15106;
	// end inline asm
	xor.b32  	%r16013, %r14183, %r14179;
	// begin inline asm
	shf.r.wrap.b32 %r14187, %r14189, %r14189, %r15110;
	// end inline asm
	xor.b32  	%r16014, %r16013, %r14187;
	and.b32  	%r16015, %r14189, %r14149;
	not.b32 	%r16016, %r14189;
	and.b32  	%r16017, %r14109, %r16016;
	or.b32  	%r16018, %r16015, %r16017;
	add.s32 	%r16019, %r16018, %r14069;
	add.s32 	%r16020, %r16019, %r14769;
	add.s32 	%r16021, %r16020, %r16014;
	add.s32 	%r16022, %r16021, %r20750;
	// begin inline asm
	shf.r.wrap.b32 %r14191, %r14201, %r14201, %r15114;
	// end inline asm
	// begin inline asm
	shf.r.wrap.b32 %r14195, %r14201, %r14201, %r15118;
	// end inline asm
	xor.b32  	%r16023, %r14195, %r14191;
	// begin inline asm
	shf.r.wrap.b32 %r14199, %r14201, %r14201, %r15122;
	// end inline asm
	xor.b32  	%r16024, %r16023, %r14199;
	xor.b32  	%r16025, %r14161, %r14121;
	and.b32  	%r16026, %r14201, %r16025;
	and.b32  	%r16027, %r14161, %r14121;
	xor.b32  	%r16028, %r16026, %r16027;
	add.s32 	%r16029, %r16024, %r16028;
	add.s32 	%r14229, %r16022, %r14081;
	add.s32 	%r14241, %r16029, %r16022;
	// begin inline asm
	shf.r.wrap.b32 %r14203, %r14209, %r14209, %r15086;
	// end inline asm
	// begin inline asm
	shf.r.wrap.b32 %r14207, %r14209, %r14209, %r15090;
	// end inline asm
	shr.u32 	%r16030, %r14209, 3;
	xor.b32  	%r16031, %r14203, %r16030;
	xor.b32  	%r16032, %r16031, %r14207;
	// begin inline asm
	shf.r.wrap.b32 %r14211, %r14729, %r14729, %r15094;
	// end inline asm
	// begin inline asm
	shf.r.wrap.b32 %r14215, %r14729, %r14729, %r15098;
	// end inline asm
	shr.u32 	%r16033, %r14729, 10;
	xor.b32  	%r16034, %r14211, %r16033;
	xor.b32  	%r16035, %r16034, %r14215;
	add.s32 	%r16036, %r14169, %r16032;
	add.s32 	%r16037, %r16036, %r14529;
	add.s32 	%r14809, %r16037, %r16035;
	// begin inline asm
	shf.r.wrap.b32 %r14219, %r14229, %r14229, %r15102;
	// end inline asm
	// begin inline asm
	shf.r.wrap.b32 %r14223, %r14229, %r14229, %r15106;
	// end inline asm
	xor.b32  	%r16038, %r14223, %r14219;
	// begin inline asm
	shf.r.wrap.b32 %r14227, %r14229, %r14229, %r15110;
	// end inline asm
	xor.b32  	%r16039, %r16038, %r14227;
	and.b32  	%r16040, %r14229, %r14189;
	not.b32 	%r16041, %r14229;
	and.b32  	%r16042, %r14149, %r16041;
	or.b32  	%r16043, %r16040, %r16042;
	add.s32 	%r16044, %r16043, %r14109;
	add.s32 	%r16045, %r16044, %r14809;
	add.s32 	%r16046, %r16045, %r16039;
	add.s32 	%r16047, %r16046, %r20749;
	// begin inline asm
	shf.r.wrap.b32 %r14231, %r14241, %r14241, %r15114;
	// end inline asm
	// begin inline asm
	shf.r.wrap.b32 %r14235, %r14241, %r14241, %r15118;
	// end inline asm
	xor.b32  	%r16048, %r14235, %r14231;
	// begin inline asm
	shf.r.wrap.b32 %r14239, %r14241, %r14241, %r15122;
	// end inline asm
	xor.b32  	%r16049, %r16048, %r14239;
	xor.b32  	%r16050, %r14201, %r14161;
	and.b32  	%r16051, %r14241, %r16050;
	and.b32  	%r16052, %r14201, %r14161;
	xor.b32  	%r16053, %r16051, %r16052;
	add.s32 	%r16054, %r16049, %r16053;
	add.s32 	%r14269, %r16047, %r14121;
	add.s32 	%r14281, %r16054, %r16047;
	// begin inline asm
	shf.r.wrap.b32 %r14243, %r14249, %r14249, %r15086;
	// end inline asm
	// begin inline asm
	shf.r.wrap.b32 %r14247, %r14249, %r14249, %r15090;
	// end inline asm
	shr.u32 	%r16055, %r14249, 3;
	xor.b32  	%r16056, %r14243, %r16055;
	xor.b32  	%r16057, %r16056, %r14247;
	// begin inline asm
	shf.r.wrap.b32 %r14251, %r14769, %r14769, %r15094;
	// end inline asm
	// begin inline asm
	shf.r.wrap.b32 %r14255, %r14769, %r14769, %r15098;
	// end inline asm
	shr.u32 	%r16058, %r14769, 10;
	xor.b32  	%r16059, %r14251, %r16058;
	xor.b32  	%r16060, %r16059, %r14255;
	add.s32 	%r16061, %r14209, %r16057;
	add.s32 	%r16062, %r16061, %r14569;
	add.s32 	%r14849, %r16062, %r16060;
	// begin inline asm
	shf.r.wrap.b32 %r14259, %r14269, %r14269, %r15102;
	// end inline asm
	// begin inline asm
	shf.r.wrap.b32 %r14263, %r14269, %r14269, %r15106;
	// end inline asm
	xor.b32  	%r16063, %r14263, %r14259;
	// begin inline asm
	shf.r.wrap.b32 %r14267, %r14269, %r14269, %r15110;
	// end inline asm
	xor.b32  	%r16064, %r16063, %r14267;
	and.b32  	%r16065, %r14269, %r14229;
	not.b32 	%r16066, %r14269;
	and.b32  	%r16067, %r14189, %r16066;
	or.b32  	%r16068, %r16065, %r16067;
	add.s32 	%r16069, %r16068, %r14149;
	add.s32 	%r16070, %r16069, %r14849;
	add.s32 	%r16071, %r16070, %r16064;
	add.s32 	%r16072, %r16071, %r20748;
	// begin inline asm
	shf.r.wrap.b32 %r14271, %r14281, %r14281, %r15114;
	// end inline asm
	// begin inline asm
	shf.r.wrap.b32 %r14275, %r14281, %r14281, %r15118;
	// end inline asm
	xor.b32  	%r16073, %r14275, %r14271;
	// begin inline asm
	shf.r.wrap.b32 %r14279, %r14281, %r14281, %r15122;
	// end inline asm
	xor.b32  	%r16074, %r16073, %r14279;
	xor.b32  	%r16075, %r14241, %r14201;
	and.b32  	%r16076, %r14281, %r16075;
	and.b32  	%r16077, %r14241, %r14201;
	xor.b32  	%r16078, %r16076, %r16077;
	add.s32 	%r16079, %r16074, %r16078;
	add.s32 	%r14309, %r16072, %r14161;
	add.s32 	%r14321, %r16079, %r16072;
	// begin inline asm
	shf.r.wrap.b32 %r14283, %r14289, %r14289, %r15086;
	// end inline asm
	// begin inline asm
	shf.r.wrap.b32 %r14287, %r14289, %r14289, %r15090;
	// end inline asm
	shr.u32 	%r16080, %r14289, 3;
	xor.b32  	%r16081, %r14283, %r16080;
	xor.b32  	%r16082, %r16081, %r14287;
	// begin inline asm
	shf.r.wrap.b32 %r14291, %r14809, %r14809, %r15094;
	// end inline asm
	// begin inline asm
	shf.r.wrap.b32 %r14295, %r14809, %r14809, %r15098;
	// end inline asm
	shr.u32 	%r16083, %r14809, 10;
	xor.b32  	%r16084, %r14291, %r16083;
	xor.b32  	%r16085, %r16084, %r14295;
	add.s32 	%r16086, %r14249, %r16082;
	add.s32 	%r16087, %r16086, %r14609;
	add.s32 	%r14889, %r16087, %r16085;
	// begin inline asm
	shf.r.wrap.b32 %r14299, %r14309, %r14309, %r15102;
	// end inline asm
	// begin inline asm
	shf.r.wrap.b32 %r14303, %r14309, %r14309, %r15106;
	// end inline asm
	xor.b32  	%r16088, %r14303, %r14299;
	// begin inline asm
	shf.r.wrap.b32 %r14307, %r14309, %r14309, %r15110;
	// end inline asm
	xor.b32  	%r16089, %r16088, %r14307;
	and.b32  	%r16090, %r14309, %r14269;
	not.b32 	%r16091, %r14309;
	and.b32  	%r16092, %r14229, %r16091;
	or.b32  	%r16093, %r16090, %r16092;
	add.s32 	%r16094, %r16093, %r14189;
	add.s32 	%r16095, %r16094, %r14889;
	add.s32 	%r16096, %r16095, %r16089;
	add.s32 	%r16097, %r16096, %r20747;
	// begin inline asm
	shf.r.wrap.b32 %r14311, %r14321, %r14321, %r15114;
	// end inline asm
	// begin inline asm
	shf.r.wrap.b32 %r14315, %r14321, %r14321, %r15118;
	// end inline asm
	xor.b32  	%r16098, %r14315, %r14311;
	// begin inline asm
	shf.r.wrap.b32 %r14319, %r14321, %r14321, %r15122;
	// end inline asm
	xor.b32  	%r16099, %r16098, %r14319;
	xor.b32  	%r16100, %r14281, %r14241;
	and.b32  	%r16101, %r14321, %r16100;
	and.b32  	%r16102, %r14281, %r14241;
	xor.b32  	%r16103, %r16101, %r16102;
	add.s32 	%r16104, %r16099, %r16103;
	add.s32 	%r14349, %r16097, %r14201;
	add.s32 	%r14361, %r16104, %r16097;
	// begin inline asm
	shf.r.wrap.b32 %r14323, %r14329, %r14329, %r15086;
	// end inline asm
	// begin inline asm
	shf.r.wrap.b32 %r14327, %r14329, %r14329, %r15090;
	// end inline asm
	shr.u32 	%r16105, %r14329, 3;
	xor.b32  	%r16106, %r14323, %r16105;
	xor.b32  	%r16107, %r16106, %r14327;
	// begin inline asm
	shf.r.wrap.b32 %r14331, %r14849, %r14849, %r15094;
	// end inline asm
	// begin inline asm
	shf.r.wrap.b32 %r14335, %r14849, %r14849, %r15098;
	// end inline asm
	shr.u32 	%r16108, %r14849, 10;
	xor.b32  	%r16109, %r14331, %r16108;
	xor.b32  	%r16110, %r16109, %r14335;
	add.s32 	%r16111, %r14289, %r16107;
	add.s32 	%r16112, %r16111, %r14649;
	add.s32 	%r14929, %r16112, %r16110;
	// begin inline asm
	shf.r.wrap.b32 %r14339, %r14349, %r14349, %r15102;
	// end inline asm
	// begin inline asm
	shf.r.wrap.b32 %r14343, %r14349, %r14349, %r15106;
	// end inline asm
	xor.b32  	%r16113, %r14343, %r14339;
	// begin inline asm
	shf.r.wrap.b32 %r14347, %r14349, %r14349, %r15110;
	// end inline asm
	xor.b32  	%r16114, %r16113, %r14347;
	and.b32  	%r16115, %r14349, %r14309;
	not.b32 	%r16116, %r14349;
	and.b32  	%r16117, %r14269, %r16116;
	or.b32  	%r16118, %r16115, %r16117;
	add.s32 	%r16119, %r16118, %r14229;
	add.s32 	%r16120, %r16119, %r14929;
	add.s32 	%r16121, %r16120, %r16114;
	add.s32 	%r16122, %r16121, %r20746;
	// begin inline asm
	shf.r.wrap.b32 %r14351, %r14361, %r14361, %r15114;
	// end inline asm
	// begin inline asm
	shf.r.wrap.b32 %r14355, %r14361, %r14361, %r15118;
	// end inline asm
	xor.b32  	%r16123, %r14355, %r14351;
	// begin inline asm
	shf.r.wrap.b32 %r14359, %r14361, %r14361, %r15122;
	// end inline asm
	xor.b32  	%r16124, %r16123, %r14359;
	xor.b32  	%r16125, %r14321, %r14281;
	and.b32  	%r16126, %r14361, %r16125;
	and.b32  	%r16127, %r14321, %r14281;
	xor.b32  	%r16128, %r16126, %r16127;
	add.s32 	%r16129, %r16124, %r16128;
	add.s32 	%r14389, %r16122, %r14241;
	add.s32 	%r14401, %r16129, %r16122;
	// begin inline asm
	shf.r.wrap.b32 %r14363, %r14369, %r14369, %r15086;
	// end inline asm
	// begin inline asm
	shf.r.wrap.b32 %r14367, %r14369, %r14369, %r15090;
	// end inline asm
	shr.u32 	%r16130, %r14369, 3;
	xor.b32  	%r16131, %r14363, %r16130;
	xor.b32  	%r16132, %r16131, %r14367;
	// begin inline asm
	shf.r.wrap.b32 %r14371, %r14889, %r14889, %r15094;
	// end inline asm
	// begin inline asm
	shf.r.wrap.b32 %r14375, %r14889, %r14889, %r15098;
	// end inline asm
	shr.u32 	%r16133, %r14889, 10;
	xor.b32  	%r16134, %r14371, %r16133;
	xor.b32  	%r16135, %r16134, %r14375;
	add.s32 	%r16136, %r14329, %r16132;
	add.s32 	%r16137, %r16136, %r14689;
	add.s32 	%r14969, %r16137, %r16135;
	// begin inline asm
	shf.r.wrap.b32 %r14379, %r14389, %r14389, %r15102;
	// end inline asm
	// begin inline asm
	shf.r.wrap.b32 %r14383, %r14389, %r14389, %r15106;
	// end inline asm
	xor.b32  	%r16138, %r14383, %r14379;
	// begin inline asm
	shf.r.wrap.b32 %r14387, %r14389, %r14389, %r15110;
	// end inline asm
	xor.b32  	%r16139, %r16138, %r14387;
	and.b32  	%r16140, %r14389, %r14349;
	not.b32 	%r16141, %r14389;
	and.b32  	%r16142, %r14309, %r16141;
	or.b32  	%r16143, %r16140, %r16142;
	add.s32 	%r16144, %r16143, %r14269;
	add.s32 	%r16145, %r16144, %r14969;
	add.s32 	%r16146, %r16145, %r16139;
	add.s32 	%r16147, %r16146, %r20745;
	// begin inline asm
	shf.r.wrap.b32 %r14391, %r14401, %r14401, %r15114;
	// end inline asm
	// begin inline asm
	shf.r.wrap.b32 %r14395, %r14401, %r14401, %r15118;
	// end inline asm
	xor.b32  	%r16148, %r14395, %r14391;
	// begin inline asm
	shf.r.wrap.b32 %r14399, %r14401, %r14401, %r15122;
	// end inline asm
	xor.b32  	%r16149, %r16148, %r14399;
	xor.b32  	%r16150, %r14361, %r14321;
	and.b32  	%r16151, %r14401, %r16150;
	and.b32  	%r16152, %r14361, %r14321;
	xor.b32  	%r16153, %r16151, %r16152;
	add.s32 	%r16154, %r16149, %r16153;
	add.s32 	%r14429, %r16147, %r14281;
	add.s32 	%r14441, %r16154, %r16147;
	// begin inline asm
	shf.r.wrap.b32 %r14403, %r14409, %r14409, %r15086;
	// end inline asm
	// begin inline asm
	shf.r.wrap.b32 %r14407, %r14409, %r14409, %r15090;
	// end inline asm
	shr.u32 	%r16155, %r14409, 3;
	xor.b32  	%r16156, %r14403, %r16155;
	xor.b32  	%r16157, %r16156, %r14407;
	// begin inline asm
	shf.r.wrap.b32 %r14411, %r14929, %r14929, %r15094;
	// end inline asm
	// begin inline asm
	shf.r.wrap.b32 %r14415, %r14929, %r14929, %r15098;
	// end inline asm
	shr.u32 	%r16158, %r14929, 10;
	xor.b32  	%r16159, %r14411, %r16158;
	xor.b32  	%r16160, %r16159, %r14415;
	add.s32 	%r16161, %r14369, %r16157;
	add.s32 	%r16162, %r16161, %r14729;
	add.s32 	%r15009, %r16162, %r16160;
	// begin inline asm
	shf.r.wrap.b32 %r14419, %r14429, %r14429, %r15102;
	// end inline asm
	// begin inline asm
	shf.r.wrap.b32 %r14423, %r14429, %r14429, %r15106;
	// end inline asm
	xor.b32  	%r16163, %r14423, %r14419;
	// begin inline asm
	shf.r.wrap.b32 %r14427, %r14429, %r14429, %r15110;
	// end inline asm
	xor.b32  	%r16164, %r16163, %r14427;
	and.b32  	%r16165, %r14429, %r14389;
	not.b32 	%r16166, %r14429;
	and.b32  	%r16167, %r14349, %r16166;
	or.b32  	%r16168, %r16165, %r16167;
	add.s32 	%r16169, %r16168, %r14309;
	add.s32 	%r16170, %r16169, %r15009;
	add.s32 	%r16171, %r16170, %r16164;
	add.s32 	%r16172, %r16171, %r20744;
	// begin inline asm
	shf.r.wrap.b32 %r14431, %r14441, %r14441, %r15114;
	// end inline asm
	// begin inline asm
	shf.r.wrap.b32 %r14435, %r14441, %r14441, %r15118;
	// end inline asm
	xor.b32  	%r16173, %r14435, %r14431;
	// begin inline asm
	shf.r.wrap.b32 %r14439, %r14441, %r14441, %r15122;
	// end inline asm
	xor.b32  	%r16174, %r16173, %r14439;
	xor.b32  	%r16175, %r14401, %r14361;
	and.b32  	%r16176, %r14441, %r16175;
	and.b32  	%r16177, %r14401, %r14361;
	xor.b32  	%r16178, %r16176, %r16177;
	add.s32 	%r16179, %r16174, %r16178;
	add.s32 	%r14469, %r16172, %r14321;
	add.s32 	%r14481, %r16179, %r16172;
	// begin inline asm
	shf.r.wrap.b32 %r14443, %r14449, %r14449, %r15086;
	// end inline asm
	// begin inline asm
	shf.r.wrap.b32 %r14447, %r14449, %r14449, %r15090;
	// end inline asm
	shr.u32 	%r16180, %r14449, 3;
	xor.b32  	%r16181, %r14443, %r16180;
	xor.b32  	%r16182, %r16181, %r14447;
	// begin inline asm
	shf.r.wrap.b32 %r14451, %r14969, %r14969, %r15094;
	// end inline asm
	// begin inline asm
	shf.r.wrap.b32 %r14455, %r14969, %r14969, %r15098;
	// end inline asm
	shr.u32 	%r16183, %r14969, 10;
	xor.b32  	%r16184, %r14451, %r16183;
	xor.b32  	%r16185, %r16184, %r14455;
	add.s32 	%r16186, %r14409, %r16182;
	add.s32 	%r16187, %r16186, %r14769;
	add.s32 	%r15049, %r16187, %r16185;
	// begin inline asm
	shf.r.wrap.b32 %r14459, %r14469, %r14469, %r15102;
	// end inline asm
	// begin inline asm
	shf.r.wrap.b32 %r14463, %r14469, %r14469, %r15106;
	// end inline asm
	xor.b32  	%r16188, %r14463, %r14459;
	// begin inline asm
	shf.r.wrap.b32 %r14467, %r14469, %r14469, %r15110;
	// end inline asm
	xor.b32  	%r16189, %r16188, %r14467;
	and.b32  	%r16190, %r14469, %r14429;
	not.b32 	%r16191, %r14469;
	and.b32  	%r16192, %r14389, %r16191;
	or.b32  	%r16193, %r16190, %r16192;
	add.s32 	%r16194, %r16193, %r14349;
	add.s32 	%r16195, %r16194, %r15049;
	add.s32 	%r16196, %r16195, %r16189;
	add.s32 	%r16197, %r16196, %r20743;
	// begin inline asm
	shf.r.wrap.b32 %r14471, %r14481, %r14481, %r15114;
	// end inline asm
	// begin inline asm
	shf.r.wrap.b32 %r14475, %r14481, %r14481, %r15118;
	// end inline asm
	xor.b32  	%r16198, %r14475, %r14471;
	// begin inline asm
	shf.r.wrap.b32 %r14479, %r14481, %r14481, %r15122;
	// end inline asm
	xor.b32  	%r16199, %r16198, %r14479;
	xor.b32  	%r16200, %r14441, %r14401;
	and.b32  	%r16201, %r14481, %r16200;
	and.b32  	%r16202, %r14441, %r14401;
	xor.b32  	%r16203, %r16201, %r16202;
	add.s32 	%r16204, %r16199, %r16203;
	add.s32 	%r14509, %r16197, %r14361;
	add.s32 	%r14521, %r16204, %r16197;
	// begin inline asm
	shf.r.wrap.b32 %r14483, %r14489, %r14489, %r15086;
	// end inline asm
	// begin inline asm
	shf.r.wrap.b32 %r14487, %r14489, %r14489, %r15090;
	// end inline asm
	shr.u32 	%r16205, %r14489, 3;
	xor.b32  	%r16206, %r14483, %r16205;
	xor.b32  	%r16207, %r16206, %r14487;
	// begin inline asm
	shf.r.wrap.b32 %r14491, %r15009, %r15009, %r15094;
	// end inline asm
	// begin inline asm
	shf.r.wrap.b32 %r14495, %r15009, %r15009, %r15098;
	// end inline asm
	shr.u32 	%r16208, %r15009, 10;
	xor.b32  	%r16209, %r14491, %r16208;
	xor.b32  	%r16210, %r16209, %r14495;
	add.s32 	%r16211, %r14449, %r16207;
	add.s32 	%r16212, %r16211, %r14809;
	add.s32 	%r15089, %r16212, %r16210;
	// begin inline asm
	shf.r.wrap.b32 %r14499, %r14509, %r14509, %r15102;
	// end inline asm
	// begin inline asm
	shf.r.wrap.b32 %r14503, %r14509, %r14509, %r15106;
	// end inline asm
	xor.b32  	%r16213, %r14503, %r14499;
	// begin inline asm
	shf.r.wrap.b32 %r14507, %r14509, %r14509, %r15110;
	// end inline asm
	xor.b32  	%r16214, %r16213, %r14507;
	and.b32  	%r16215, %r14509, %r14469;
	not.b32 	%r16216, %r14509;
	and.b32  	%r16217, %r14429, %r16216;
	or.b32  	%r16218, %r16215, %r16217;
	add.s32 	%r16219, %r16218, %r14389;
	add.s32 	%r16220, %r16219, %r15089;
	add.s32 	%r16221, %r16220, %r16214;
	add.s32 	%r16222, %r16221, %r20742;
	// begin inline asm
	shf.r.wrap.b32 %r14511, %r14521, %r14521, %r15114;
	// end inline asm
	// begin inline asm
	shf.r.wrap.b32 %r14515, %r14521, %r14521, %r15118;
	// end inline asm
	xor.b32  	%r16223, %r14515, %r14511;
	// begin inline asm
	shf.r.wrap.b32 %r14519, %r14521, %r14521, %r15122;
	// end inline asm
	xor.b32  	%r16224, %r16223, %r14519;
	xor.b32  	%r16225, %r14481, %r14441;
	and.b32  	%r16226, %r14521, %r16225;
	and.b32  	%r16227, %r14481, %r14441;
	xor.b32  	%r16228, %r16226, %r16227;
	add.s32 	%r16229, %r16224, %r16228;
	add.s32 	%r14549, %r16222, %r14401;
	add.s32 	%r14561, %r16229, %r16222;
	// begin inline asm
	shf.r.wrap.b32 %r14523, %r14529, %r14529, %r15086;
	// end inline asm
	// begin inline asm
	shf.r.wrap.b32 %r14527, %r14529, %r14529, %r15090;
	// end inline asm
	shr.u32 	%r16230, %r14529, 3;
	xor.b32  	%r16231, %r14523, %r16230;
	xor.b32  	%r16232, %r16231, %r14527;
	// begin inline asm
	shf.r.wrap.b32 %r14531, %r15049, %r15049, %r15094;
	// end inline asm
	// begin inline asm
	shf.r.wrap.b32 %r14535, %r15049, %r15049, %r15098;
	// end inline asm
	shr.u32 	%r16233, %r15049, 10;
	xor.b32  	%r16234, %r14531, %r16233;
	xor.b32  	%r16235, %r16234, %r14535;
	add.s32 	%r16236, %r14489, %r16232;
	add.s32 	%r16237, %r16236, %r14849;
	add.s32 	%r14617, %r16237, %r16235;
	// begin inline asm
	shf.r.wrap.b32 %r14539, %r14549, %r14549, %r15102;
	// end inline asm
	// begin inline asm
	shf.r.wrap.b32 %r14543, %r14549, %r14549, %r15106;
	// end inline asm
	xor.b32  	%r16238, %r14543, %r14539;
	// begin inline asm
	shf.r.wrap.b32 %r14547, %r14549, %r14549, %r15110;
	// end inline asm
	xor.b32  	%r16239, %r16238, %r14547;
	and.b32  	%r16240, %r14549, %r14509;
	not.b32 	%r16241, %r14549;
	and.b32  	%r16242, %r14469, %r16241;
	or.b32  	%r16243, %r16240, %r16242;
	add.s32 	%r16244, %r16243, %r14429;
	add.s32 	%r16245, %r16244, %r14617;
	add.s32 	%r16246, %r16245, %r16239;
	add.s32 	%r16247, %r16246, %r20741;
	// begin inline asm
	shf.r.wrap.b32 %r14551, %r14561, %r14561, %r15114;
	// end inline asm
	// begin inline asm
	shf.r.wrap.b32 %r14555, %r14561, %r14561, %r15118;
	// end inline asm
	xor.b32  	%r16248, %r14555, %r14551;
	// begin inline asm
	shf.r.wrap.b32 %r14559, %r14561, %r14561, %r15122;
	// end inline asm
	xor.b32  	%r16249, %r16248, %r14559;
	xor.b32  	%r16250, %r14521, %r14481;
	and.b32  	%r16251, %r14561, %r16250;
	and.b32  	%r16252, %r14521, %r14481;
	xor.b32  	%r16253, %r16251, %r16252;
	add.s32 	%r16254, %r16249, %r16253;
	add.s32 	%r14589, %r16247, %r14441;
	add.s32 	%r14601, %r16254, %r16247;
	// begin inline asm
	shf.r.wrap.b32 %r14563, %r14569, %r14569, %r15086;
	// end inline asm
	// begin inline asm
	shf.r.wrap.b32 %r14567, %r14569, %r14569, %r15090;
	// end inline asm
	shr.u32 	%r16255, %r14569, 3;
	xor.b32  	%r16256, %r14563, %r16255;
	xor.b32  	%r16257, %r16256, %r14567;
	// begin inline asm
	shf.r.wrap.b32 %r14571, %r15089, %r15089, %r15094;
	// end inline asm
	// begin inline asm
	shf.r.wrap.b32 %r14575, %r15089, %r15089, %r15098;
	// end inline asm
	shr.u32 	%r16258, %r15089, 10;
	xor.b32  	%r16259, %r14571, %r16258;
	xor.b32  	%r16260, %r16259, %r14575;
	add.s32 	%r16261, %r14529, %r16257;
	add.s32 	%r16262, %r16261, %r14889;
	add.s32 	%r14657, %r16262, %r16260;
	// begin inline asm
	shf.r.wrap.b32 %r14579, %r14589, %r14589, %r15102;
	// end inline asm
	// begin inline asm
	shf.r.wrap.b32 %r14583, %r14589, %r14589, %r15106;
	// end inline asm
	xor.b32  	%r16263, %r14583, %r14579;
	// begin inline asm
	shf.r.wrap.b32 %r14587, %r14589, %r14589, %r15110;
	// end inline asm
	xor.b32  	%r16264, %r16263, %r14587;
	and.b32  	%r16265, %r14589, %r14549;
	not.b32 	%r16266, %r14589;
	and.b32  	%r16267, %r14509, %r16266;
	or.b32  	%r16268, %r16265, %r16267;
	add.s32 	%r16269, %r16268, %r14469;
	add.s32 	%r16270, %r16269, %r14657;
	add.s32 	%r16271, %r16270, %r16264;
	add.s32 	%r16272, %r16271, %r20740;
	// begin inline asm
	shf.r.wrap.b32 %r14591, %r14601, %r14601, %r15114;
	// end inline asm
	// begin inline asm
	shf.r.wrap.b32 %r14595, %r14601, %r14601, %r15118;
	// end inline asm
	xor.b32  	%r16273, %r14595, %r14591;
	// begin inline asm
	shf.r.wrap.b32 %r14599, %r14601, %r14601, %r15122;
	// end inline asm
	xor.b32  	%r16274, %r16273, %r14599;
	xor.b32  	%r16275, %r14561, %r14521;
	and.b32  	%r16276, %r14601, %r16275;
	and.b32  	%r16277, %r14561, %r14521;
	xor.b32  	%r16278, %r16276, %r16277;
	add.s32 	%r16279, %r16274, %r16278;
	add.s32 	%r14629, %r16272, %r14481;
	add.s32 	%r14641, %r16279, %r16272;
	// begin inline asm
	shf.r.wrap.b32 %r14603, %r14609, %r14609, %r15086;
	// end inline asm
	// begin inline asm
	shf.r.wrap.b32 %r14607, %r14609, %r14609, %r15090;
	// end inline asm
	shr.u32 	%r16280, %r14609, 3;
	xor.b32  	%r16281, %r14603, %r16280;
	xor.b32  	%r16282, %r16281, %r14607;
	// begin inline asm
	shf.r.wrap.b32 %r14611, %r14617, %r14617, %r15094;
	// end inline asm
	// begin inline asm
	shf.r.wrap.b32 %r14615, %r14617, %r14617, %r15098;
	// end inline asm
	shr.u32 	%r16283, %r14617, 10;
	xor.b32  	%r16284, %r14611, %r16283;
	xor.b32  	%r16285, %r16284, %r14615;
	add.s32 	%r16286, %r14569, %r16282;
	add.s32 	%r16287, %r16286, %r14929;
	add.s32 	%r14697, %r16287, %r16285;
	// begin inline asm
	shf.r.wrap.b32 %r14619, %r14629, %r14629, %r15102;
	// end inline asm
	// begin inline asm
	shf.r.wrap.b32 %r14623, %r14629, %r14629, %r15106;
	// end inline asm
	xor.b32  	%r16288, %r14623, %r14619;
	// begin inline asm
	shf.r.wrap.b32 %r14627, %r14629, %r14629, %r15110;
	// end inline asm
	xor.b32  	%r16289, %r16288, %r14627;
	and.b32  	%r16290, %r14629, %r14589;
	not.b32 	%r16291, %r14629;
	and.b32  	%r16292, %r14549, %r16291;
	or.b32  	%r16293, %r16290, %r16292;
	add.s32 	%r16294, %r16293, %r14509;
	add.s32 	%r16295, %r16294, %r14697;
	add.s32 	%r16296, %r16295, %r16289;
	add.s32 	%r16297, %r16296, %r20739;
	// begin inline asm
	shf.r.wrap.b32 %r14631, %r14641, %r14641, %r15114;
	// end inline asm
	// begin inline asm
	shf.r.wrap.b32 %r14635, %r14641, %r14641, %r15118;
	// end inline asm
	xor.b32  	%r16298, %r14635, %r14631;
	// begin inline asm
	shf.r.wrap.b32 %r14639, %r14641, %r14641, %r15122;
	// end inline asm
	xor.b32  	%r16299, %r16298, %r14639;
	xor.b32  	%r16300, %r14601, %r14561;
	and.b32  	%r16301, %r14641, %r16300;
	and.b32  	%r16302, %r14601, %r14561;
	xor.b32  	%r16303, %r16301, %r16302;
	add.s32 	%r16304, %r16299, %r16303;
	add.s32 	%r14669, %r16297, %r14521;
	add.s32 	%r14681, %r16304, %r16297;
	// begin inline asm
	shf.r.wrap.b32 %r14643, %r14649, %r14649, %r15086;
	// end inline asm
	// begin inline asm
	shf.r.wrap.b32 %r14647, %r14649, %r14649, %r15090;
	// end inline asm
	shr.u32 	%r16305, %r14649, 3;
	xor.b32  	%r16306, %r14643, %r16305;
	xor.b32  	%r16307, %r16306, %r14647;
	// begin inline asm
	shf.r.wrap.b32 %r14651, %r14657, %r14657, %r15094;
	// end inline asm
	// begin inline asm
	shf.r.wrap.b32 %r14655, %r14657, %r14657, %r15098;
	// end inline asm
	shr.u32 	%r16308, %r14657, 10;
	xor.b32  	%r16309, %r14651, %r16308;
	xor.b32  	%r16310, %r16309, %r14655;
	add.s32 	%r16311, %r14609, %r16307;
	add.s32 	%r16312, %r16311, %r14969;
	add.s32 	%r14737, %r16312, %r16310;
	// begin inline asm
	shf.r.wrap.b32 %r14659, %r14669, %r14669, %r15102;
	// end inline asm
	// begin inline asm
	shf.r.wrap.b32 %r14663, %r14669, %r14669, %r15106;
	// end inline asm
	xor.b32  	%r16313, %r14663, %r14659;
	// begin inline asm
	shf.r.wrap.b32 %r14667, %r14669, %r14669, %r15110;
	// end inline asm
	xor.b32  	%r16314, %r16313, %r14667;
	and.b32  	%r16315, %r14669, %r14629;
	not.b32 	%r16316, %r14669;
	and.b32  	%r16317, %r14589, %r16316;
	or.b32  	%r16318, %r16315, %r16317;
	add.s32 	%r16319, %r16318, %r14549;
	add.s32 	%r16320, %r16319, %r14737;
	add.s32 	%r16321, %r16320, %r16314;
	add.s32 	%r16322, %r16321, %r20738;
	// begin inline asm
	shf.r.wrap.b32 %r14671, %r14681, %r14681, %r15114;
	// end inline asm
	// begin inline asm
	shf.r.wrap.b32 %r14675, %r14681, %r14681, %r15118;
	// end inline asm
	xor.b32  	%r16323, %r14675, %r14671;
	// begin inline asm
	shf.r.wrap.b32 %r14679, %r14681, %r14681, %r15122;
	// end inline asm
	xor.b32  	%r16324, %r16323, %r14679;
	xor.b32  	%r16325, %r14641, %r14601;
	and.b32  	%r16326, %r14681, %r16325;
	and.b32  	%r16327, %r14641, %r14601;
	xor.b32  	%r16328, %r16326, %r16327;
	add.s32 	%r16329, %r16324, %r16328;
	add.s32 	%r14709, %r16322, %r14561;
	add.s32 	%r14721, %r16329, %r16322;
	// begin inline asm
	shf.r.wrap.b32 %r14683, %r14689, %r14689, %r15086;
	// end inline asm
	// begin inline asm
	shf.r.wrap.b32 %r14687, %r14689, %r14689, %r15090;
	// end inline asm
	shr.u32 	%r16330, %r14689, 3;
	xor.b32  	%r16331, %r14683, %r16330;
	xor.b32  	%r16332, %r16331, %r14687;
	// begin inline asm
	shf.r.wrap.b32 %r14691, %r14697, %r14697, %r15094;
	// end inline asm
	// begin inline asm
	shf.r.wrap.b32 %r14695, %r14697, %r14697, %r15098;
	// end inline asm
	shr.u32 	%r16333, %r14697, 10;
	xor.b32  	%r16334, %r14691, %r16333;
	xor.b32  	%r16335, %r16334, %r14695;
	add.s32 	%r16336, %r14649, %r16332;
	add.s32 	%r16337, %r16336, %r15009;
	add.s32 	%r14777, %r16337, %r16335;
	// begin inline asm
	shf.r.wrap.b32 %r14699, %r14709, %r14709, %r15102;
	// end inline asm
	// begin inline asm
	shf.r.wrap.b32 %r14703, %r14709, %r14709, %r15106;
	// end inline asm
	xor.b32  	%r16338, %r14703, %r14699;
	// begin inline asm
	shf.r.wrap.b32 %r14707, %r14709, %r14709, %r15110;
	// end inline asm
	xor.b32  	%r16339, %r16338, %r14707;
	and.b32  	%r16340, %r14709, %r14669;
	not.b32 	%r16341, %r14709;
	and.b32  	%r16342, %r14629, %r16341;
	or.b32  	%r16343, %r16340, %r16342;
	add.s32 	%r16344, %r16343, %r14589;
	add.s32 	%r16345, %r16344, %r14777;
	add.s32 	%r16346, %r16345, %r16339;
	add.s32 	%r16347, %r16346, %r20737;
	// begin inline asm
	shf.r.wrap.b32 %r14711, %r14721, %r14721, %r15114;
	// end inline asm
	// begin inline asm
	shf.r.wrap.b32 %r14715, %r14721, %r14721, %r15118;
	// end inline asm
	xor.b32  	%r16348, %r14715, %r14711;
	// begin inline asm
	shf.r.wrap.b32 %r14719, %r14721, %r14721, %r15122;
	// end inline asm
	xor.b32  	%r16349, %r16348, %r14719;
	xor.b32  	%r16350, %r14681, %r14641;
	and.b32  	%r16351, %r14721, %r16350;
	and.b32  	%r16352, %r14681, %r14641;
	xor.b32  	%r16353, %r16351, %r16352;
	add.s32 	%r16354, %r16349, %r16353;
	add.s32 	%r14749, %r16347, %r14601;
	add.s32 	%r14761, %r16354, %r16347;
	// begin inline asm
	shf.r.wrap.b32 %r14723, %r14729, %r14729, %r15086;
	// end inline asm
	// begin inline asm
	shf.r.wrap.b32 %r14727, %r14729, %r14729, %r15090;
	// end inline asm
	shr.u32 	%r16355, %r14729, 3;
	xor.b32  	%r16356, %r14723, %r16355;
	xor.b32  	%r16357, %r16356, %r14727;
	// begin inline asm
	shf.r.wrap.b32 %r14731, %r14737, %r14737, %r15094;
	// end inline asm
	// begin inline asm
	shf.r.wrap.b32 %r14735, %r14737, %r14737, %r15098;
	// end inline asm
	shr.u32 	%r16358, %r14737, 10;
	xor.b32  	%r16359, %r14731, %r16358;
	xor.b32  	%r16360, %r16359, %r14735;
	add.s32 	%r16361, %r14689, %r16357;
	add.s32 	%r16362, %r16361, %r15049;
	add.s32 	%r14817, %r16362, %r16360;
	// begin inline asm
	shf.r.wrap.b32 %r14739, %r14749, %r14749, %r15102;
	// end inline asm
	// begin inline asm
	shf.r.wrap.b32 %r14743, %r14749, %r14749, %r15106;
	// end inline asm
	xor.b32  	%r16363, %r14743, %r14739;
	// begin inline asm
	shf.r.wrap.b32 %r14747, %r14749, %r14749, %r15110;
	// end inline asm
	xor.b32  	%r16364, %r16363, %r14747;
	and.b32  	%r16365, %r14749, %r14709;
	not.b32 	%r16366, %r14749;
	and.b32  	%r16367, %r14669, %r16366;
	or.b32  	%r16368, %r16365, %r16367;
	add.s32 	%r16369, %r16368, %r14629;
	add.s32 	%r16370, %r16369, %r14817;
	add.s32 	%r16371, %r16370, %r16364;
	add.s32 	%r16372, %r16371, %r20736;
	// begin inline asm
	shf.r.wrap.b32 %r14751, %r14761, %r14761, %r15114;
	// end inline asm
	// begin inline asm
	shf.r.wrap.b32 %r14755, %r14761, %r14761, %r15118;
	// end inline asm
	xor.b32  	%r16373, %r14755, %r14751;
	// begin inline asm
	shf.r.wrap.b32 %r14759, %r14761, %r14761, %r15122;
	// end inline asm
	xor.b32  	%r16374, %r16373, %r14759;
	xor.b32  	%r16375, %r14721, %r14681;
	and.b32  	%r16376, %r14761, %r16375;
	and.b32  	%r16377, %r14721, %r14681;
	xor.b32  	%r16378, %r16376, %r16377;
	add.s32 	%r16379, %r16374, %r16378;
	add.s32 	%r14789, %r16372, %r14641;
	add.s32 	%r14801, %r16379, %r16372;
	// begin inline asm
	shf.r.wrap.b32 %r14763, %r14769, %r14769, %r15086;
	// end inline asm
	// begin inline asm
	shf.r.wrap.b32 %r14767, %r14769, %r14769, %r15090;
	// end inline asm
	shr.u32 	%r16380, %r14769, 3;
	xor.b32  	%r16381, %r14763, %r16380;
	xor.b32  	%r16382, %r16381, %r14767;
	// begin inline asm
	shf.r.wrap.b32 %r14771, %r14777, %r14777, %r15094;
	// end inline asm
	// begin inline asm
	shf.r.wrap.b32 %r14775, %r14777, %r14777, %r15098;
	// end inline asm
	shr.u32 	%r16383, %r14777, 10;
	xor.b32  	%r16384, %r14771, %r16383;
	xor.b32  	%r16385, %r16384, %r14775;
	add.s32 	%r16386, %r14729, %r16382;
	add.s32 	%r16387, %r16386, %r15089;
	add.s32 	%r14857, %r16387, %r16385;
	// begin inline asm
	shf.r.wrap.b32 %r14779, %r14789, %r14789, %r15102;
	// end inline asm
	// begin inline asm
	shf.r.wrap.b32 %r14783, %r14789, %r14789, %r15106;
	// end inline asm
	xor.b32  	%r16388, %r14783, %r14779;
	// begin inline asm
	shf.r.wrap.b32 %r14787, %r14789, %r14789, %r15110;
	// end inline asm
	xor.b32  	%r16389, %r16388, %r14787;
	and.b32  	%r16390, %r14789, %r14749;
	not.b32 	%r16391, %r14789;
	and.b32  	%r16392, %r14709, %r16391;
	or.b32  	%r16393, %r16390, %r16392;
	add.s32 	%r16394, %r16393, %r14669;
	add.s32 	%r16395, %r16394, %r14857;
	add.s32 	%r16396, %r16395, %r16389;
	add.s32 	%r16397, %r16396, %r20735;
	// begin inline asm
	shf.r.wrap.b32 %r14791, %r14801, %r14801, %r15114;
	// end inline asm
	// begin inline asm
	shf.r.wrap.b32 %r14795, %r14801, %r14801, %r15118;
	// end inline asm
	xor.b32  	%r16398, %r14795, %r14791;
	// begin inline asm
	shf.r.wrap.b32 %r14799, %r14801, %r14801, %r15122;
	// end inline asm
	xor.b32  	%r16399, %r16398, %r14799;
	xor.b32  	%r16400, %r14761, %r14721;
	and.b32  	%r16401, %r14801, %r16400;
	and.b32  	%r16402, %r14761, %r14721;
	xor.b32  	%r16403, %r16401, %r16402;
	add.s32 	%r16404, %r16399, %r16403;
	add.s32 	%r14829, %r16397, %r14681;
	add.s32 	%r14841, %r16404, %r16397;
	// begin inline asm
	shf.r.wrap.b32 %r14803, %r14809, %r14809, %r15086;
	// end inline asm
	// begin inline asm
	shf.r.wrap.b32 %r14807, %r14809, %r14809, %r15090;
	// end inline asm
	shr.u32 	%r16405, %r14809, 3;
	xor.b32  	%r16406, %r14803, %r16405;
	xor.b32  	%r16407, %r16406, %r14807;
	// begin inline asm
	shf.r.wrap.b32 %r14811, %r14817, %r14817, %r15094;
	// end inline asm
	// begin inline asm
	shf.r.wrap.b32 %r14815, %r14817, %r14817, %r15098;
	// end inline asm
	shr.u32 	%r16408, %r14817, 10;
	xor.b32  	%r16409, %r14811, %r16408;
	xor.b32  	%r16410, %r16409, %r14815;
	add.s32 	%r16411, %r14769, %r16407;
	add.s32 	%r16412, %r16411, %r14617;
	add.s32 	%r14897, %r16412, %r16410;
	// begin inline asm
	shf.r.wrap.b32 %r14819, %r14829, %r14829, %r15102;
	// end inline asm
	// begin inline asm
	shf.r.wrap.b32 %r14823, %r14829, %r14829, %r15106;
	// end inline asm
	xor.b32  	%r16413, %r14823, %r14819;
	// begin inline asm
	shf.r.wrap.b32 %r14827, %r14829, %r14829, %r15110;
	// end inline asm
	xor.b32  	%r16414, %r16413, %r14827;
	and.b32  	%r16415, %r14829, %r14789;
	not.b32 	%r16416, %r14829;
	and.b32  	%r16417, %r14749, %r16416;
	or.b32  	%r16418, %r16415, %r16417;
	add.s32 	%r16419, %r16418, %r14709;
	add.s32 	%r16420, %r16419, %r14897;
	add.s32 	%r16421, %r16420, %r16414;
	add.s32 	%r16422, %r16421, %r20734;
	// begin inline asm
	shf.r.wrap.b32 %r14831, %r14841, %r14841, %r15114;
	// end inline asm
	// begin inline asm
	shf.r.wrap.b32 %r14835, %r14841, %r14841, %r15118;
	// end inline asm
	xor.b32  	%r16423, %r14835, %r14831;
	// begin inline asm
	shf.r.wrap.b32 %r14839, %r14841, %r14841, %r15122;
	// end inline asm
	xor.b32  	%r16424, %r16423, %r14839;
	xor.b32  	%r16425, %r14801, %r14761;
	and.b32  	%r16426, %r14841, %r16425;
	and.b32  	%r16427, %r14801, %r14761;
	xor.b32  	%r16428, %r16426, %r16427;
	add.s32 	%r16429, %r16424, %r16428;
	add.s32 	%r14869, %r16422, %r14721;
	add.s32 	%r14881, %r16429, %r16422;
	// begin inline asm
	shf.r.wrap.b32 %r14843, %r14849, %r14849, %r15086;
	// end inline asm
	// begin inline asm
	shf.r.wrap.b32 %r14847, %r14849, %r14849, %r15090;
	// end inline asm
	shr.u32 	%r16430, %r14849, 3;
	xor.b32  	%r16431, %r14843, %r16430;
	xor.b32  	%r16432, %r16431, %r14847;
	// begin inline asm
	shf.r.wrap.b32 %r14851, %r14857, %r14857, %r15094;
	// end inline asm
	// begin inline asm
	shf.r.wrap.b32 %r14855, %r14857, %r14857, %r15098;
	// end inline asm
	shr.u32 	%r16433, %r14857, 10;
	xor.b32  	%r16434, %r14851, %r16433;
	xor.b32  	%r16435, %r16434, %r14855;
	add.s32 	%r16436, %r14809, %r16432;
	add.s32 	%r16437, %r16436, %r14657;
	add.s32 	%r14937, %r16437, %r16435;
	// begin inline asm
	shf.r.wrap.b32 %r14859, %r14869, %r14869, %r15102;
	// end inline asm
	// begin inline asm
	shf.r.wrap.b32 %r14863, %r14869, %r14869, %r15106;
	// end inline asm
	xor.b32  	%r16438, %r14863, %r14859;
	// begin inline asm
	shf.r.wrap.b32 %r14867, %r14869, %r14869, %r15110;
	// end inline asm
	xor.b32  	%r16439, %r16438, %r14867;
	and.b32  	%r16440, %r14869, %r14829;
	not.b32 	%r16441, %r14869;
	and.b32  	%r16442, %r14789, %r16441;
	or.b32  	%r16443, %r16440, %r16442;
	add.s32 	%r16444, %r16443, %r14749;
	add.s32 	%r16445, %r16444, %r14937;
	add.s32 	%r16446, %r16445, %r16439;
	add.s32 	%r16447, %r16446, %r20733;
	// begin inline asm
	shf.r.wrap.b32 %r14871, %r14881, %r14881, %r15114;
	// end inline asm
	// begin inline asm
	shf.r.wrap.b32 %r14875, %r14881, %r14881, %r15118;
	// end inline asm
	xor.b32  	%r16448, %r14875, %r14871;
	// begin inline asm
	shf.r.wrap.b32 %r14879, %r14881, %r14881, %r15122;
	// end inline asm
	xor.b32  	%r16449, %r16448, %r14879;
	xor.b32  	%r16450, %r14841, %r14801;
	and.b32  	%r16451, %r14881, %r16450;
	and.b32  	%r16452, %r14841, %r14801;
	xor.b32  	%r16453, %r16451, %r16452;
	add.s32 	%r16454, %r16449, %r16453;
	add.s32 	%r14909, %r16447, %r14761;
	add.s32 	%r14921, %r16454, %r16447;
	// begin inline asm
	shf.r.wrap.b32 %r14883, %r14889, %r14889, %r15086;
	// end inline asm
	// begin inline asm
	shf.r.wrap.b32 %r14887, %r14889, %r14889, %r15090;
	// end inline asm
	shr.u32 	%r16455, %r14889, 3;
	xor.b32  	%r16456, %r14883, %r16455;
	xor.b32  	%r16457, %r16456, %r14887;
	// begin inline asm
	shf.r.wrap.b32 %r14891, %r14897, %r14897, %r15094;
	// end inline asm
	// begin inline asm
	shf.r.wrap.b32 %r14895, %r14897, %r14897, %r15098;
	// end inline asm
	shr.u32 	%r16458, %r14897, 10;
	xor.b32  	%r16459, %r14891, %r16458;
	xor.b32  	%r16460, %r16459, %r14895;
	add.s32 	%r16461, %r14849, %r16457;
	add.s32 	%r16462, %r16461, %r14697;
	add.s32 	%r14977, %r16462, %r16460;
	// begin inline asm
	shf.r.wrap.b32 %r14899, %r14909, %r14909, %r15102;
	// end inline asm
	// begin inline asm
	shf.r.wrap.b32 %r14903, %r14909, %r14909, %r15106;
	// end inline asm
	xor.b32  	%r16463, %r14903, %r14899;
	// begin inline asm
	shf.r.wrap.b32 %r14907, %r14909, %r14909, %r15110;
	// end inline asm
	xor.b32  	%r16464, %r16463, %r14907;
	and.b32  	%r16465, %r14909, %r14869;
	not.b32 	%r16466, %r14909;
	and.b32  	%r16467, %r14829, %r16466;
	or.b32  	%r16468, %r16465, %r16467;
	add.s32 	%r16469, %r16468, %r14789;
	add.s32 	%r16470, %r16469, %r14977;
	add.s32 	%r16471, %r16470, %r16464;
	add.s32 	%r16472, %r16471, %r20732;
	// begin inline asm
	shf.r.wrap.b32 %r14911, %r14921, %r14921, %r15114;
	// end inline asm
	// begin inline asm
	shf.r.wrap.b32 %r14915, %r14921, %r14921, %r15118;
	// end inline asm
	xor.b32  	%r16473, %r14915, %r14911;
	// begin inline asm
	shf.r.wrap.b32 %r14919, %r14921, %r14921, %r15122;
	// end inline asm
	xor.b32  	%r16474, %r16473, %r14919;
	xor.b32  	%r16475, %r14881, %r14841;
	and.b32  	%r16476, %r14921, %r16475;
	and.b32  	%r16477, %r14881, %r14841;
	xor.b32  	%r16478, %r16476, %r16477;
	add.s32 	%r16479, %r16474, %r16478;
	add.s32 	%r14949, %r16472, %r14801;
	add.s32 	%r14961, %r16479, %r16472;
	// begin inline asm
	shf.r.wrap.b32 %r14923, %r14929, %r14929, %r15086;
	// end inline asm
	// begin inline asm
	shf.r.wrap.b32 %r14927, %r14929, %r14929, %r15090;
	// end inline asm
	shr.u32 	%r16480, %r14929, 3;
	xor.b32  	%r16481, %r14923, %r16480;
	xor.b32  	%r16482, %r16481, %r14927;
	// begin inline asm
	shf.r.wrap.b32 %r14931, %r14937, %r14937, %r15094;
	// end inline asm
	// begin inline asm
	shf.r.wrap.b32 %r14935, %r14937, %r14937, %r15098;
	// end inline asm
	shr.u32 	%r16483, %r14937, 10;
	xor.b32  	%r16484, %r14931, %r16483;
	xor.b32  	%r16485, %r16484, %r14935;
	add.s32 	%r16486, %r14889, %r16482;
	add.s32 	%r16487, %r16486, %r14737;
	add.s32 	%r15017, %r16487, %r16485;
	// begin inline asm
	shf.r.wrap.b32 %r14939, %r14949, %r14949, %r15102;
	// end inline asm
	// begin inline asm
	shf.r.wrap.b32 %r14943, %r14949, %r14949, %r15106;
	// end inline asm
	xor.b32  	%r16488, %r14943, %r14939;
	// begin inline asm
	shf.r.wrap.b32 %r14947, %r14949, %r14949, %r15110;
	// end inline asm
	xor.b32  	%r16489, %r16488, %r14947;
	and.b32  	%r16490, %r14949, %r14909;
	not.b32 	%r16491, %r14949;
	and.b32  	%r16492, %r14869, %r16491;
	or.b32  	%r16493, %r16490, %r16492;
	add.s32 	%r16494, %r16493, %r14829;
	add.s32 	%r16495, %r16494, %r15017;
	add.s32 	%r16496, %r16495, %r16489;
	add.s32 	%r16497, %r16496, %r20731;
	// begin inline asm
	shf.r.wrap.b32 %r14951, %r14961, %r14961, %r15114;
	// end inline asm
	// begin inline asm
	shf.r.wrap.b32 %r14955, %r14961, %r14961, %r15118;
	// end inline asm
	xor.b32  	%r16498, %r14955, %r14951;
	// begin inline asm
	shf.r.wrap.b32 %r14959, %r14961, %r14961, %r15122;
	// end inline asm
	xor.b32  	%r16499, %r16498, %r14959;
	xor.b32  	%r16500, %r14921, %r14881;
	and.b32  	%r16501, %r14961, %r16500;
	and.b32  	%r16502, %r14921, %r14881;
	xor.b32  	%r16503, %r16501, %r16502;
	add.s32 	%r16504, %r16499, %r16503;
	add.s32 	%r14989, %r16497, %r14841;
	add.s32 	%r15001, %r16504, %r16497;
	// begin inline asm
	shf.r.wrap.b32 %r14963, %r14969, %r14969, %r15086;
	// end inline asm
	// begin inline asm
	shf.r.wrap.b32 %r14967, %r14969, %r14969, %r15090;
	// end inline asm
	shr.u32 	%r16505, %r14969, 3;
	xor.b32  	%r16506, %r14963, %r16505;
	xor.b32  	%r16507, %r16506, %r14967;
	// begin inline asm
	shf.r.wrap.b32 %r14971, %r14977, %r14977, %r15094;
	// end inline asm
	// begin inline asm
	shf.r.wrap.b32 %r14975, %r14977, %r14977, %r15098;
	// end inline asm
	shr.u32 	%r16508, %r14977, 10;
	xor.b32  	%r16509, %r14971, %r16508;
	xor.b32  	%r16510, %r16509, %r14975;
	add.s32 	%r16511, %r14929, %r16507;
	add.s32 	%r16512, %r16511, %r14777;
	add.s32 	%r15057, %r16512, %r16510;
	// begin inline asm
	shf.r.wrap.b32 %r14979, %r14989, %r14989, %r15102;
	// end inline asm
	// begin inline asm
	shf.r.wrap.b32 %r14983, %r14989, %r14989, %r15106;
	// end inline asm
	xor.b32  	%r16513, %r14983, %r14979;
	// begin inline asm
	shf.r.wrap.b32 %r14987, %r14989, %r14989, %r15110;
	// end inline asm
	xor.b32  	%r16514, %r16513, %r14987;
	and.b32  	%r16515, %r14989, %r14949;
	not.b32 	%r16516, %r14989;
	and.b32  	%r16517, %r14909, %r16516;
	or.b32  	%r16518, %r16515, %r16517;
	add.s32 	%r16519, %r16518, %r14869;
	add.s32 	%r16520, %r16519, %r15057;
	add.s32 	%r16521, %r16520, %r16514;
	add.s32 	%r16522, %r16521, %r20730;
	// begin inline asm
	shf.r.wrap.b32 %r14991, %r15001, %r15001, %r15114;
	// end inline asm
	// begin inline asm
	shf.r.wrap.b32 %r14995, %r15001, %r15001, %r15118;
	// end inline asm
	xor.b32  	%r16523, %r14995, %r14991;
	// begin inline asm
	shf.r.wrap.b32 %r14999, %r15001, %r15001, %r15122;
	// end inline asm
	xor.b32  	%r16524, %r16523, %r14999;
	xor.b32  	%r16525, %r14961, %r14921;
	and.b32  	%r16526, %r15001, %r16525;
	and.b32  	%r16527, %r14961, %r14921;
	xor.b32  	%r16528, %r16526, %r16527;
	add.s32 	%r16529, %r16524, %r16528;
	add.s32 	%r15029, %r16522, %r14881;
	add.s32 	%r15041, %r16529, %r16522;
	// begin inline asm
	shf.r.wrap.b32 %r15003, %r15009, %r15009, %r15086;
	// end inline asm
	// begin inline asm
	shf.r.wrap.b32 %r15007, %r15009, %r15009, %r15090;
	// end inline asm
	shr.u32 	%r16530, %r15009, 3;
	xor.b32  	%r16531, %r15003, %r16530;
	xor.b32  	%r16532, %r16531, %r15007;
	// begin inline asm
	shf.r.wrap.b32 %r15011, %r15017, %r15017, %r15094;
	// end inline asm
	// begin inline asm
	shf.r.wrap.b32 %r15015, %r15017, %r15017, %r15098;
	// end inline asm
	shr.u32 	%r16533, %r15017, 10;
	xor.b32  	%r16534, %r15011, %r16533;
	xor.b32  	%r16535, %r16534, %r15015;
	add.s32 	%r16536, %r14969, %r16532;
	add.s32 	%r16537, %r16536, %r14817;
	add.s32 	%r15097, %r16537, %r16535;
	// begin inline asm
	shf.r.wrap.b32 %r15019, %r15029, %r15029, %r15102;
	// end inline asm
	// begin inline asm
	shf.r.wrap.b32 %r15023, %r15029, %r15029, %r15106;
	// end inline asm
	xor.b32  	%r16538, %r15023, %r15019;
	// begin inline asm
	shf.r.wrap.b32 %r15027, %r15029, %r15029, %r15110;
	// end inline asm
	xor.b32  	%r16539, %r16538, %r15027;
	and.b32  	%r16540, %r15029, %r14989;
	not.b32 	%r16541, %r15029;
	and.b32  	%r16542, %r14949, %r16541;
	or.b32  	%r16543, %r16540, %r16542;
	add.s32 	%r16544, %r16543, %r14909;
	add.s32 	%r16545, %r16544, %r15097;
	add.s32 	%r16546, %r16545, %r16539;
	add.s32 	%r16547, %r16546, %r20729;
	// begin inline asm
	shf.r.wrap.b32 %r15031, %r15041, %r15041, %r15114;
	// end inline asm
	// begin inline asm
	shf.r.wrap.b32 %r15035, %r15041, %r15041, %r15118;
	// end inline asm
	xor.b32  	%r16548, %r15035, %r15031;
	// begin inline asm
	shf.r.wrap.b32 %r15039, %r15041, %r15041, %r15122;
	// end inline asm
	xor.b32  	%r16549, %r16548, %r15039;
	xor.b32  	%r16550, %r15001, %r14961;
	and.b32  	%r16551, %r15041, %r16550;
	and.b32  	%r16552, %r15001, %r14961;
	xor.b32  	%r16553, %r16551, %r16552;
	add.s32 	%r16554, %r16549, %r16553;
	add.s32 	%r15069, %r16547, %r14921;
	add.s32 	%r15081, %r16554, %r16547;
	// begin inline asm
	shf.r.wrap.b32 %r15043, %r15049, %r15049, %r15086;
	// end inline asm
	// begin inline asm
	shf.r.wrap.b32 %r15047, %r15049, %r15049, %r15090;
	// end inline asm
	shr.u32 	%r16555, %r15049, 3;
	xor.b32  	%r16556, %r15043, %r16555;
	xor.b32  	%r16557, %r16556, %r15047;
	// begin inline asm
	shf.r.wrap.b32 %r15051, %r15057, %r15057, %r15094;
	// end inline asm
	// begin inline asm
	shf.r.wrap.b32 %r15055, %r15057, %r15057, %r15098;
	// end inline asm
	shr.u32 	%r16558, %r15057, 10;
	xor.b32  	%r16559, %r15051, %r16558;
	xor.b32  	%r16560, %r16559, %r15055;
	add.s32 	%r16561, %r15009, %r16557;
	add.s32 	%r16562, %r16561, %r14857;
	add.s32 	%r16563, %r16562, %r16560;
	// begin inline asm
	shf.r.wrap.b32 %r15059, %r15069, %r15069, %r15102;
	// end inline asm
	// begin inline asm
	shf.r.wrap.b32 %r15063, %r15069, %r15069, %r15106;
	// end inline asm
	xor.b32  	%r16564, %r15063, %r15059;
	// begin inline asm
	shf.r.wrap.b32 %r15067, %r15069, %r15069, %r15110;
	// end inline asm
	xor.b32  	%r16565, %r16564, %r15067;
	and.b32  	%r16566, %r15069, %r15029;
	not.b32 	%r16567, %r15069;
	and.b32  	%r16568, %r14989, %r16567;
	or.b32  	%r16569, %r16566, %r16568;
	add.s32 	%r16570, %r16569, %r14949;
	add.s32 	%r16571, %r16570, %r16563;
	add.s32 	%r16572, %r16571, %r16565;
	add.s32 	%r16573, %r16572, %r20728;
	// begin inline asm
	shf.r.wrap.b32 %r15071, %r15081, %r15081, %r15114;
	// end inline asm
	// begin inline asm
	shf.r.wrap.b32 %r15075, %r15081, %r15081, %r15118;
	// end inline asm
	xor.b32  	%r16574, %r15075, %r15071;
	// begin inline asm
	shf.r.wrap.b32 %r15079, %r15081, %r15081, %r15122;
	// end inline asm
	xor.b32  	%r16575, %r16574, %r15079;
	xor.b32  	%r16576, %r15041, %r15001;
	and.b32  	%r16577, %r15081, %r16576;
	and.b32  	%r16578, %r15041, %r15001;
	xor.b32  	%r16579, %r16577, %r16578;
	add.s32 	%r16580, %r16575, %r16579;
	add.s32 	%r15109, %r16573, %r14961;
	add.s32 	%r15121, %r16580, %r16573;
	// begin inline asm
	shf.r.wrap.b32 %r15083, %r15089, %r15089, %r15086;
	// end inline asm
	// begin inline asm
	shf.r.wrap.b32 %r15087, %r15089, %r15089, %r15090;
	// end inline asm
	shr.u32 	%r16581, %r15089, 3;
	xor.b32  	%r16582, %r15083, %r16581;
	xor.b32  	%r16583, %r16582, %r15087;
	// begin inline asm
	shf.r.wrap.b32 %r15091, %r15097, %r15097, %r15094;
	// end inline asm
	// begin inline asm
	shf.r.wrap.b32 %r15095, %r15097, %r15097, %r15098;
	// end inline asm
	shr.u32 	%r16584, %r15097, 10;
	xor.b32  	%r16585, %r15091, %r16584;
	xor.b32  	%r16586, %r16585, %r15095;
	add.s32 	%r16587, %r15049, %r16583;
	add.s32 	%r16588, %r16587, %r14897;
	add.s32 	%r16589, %r16588, %r16586;
	// begin inline asm
	shf.r.wrap.b32 %r15099, %r15109, %r15109, %r15102;
	// end inline asm
	// begin inline asm
	shf.r.wrap.b32 %r15103, %r15109, %r15109, %r15106;
	// end inline asm
	xor.b32  	%r16590, %r15103, %r15099;
	// begin inline asm
	shf.r.wrap.b32 %r15107, %r15109, %r15109, %r15110;
	// end inline asm
	xor.b32  	%r16591, %r16590, %r15107;
	and.b32  	%r16592, %r15109, %r15069;
	not.b32 	%r16593, %r15109;
	and.b32  	%r16594, %r15029, %r16593;
	or.b32  	%r16595, %r16592, %r16594;
	add.s32 	%r16596, %r16595, %r14989;
	add.s32 	%r16597, %r16596, %r16589;
	add.s32 	%r16598, %r16597, %r16591;
	add.s32 	%r16599, %r16598, %r20727;
	// begin inline asm
	shf.r.wrap.b32 %r15111, %r15121, %r15121, %r15114;
	// end inline asm
	// begin inline asm
	shf.r.wrap.b32 %r15115, %r15121, %r15121, %r15118;
	// end inline asm
	xor.b32  	%r16600, %r15115, %r15111;
	// begin inline asm
	shf.r.wrap.b32 %r15119, %r15121, %r15121, %r15122;
	// end inline asm
	xor.b32  	%r16601, %r16600, %r15119;
	xor.b32  	%r16602, %r15081, %r15041;
	and.b32  	%r16603, %r15121, %r16602;
	and.b32  	%r16604, %r15081, %r15041;
	xor.b32  	%r16605, %r16603, %r16604;
	add.s32 	%r16606, %r16601, %r16605;
	add.s32 	%r16607, %r16599, %r15001;
	add.s32 	%r16608, %r16606, %r16599;
	add.s32 	%r20723, %r432, %r16608;
	add.s32 	%r20722, %r433, %r15121;
	add.s32 	%r20721, %r434, %r15081;
	add.s32 	%r20720, %r435, %r15041;
	add.s32 	%r20719, %r436, %r16607;
	add.s32 	%r20718, %r437, %r15109;
	add.s32 	%r20717, %r438, %r15069;
	add.s32 	%r20716, %r439, %r15029;
	bra.uni 	$L__BB2_235;
$L__BB2_200:
	setp.eq.s32 	%p160, %r3, 0;
	mov.b32 	%r20705, 0;
	st.local.v4.u32 	[%rd10], {%r20705, %r20705, %r20705, %r20705};
	st.local.v4.u32 	[%rd10+16], {%r20705, %r20705, %r20705, %r20705};
	st.local.v4.u32 	[%rd10+32], {%r20705, %r20705, %r20705, %r20705};
	st.local.v4.u32 	[%rd10+48], {%r20705, %r20705, %r20705, %r20705};
	@%p160 bra 	$L__BB2_214;
	ld.param.u64 	%rd443, [double_sha256_persistent_kernel_ascii_param_1];
	cvt.u32.u64 	%r4863, %rd443;
	and.b32  	%r20705, %r4863, 48;
	add.s32 	%r4864, %r3, -1;
	setp.lt.u32 	%p161, %r4864, 15;
	mov.b32 	%r20702, 0;
	@%p161 bra 	$L__BB2_204;
	mov.b32 	%r20699, 0;
$L__BB2_203:
	.pragma "nounroll";
	add.s32 	%r4866, %r431, %r20699;
	ld.shared.u32 	%r4867, [%r4866+32];
	bfe.u32 	%r4868, %r4867, 0, 8;
	bfe.u32 	%r4869, %r4867, 8, 8;
	bfe.u32 	%r4870, %r4867, 16, 8;
	cvt.u16.u32 	%rs388, %r4870;
	shl.b32 	%r4871, %r4868, 24;
	cvt.u64.u32 	%rd323, %r20699;
	add.s64 	%rd324, %rd10, %rd323;
	ld.local.v4.u32 	{%r4872, %r4873, %r4874, %r4875}, [%rd324];
	or.b32  	%r4876, %r4871, %r4872;
	shl.b32 	%r4877, %r4869, 16;
	and.b32  	%r4878, %r4877, 16711680;
	or.b32  	%r4879, %r4878, %r4876;
	and.b16  	%rs389, %rs388, 255;
	mul.wide.u16 	%r4880, %rs389, 256;
	or.b32  	%r4881, %r4880, %r4879;
	bfe.u32 	%r4882, %r4867, 24, 8;
	or.b32  	%r4883, %r4881, %r4882;
	ld.shared.u32 	%r4884, [%r4866+36];
	bfe.u32 	%r4885, %r4884, 0, 8;
	bfe.u32 	%r4886, %r4884, 8, 8;
	bfe.u32 	%r4887, %r4884, 16, 8;
	cvt.u16.u32 	%rs390, %r4887;
	shl.b32 	%r4888, %r4885, 24;
	or.b32  	%r4889, %r4888, %r4873;
	shl.b32 	%r4890, %r4886, 16;
	and.b32  	%r4891, %r4890, 16711680;
	or.b32  	%r4892, %r4891, %r4889;
	and.b16  	%rs391, %rs390, 255;
	mul.wide.u16 	%r4893, %rs391, 256;
	or.b32  	%r4894, %r4893, %r4892;
	bfe.u32 	%r4895, %r4884, 24, 8;
	or.b32  	%r4896, %r4894, %r4895;
	ld.shared.u32 	%r4897, [%r4866+40];
	bfe.u32 	%r4898, %r4897, 0, 8;
	bfe.u32 	%r4899, %r4897, 8, 8;
	bfe.u32 	%r4900, %r4897, 16, 8;
	cvt.u16.u32 	%rs392, %r4900;
	shl.b32 	%r4901, %r4898, 24;
	or.b32  	%r4902, %r4901, %r4874;
	shl.b32 	%r4903, %r4899, 16;
	and.b32  	%r4904, %r4903, 16711680;
	or.b32  	%r4905, %r4904, %r4902;
	and.b16  	%rs393, %rs392, 255;
	mul.wide.u16 	%r4906, %rs393, 256;
	or.b32  	%r4907, %r4906, %r4905;
	bfe.u32 	%r4908, %r4897, 24, 8;
	or.b32  	%r4909, %r4907, %r4908;
	ld.shared.u32 	%r4910, [%r4866+44];
	bfe.u32 	%r4911, %r4910, 0, 8;
	bfe.u32 	%r4912, %r4910, 8, 8;
	bfe.u32 	%r4913, %r4910, 16, 8;
	cvt.u16.u32 	%rs394, %r4913;
	shl.b32 	%r4914, %r4911, 24;
	or.b32  	%r4915, %r4914, %r4875;
	shl.b32 	%r4916, %r4912, 16;
	and.b32  	%r4917, %r4916, 16711680;
	or.b32  	%r4918, %r4917, %r4915;
	and.b16  	%rs395, %rs394, 255;
	mul.wide.u16 	%r4919, %rs395, 256;
	or.b32  	%r4920, %r4919, %r4918;
	bfe.u32 	%r4921, %r4910, 24, 8;
	or.b32  	%r4922, %r4920, %r4921;
	st.local.v4.u32 	[%rd324], {%r4883, %r4896, %r4909, %r4922};
	add.s32 	%r20699, %r20699, 16;
	setp.ne.s32 	%p162, %r20699, %r20705;
	mov.u32 	%r20702, %r20705;
	@%p162 bra 	$L__BB2_203;
$L__BB2_204:
	ld.param.u64 	%rd444, [double_sha256_persistent_kernel_ascii_param_1];
	cvt.u32.u64 	%r4923, %rd444;
	and.b32  	%r4924, %r4923, 15;
	setp.eq.s32 	%p163, %r4924, 0;
	@%p163 bra 	$L__BB2_214;
	ld.param.u64 	%rd445, [double_sha256_persistent_kernel_ascii_param_1];
	cvt.u32.u64 	%r4926, %rd445;
	and.b32  	%r4927, %r4926, 15;
	add.s32 	%r4928, %r4927, -1;
	setp.lt.u32 	%p164, %r4928, 7;
	@%p164 bra 	$L__BB2_207;
	shl.b32 	%r4929, %r20702, 3;
	not.b32 	%r4930, %r4929;
	and.b32  	%r4931, %r4930, 24;
	add.s32 	%r4932, %r431, %r20702;
	ld.shared.u8 	%r4933, [%r4932+32];
	shl.b32 	%r4934, %r4933, %r4931;
	and.b32  	%r4935, %r20702, 60;
	cvt.u64.u32 	%rd325, %r4935;
	add.s64 	%rd326, %rd10, %rd325;
	ld.local.u32 	%r4936, [%rd326];
	or.b32  	%r4937, %r4934, %r4936;
	st.local.u32 	[%rd326], %r4937;
	add.s32 	%r4938, %r20702, 1;
	shl.b32 	%r4939, %r4938, 3;
	not.b32 	%r4940, %r4939;
	and.b32  	%r4941, %r4940, 24;
	ld.shared.u8 	%r4942, [%r4932+33];
	shl.b32 	%r4943, %r4942, %r4941;
	and.b32  	%r4944, %r4938, 124;
	cvt.u64.u32 	%rd327, %r4944;
	add.s64 	%rd328, %rd10, %rd327;
	ld.local.u32 	%r4945, [%rd328];
	or.b32  	%r4946, %r4943, %r4945;
	st.local.u32 	[%rd328], %r4946;
	add.s32 	%r4947, %r20702, 2;
	shl.b32 	%r4948, %r4947, 3;
	not.b32 	%r4949, %r4948;
	and.b32  	%r4950, %r4949, 24;
	ld.shared.u8 	%r4951, [%r4932+34];
	shl.b32 	%r4952, %r4951, %r4950;
	and.b32  	%r4953, %r4947, 124;
	cvt.u64.u32 	%rd329, %r4953;
	add.s64 	%rd330, %rd10, %rd329;
	ld.local.u32 	%r4954, [%rd330];
	or.b32  	%r4955, %r4952, %r4954;
	st.local.u32 	[%rd330], %r4955;
	add.s32 	%r4956, %r20702, 3;
	ld.shared.u8 	%r4957, [%r4932+35];
	and.b32  	%r4958, %r4956, 124;
	cvt.u64.u32 	%rd331, %r4958;
	add.s64 	%rd332, %rd10, %rd331;
	ld.local.u32 	%r4959, [%rd332];
	or.b32  	%r4960, %r4957, %r4959;
	st.local.u32 	[%rd332], %r4960;
	add.s32 	%r4961, %r20702, 4;
	ld.shared.u8 	%r4962, [%r4932+36];
	shl.b32 	%r4963, %r4962, %r4931;
	and.b32  	%r4964, %r4961, 124;
	cvt.u64.u32 	%rd333, %r4964;
	add.s64 	%rd334, %rd10, %rd333;
	ld.local.u32 	%r4965, [%rd334];
	or.b32  	%r4966, %r4963, %r4965;
	st.local.u32 	[%rd334], %r4966;
	add.s32 	%r4967, %r20702, 5;
	shl.b32 	%r4968, %r4967, 3;
	not.b32 	%r4969, %r4968;
	and.b32  	%r4970, %r4969, 24;
	ld.shared.u8 	%r4971, [%r4932+37];
	shl.b32 	%r4972, %r4971, %r4970;
	and.b32  	%r4973, %r4967, 124;
	cvt.u64.u32 	%rd335, %r4973;
	add.s64 	%rd336, %rd10, %rd335;
	ld.local.u32 	%r4974, [%rd336];
	or.b32  	%r4975, %r4972, %r4974;
	st.local.u32 	[%rd336], %r4975;
	add.s32 	%r4976, %r20702, 6;
	shl.b32 	%r4977, %r4976, 3;
	not.b32 	%r4978, %r4977;
	and.b32  	%r4979, %r4978, 24;
	ld.shared.u8 	%r4980, [%r4932+38];
	shl.b32 	%r4981, %r4980, %r4979;
	and.b32  	%r4982, %r4976, 124;
	cvt.u64.u32 	%rd337, %r4982;
	add.s64 	%rd338, %rd10, %rd337;
	ld.local.u32 	%r4983, [%rd338];
	or.b32  	%r4984, %r4981, %r4983;
	st.local.u32 	[%rd338], %r4984;
	add.s32 	%r4985, %r20702, 7;
	ld.shared.u8 	%r4986, [%r4932+39];
	and.b32  	%r4987, %r4985, 124;
	cvt.u64.u32 	%rd339, %r4987;
	add.s64 	%rd340, %rd10, %rd339;
	ld.local.u32 	%r4988, [%rd340];
	or.b32  	%r4989, %r4986, %r4988;
	st.local.u32 	[%rd340], %r4989;
	add.s32 	%r20705, %r20702, 8;
	mov.u32 	%r20702, %r20705;
$L__BB2_207:
	ld.param.u64 	%rd446, [double_sha256_persistent_kernel_ascii_param_1];
	cvt.u32.u64 	%r4990, %rd446;
	and.b32  	%r4991, %r4990, 7;
	setp.eq.s32 	%p165, %r4991, 0;
	@%p165 bra 	$L__BB2_214;
	ld.param.u64 	%rd447, [double_sha256_persistent_kernel_ascii_param_1];
	cvt.u32.u64 	%r4993, %rd447;
	and.b32  	%r4994, %r4993, 7;
	add.s32 	%r4995, %r4994, -1;
	setp.lt.u32 	%p166, %r4995, 3;
	@%p166 bra 	$L__BB2_210;
	shl.b32 	%r4996, %r20702, 3;
	not.b32 	%r4997, %r4996;
	and.b32  	%r4998, %r4997, 24;
	add.s32 	%r4999, %r431, %r20702;
	ld.shared.u8 	%r5000, [%r4999+32];
	shl.b32 	%r5001, %r5000, %r4998;
	and.b32  	%r5002, %r20702, 124;
	cvt.u64.u32 	%rd341, %r5002;
	add.s64 	%rd342, %rd10, %rd341;
	ld.local.u32 	%r5003, [%rd342];
	or.b32  	%r5004, %r5001, %r5003;
	st.local.u32 	[%rd342], %r5004;
	add.s32 	%r5005, %r20702, 1;
	shl.b32 	%r5006, %r5005, 3;
	not.b32 	%r5007, %r5006;
	and.b32  	%r5008, %r5007, 24;
	ld.shared.u8 	%r5009, [%r4999+33];
	shl.b32 	%r5010, %r5009, %r5008;
	and.b32  	%r5011, %r5005, 252;
	cvt.u64.u32 	%rd343, %r5011;
	add.s64 	%rd344, %rd10, %rd343;
	ld.local.u32 	%r5012, [%rd344];
	or.b32  	%r5013, %r5010, %r5012;
	st.local.u32 	[%rd344], %r5013;
	add.s32 	%r5014, %r20702, 2;
	shl.b32 	%r5015, %r5014, 3;
	not.b32 	%r5016, %r5015;
	and.b32  	%r5017, %r5016, 24;
	ld.shared.u8 	%r5018, [%r4999+34];
	shl.b32 	%r5019, %r5018, %r5017;
	and.b32  	%r5020, %r5014, 252;
	cvt.u64.u32 	%rd345, %r5020;
	add.s64 	%rd346, %rd10, %rd345;
	ld.local.u32 	%r5021, [%rd346];
	or.b32  	%r5022, %r5019, %r5021;
	st.local.u32 	[%rd346], %r5022;
	add.s32 	%r5023, %r20702, 3;
	shl.b32 	%r5024, %r5023, 3;
	not.b32 	%r5025, %r5024;
	and.b32  	%r5026, %r5025, 24;
	ld.shared.u8 	%r5027, [%r4999+35];
	shl.b32 	%r5028, %r5027, %r5026;
	and.b32  	%r5029, %r5023, 252;
	cvt.u64.u32 	%rd347, %r5029;
	add.s64 	%rd348, %rd10, %rd347;
	ld.local.u32 	%r5030, [%rd348];
	or.b32  	%r5031, %r5028, %r5030;
	st.local.u32 	[%rd348], %r5031;
	add.s32 	%r20705, %r20702, 4;
	mov.u32 	%r20702, %r20705;
$L__BB2_210:
	ld.param.u64 	%rd448, [double_sha256_persistent_kernel_ascii_param_1];
	cvt.u32.u64 	%r5032, %rd448;
	and.b32  	%r5033, %r5032, 3;
	setp.eq.s32 	%p167, %r5033, 0;
	@%p167 bra 	$L__BB2_214;
	ld.param.u64 	%rd449, [double_sha256_persistent_kernel_ascii_param_1];
	cvt.u32.u64 	%r5034, %rd449;
	and.b32  	%r5035, %r5034, 3;
	setp.eq.s32 	%p168, %r5035, 1;
	shl.b32 	%r5036, %r20702, 3;
	not.b32 	%r5037, %r5036;
	and.b32  	%r5038, %r5037, 24;
	add.s32 	%r5039, %r431, %r20702;
	ld.shared.u8 	%r5040, [%r5039+32];
	shl.b32 	%r5041, %r5040, %r5038;
	and.b32  	%r5042, %r20702, 252;
	cvt.u64.u32 	%rd349, %r5042;
	add.s64 	%rd350, %rd10, %rd349;
	ld.local.u32 	%r5043, [%rd350];
	or.b32  	%r5044, %r5041, %r5043;
	st.local.u32 	[%rd350], %r5044;
	add.s32 	%r20705, %r20702, 1;
	@%p168 bra 	$L__BB2_214;
	ld.param.u64 	%rd450, [double_sha256_persistent_kernel_ascii_param_1];
	cvt.u32.u64 	%r5045, %rd450;
	and.b32  	%r5046, %r5045, 3;
	setp.eq.s32 	%p169, %r5046, 2;
	add.s32 	%r5047, %r20702, 1;
	shl.b32 	%r5048, %r5047, 3;
	not.b32 	%r5049, %r5048;
	and.b32  	%r5050, %r5049, 24;
	add.s32 	%r466, %r5039, 32;
	ld.shared.u8 	%r5052, [%r5039+33];
	shl.b32 	%r5053, %r5052, %r5050;
	and.b32  	%r5054, %r5047, 508;
	cvt.u64.u32 	%rd351, %r5054;
	add.s64 	%rd352, %rd10, %rd351;
	ld.local.u32 	%r5055, [%rd352];
	or.b32  	%r5056, %r5053, %r5055;
	st.local.u32 	[%rd352], %r5056;
	add.s32 	%r20705, %r20702, 2;
	@%p169 bra 	$L__BB2_214;
	shl.b32 	%r5057, %r20705, 3;
	not.b32 	%r5058, %r5057;
	and.b32  	%r5059, %r5058, 24;
	ld.shared.u8 	%r5060, [%r466+2];
	shl.b32 	%r5061, %r5060, %r5059;
	and.b32  	%r5062, %r20705, 508;
	cvt.u64.u32 	%rd353, %r5062;
	add.s64 	%rd354, %rd10, %rd353;
	ld.local.u32 	%r5063, [%rd354];
	or.b32  	%r5064, %r5061, %r5063;
	st.local.u32 	[%rd354], %r5064;
	add.s32 	%r20705, %r20702, 3;
$L__BB2_214:
	sub.s32 	%r5065, 64, %r3;
	min.s32 	%r470, %r20694, %r5065;
	setp.lt.s32 	%p170, %r20694, 1;
	@%p170 bra 	$L__BB2_222;
	setp.lt.u32 	%p171, %r470, 4;
	mov.b32 	%r20709, 0;
	mov.u32 	%r20708, %r20705;
	@%p171 bra 	$L__BB2_218;
	mov.b32 	%r20706, 0;
	mov.u32 	%r20708, %r20705;
$L__BB2_217:
	shl.b32 	%r5069, %r20708, 3;
	not.b32 	%r5070, %r5069;
	and.b32  	%r5071, %r5070, 24;
	cvt.u64.u32 	%rd355, %r20706;
	add.s64 	%rd356, %rd485, %rd355;
	ld.local.s8 	%r5072, [%rd356];
	shl.b32 	%r5073, %r5072, %r5071;
	and.b32  	%r5074, %r20708, -4;
	cvt.u64.u32 	%rd357, %r5074;
	add.s64 	%rd358, %rd10, %rd357;
	ld.local.u32 	%r5075, [%rd358];
	or.b32  	%r5076, %r5073, %r5075;
	st.local.u32 	[%rd358], %r5076;
	add.s32 	%r5077, %r20708, 1;
	shl.b32 	%r5078, %r5077, 3;
	not.b32 	%r5079, %r5078;
	and.b32  	%r5080, %r5079, 24;
	ld.local.s8 	%r5081, [%rd356+1];
	shl.b32 	%r5082, %r5081, %r5080;
	and.b32  	%r5083, %r5077, -4;
	cvt.u64.u32 	%rd359, %r5083;
	add.s64 	%rd360, %rd10, %rd359;
	ld.local.u32 	%r5084, [%rd360];
	or.b32  	%r5085, %r5082, %r5084;
	st.local.u32 	[%rd360], %r5085;
	add.s32 	%r5086, %r20708, 2;
	shl.b32 	%r5087, %r5086, 3;
	not.b32 	%r5088, %r5087;
	and.b32  	%r5089, %r5088, 24;
	ld.local.s8 	%r5090, [%rd356+2];
	shl.b32 	%r5091, %r5090, %r5089;
	and.b32  	%r5092, %r5086, -4;
	cvt.u64.u32 	%rd361, %r5092;
	add.s64 	%rd362, %rd10, %rd361;
	ld.local.u32 	%r5093, [%rd362];
	or.b32  	%r5094, %r5091, %r5093;
	st.local.u32 	[%rd362], %r5094;
	add.s32 	%r5095, %r20708, 3;
	shl.b32 	%r5096, %r5095, 3;
	not.b32 	%r5097, %r5096;
	and.b32  	%r5098, %r5097, 24;
	ld.local.s8 	%r5099, [%rd356+3];
	shl.b32 	%r5100, %r5099, %r5098;
	and.b32  	%r5101, %r5095, -4;
	cvt.u64.u32 	%rd363, %r5101;
	add.s64 	%rd364, %rd10, %rd363;
	ld.local.u32 	%r5102, [%rd364];
	or.b32  	%r5103, %r5100, %r5102;
	st.local.u32 	[%rd364], %r5103;
	add.s32 	%r20708, %r20708, 4;
	add.s32 	%r20706, %r20706, 4;
	and.b32  	%r20709, %r470, 124;
	setp.ne.s32 	%p172, %r20706, %r20709;
	@%p172 bra 	$L__BB2_217;
$L__BB2_218:
	and.b32  	%r5104, %r470, 3;
	setp.eq.s32 	%p173, %r5104, 0;
	mov.u32 	%r20705, %r20708;
	@%p173 bra 	$L__BB2_222;
	shl.b32 	%r5105, %r20708, 3;
	not.b32 	%r5106, %r5105;
	and.b32  	%r5107, %r5106, 24;
	cvt.u64.u32 	%rd365, %r20709;
	add.s64 	%rd54, %rd485, %rd365;
	ld.local.s8 	%r5108, [%rd54];
	shl.b32 	%r5109, %r5108, %r5107;
	and.b32  	%r5110, %r20708, -4;
	cvt.u64.u32 	%rd366, %r5110;
	add.s64 	%rd367, %rd10, %rd366;
	ld.local.u32 	%r5111, [%rd367];
	or.b32  	%r5112, %r5109, %r5111;
	st.local.u32 	[%rd367], %r5112;
	add.s32 	%r20705, %r20708, 1;
	setp.eq.s32 	%p174, %r5104, 1;
	@%p174 bra 	$L__BB2_222;
	add.s32 	%r5114, %r20708, 1;
	shl.b32 	%r5115, %r5114, 3;
	not.b32 	%r5116, %r5115;
	and.b32  	%r5117, %r5116, 24;
	ld.local.s8 	%r5118, [%rd54+1];
	shl.b32 	%r5119, %r5118, %r5117;
	and.b32  	%r5120, %r5114, -4;
	cvt.u64.u32 	%rd368, %r5120;
	add.s64 	%rd369, %rd10, %rd368;
	ld.local.u32 	%r5121, [%rd369];
	or.b32  	%r5122, %r5119, %r5121;
	st.local.u32 	[%rd369], %r5122;
	add.s32 	%r20705, %r20708, 2;
	setp.eq.s32 	%p175, %r5104, 2;
	@%p175 bra 	$L__BB2_222;
	add.s32 	%r5124, %r20708, 2;
	shl.b32 	%r5125, %r5124, 3;
	not.b32 	%r5126, %r5125;
	and.b32  	%r5127, %r5126, 24;
	ld.local.s8 	%r5128, [%rd54+2];
	shl.b32 	%r5129, %r5128, %r5127;
	and.b32  	%r5130, %r5124, -4;
	cvt.u64.u32 	%rd370, %r5130;
	add.s64 	%rd371, %rd10, %rd370;
	ld.local.u32 	%r5131, [%rd371];
	or.b32  	%r5132, %r5129, %r5131;
	st.local.u32 	[%rd371], %r5132;
	add.s32 	%r20705, %r20708, 3;
$L__BB2_222:
	setp.gt.u32 	%p176, %r20705, 63;
	@%p176 bra 	$L__BB2_224;
	shl.b32 	%r5133, %r20705, 3;
	not.b32 	%r5134, %r5133;
	and.b32  	%r5135, %r5134, 24;
	mov.b32 	%r5136, 128;
	shl.b32 	%r5137, %r5136, %r5135;
	and.b32  	%r5138, %r20705, -4;
	cvt.u64.u32 	%rd372, %r5138;
	add.s64 	%rd373, %rd10, %rd372;
	ld.local.u32 	%r5139, [%rd373];
	or.b32  	%r5140, %r5139, %r5137;
	st.local.u32 	[%rd373], %r5140;
$L__BB2_224:
	ld.local.v4.u32 	{%r7446, %r5531, %r5571, %r5611}, [%rd10];
	ld.local.v4.u32 	{%r5651, %r5691, %r5731, %r5771}, [%rd10+16];
	ld.local.v4.u32 	{%r5811, %r5851, %r5891, %r5931}, [%rd10+32];
	ld.local.v4.u32 	{%r5971, %r6011, %r6051, %r6091}, [%rd10+48];
	mov.b32 	%r7424, 6;
	// begin inline asm
	shf.r.wrap.b32 %r5141, %r436, %r436, %r7424;
	// end inline asm
	mov.b32 	%r7428, 11;
	// begin inline asm
	shf.r.wrap.b32 %r5145, %r436, %r436, %r7428;
	// end inline asm
	xor.b32  	%r7447, %r5145, %r5141;
	mov.b32 	%r7432, 25;
	// begin inline asm
	shf.r.wrap.b32 %r5149, %r436, %r436, %r7432;
	// end inline asm
	xor.b32  	%r7448, %r7447, %r5149;
	and.b32  	%r7449, %r436, %r437;
	not.b32 	%r7450, %r436;
	and.b32  	%r7451, %r438, %r7450;
	or.b32  	%r7452, %r7449, %r7451;
	add.s32 	%r7453, %r7452, %r439;
	add.s32 	%r7454, %r7453, %r7446;
	add.s32 	%r7455, %r7454, %r7448;
	ld.const.u32 	%r7456, [Kc];
	add.s32 	%r7457, %r7455, %r7456;
	mov.b32 	%r7436, 2;
	// begin inline asm
	shf.r.wrap.b32 %r5153, %r432, %r432, %r7436;
	// end inline asm
	mov.b32 	%r7440, 13;
	// begin inline asm
	shf.r.wrap.b32 %r5157, %r432, %r432, %r7440;
	// end inline asm
	xor.b32  	%r7458, %r5157, %r5153;
	mov.b32 	%r7444, 22;
	// begin inline asm
	shf.r.wrap.b32 %r5161, %r432, %r432, %r7444;
	// end inline asm
	xor.b32  	%r7459, %r7458, %r5161;
	xor.b32  	%r7460, %r433, %r434;
	and.b32  	%r7461, %r432, %r7460;
	and.b32  	%r7462, %r433, %r434;
	xor.b32  	%r7463, %r7461, %r7462;
	add.s32 	%r7464, %r7459, %r7463;
	add.s32 	%r5175, %r7457, %r435;
	add.s32 	%r5187, %r7464, %r7457;
	// begin inline asm
	shf.r.wrap.b32 %r5165, %r5175, %r5175, %r7424;
	// end inline asm
	// begin inline asm
	shf.r.wrap.b32 %r5169, %r5175, %r5175, %r7428;
	// end inline asm
	xor.b32  	%r7465, %r5169, %r5165;
	// begin inline asm
	shf.r.wrap.b32 %r5173, %r5175, %r5175, %r7432;
	// end inline asm
	xor.b32  	%r7466, %r7465, %r5173;
	and.b32  	%r7467, %r5175, %r436;
	not.b32 	%r7468, %r5175;
	and.b32  	%r7469, %r437, %r7468;
	or.b32  	%r7470, %r7467, %r7469;
	add.s32 	%r7471, %r7470, %r438;
	add.s32 	%r7472, %r7471, %r5531;
	add.s32 	%r7473, %r7472, %r7466;
	ld.const.u32 	%r483, [Kc+4];
	add.s32 	%r7474, %r7473, %r483;
	// begin inline asm
	shf.r.wrap.b32 %r5177, %r5187, %r5187, %r7436;
	// end inline asm
	// begin inline asm
	shf.r.wrap.b32 %r5181, %r5187, %r5187, %r7440;
	// end inline asm
	xor.b32  	%r7475, %r5181, %r5177;
	// begin inline asm
	shf.r.wrap.b32 %r5185, %r5187, %r5187, %r7444;
	// end inline asm
	xor.b32  	%r7476, %r7475, %r5185;
	xor.b32  	%r7477, %r432, %r433;
	and.b32  	%r7478, %r5187, %r7477;
	and.b32  	%r7479, %r432, %r433;
	xor.b32  	%r7480, %r7478, %r7479;
	add.s32 	%r7481, %r7476, %r7480;
	add.s32 	%r5199, %r7474, %r434;
	add.s32 	%r5211, %r7481, %r7474;
	// begin inline asm
	shf.r.wrap.b32 %r5189, %r5199, %r5199, %r7424;
	// end inline asm
	// begin inline asm
	shf.r.wrap.b32 %r5193, %r5199, %r5199, %r7428;
	// end inline asm
	xor.b32  	%r7482, %r5193, %r5189;
	// begin inline asm
	shf.r.wrap.b32 %r5197, %r5199, %r5199, %r7432;
	// end inline asm
	xor.b32  	%r7483, %r7482, %r5197;
	and.b32  	%r7484, %r5199, %r5175;
	not.b32 	%r7485, %r5199;
	and.b32  	%r7486, %r436, %r7485;
	or.b32  	%r7487, %r7484, %r7486;
	add.s32 	%r7488, %r7487, %r437;
	add.s32 	%r7489, %r7488, %r5571;
	add.s32 	%r7490, %r7489, %r7483;
	ld.const.u32 	%r484, [Kc+8];
	add.s32 	%r7491, %r7490, %r484;
	// begin inline asm
	shf.r.wrap.b32 %r5201, %r5211, %r5211, %r7436;
	// end inline asm
	// begin inline asm
	shf.r.wrap.b32 %r5205, %r5211, %r5211, %r7440;
	// end inline asm
	xor.b32  	%r7492, %r5205, %r5201;
	// begin inline asm
	shf.r.wrap.b32 %r5209, %r5211, %r5211, %r7444;
	// end inline asm
	xor.b32  	%r7493, %r7492, %r5209;
	xor.b32  	%r7494, %r5187, %r432;
	and.b32  	%r7495, %r5211, %r7494;
	and.b32  	%r7496, %r5187, %r432;
	xor.b32  	%r7497, %r7495, %r7496;
	add.s32 	%r7498, %r7493, %r7497;
	add.s32 	%r5223, %r7491, %r433;
	add.s32 	%r5235, %r7498, %r7491;
	// begin inline asm
	shf.r.wrap.b32 %r5213, %r5223, %r5223, %r7424;
	// end inline asm
	// begin inline asm
	shf.r.wrap.b32 %r5217, %r5223, %r5223, %r7428;
	// end inline asm
	xor.b32  	%r7499, %r5217, %r5213;
	// begin inline asm
	shf.r.wrap.b32 %r5221, %r5223, %r5223, %r7432;
	// end inline asm
	xor.b32  	%r7500, %r7499, %r5221;
	and.b32  	%r7501, %r5223, %r5199;
	not.b32 	%r7502, %r5223;
	and.b32  	%r7503, %r5175, %r7502;
	or.b32  	%r7504, %r7501, %r7503;
	add.s32 	%r7505, %r7504, %r436;
	add.s32 	%r7506, %r7505, %r5611;
	add.s32 	%r7507, %r7506, %r7500;
	ld.const.u32 	%r485, [Kc+12];
	add.s32 	%r7508, %r7507, %r485;
	// begin inline asm
	shf.r.wrap.b32 %r5225, %r5235, %r5235, %r7436;
	// end inline asm
	// begin inline asm
	shf.r.wrap.b32 %r5229, %r5235, %r5235, %r7440;
	// end inline asm
	xor.b32  	%r7509, %r5229, %r5225;
	// begin inline asm
	shf.r.wrap.b32 %r5233, %r5235, %r5235, %r7444;
	// end inline asm
	xor.b32  	%r7510, %r7509, %r5233;
	xor.b32  	%r7511, %r5211, %r5187;
	and.b32  	%r7512, %r5235, %r7511;
	and.b32  	%r7513, %r5211, %r5187;
	xor.b32  	%r7514, %r7512, %r7513;
	add.s32 	%r7515, %r7510, %r7514;
	add.s32 	%r5247, %r7508, %r432;
	add.s32 	%r5259, %r7515, %r7508;
	// begin inline asm
	shf.r.wrap.b32 %r5237, %r5247, %r5247, %r7424;
	// end inline asm
	// begin inline asm
	shf.r.wrap.b32 %r5241, %r5247, %r5247, %r7428;
	// end inline asm
	xor.b32  	%r7516, %r5241, %r5237;
	// begin inline asm
	shf.r.wrap.b32 %r5245, %r5247, %r5247, %r7432;
	// end inline asm
	xor.b32  	%r7517, %r7516, %r5245;
	and.b32  	%r7518, %r5247, %r5223;
	not.b32 	%r7519, %r5247;
	and.b32  	%r7520, %r5199, %r7519;
	or.b32  	%r7521, %r7518, %r7520;
	add.s32 	%r7522, %r7521, %r5175;
	add.s32 	%r7523, %r7522, %r5651;
	add.s32 	%r7524, %r7523, %r7517;
	ld.const.u32 	%r486, [Kc+16];
	add.s32 	%r7525, %r7524, %r486;
	// begin inline asm
	shf.r.wrap.b32 %r5249, %r5259, %r5259, %r7436;
	// end inline asm
	// begin inline asm
	shf.r.wrap.b32 %r5253, %r5259, %r5259, %r7440;
	// end inline asm
	xor.b32  	%r7526, %r5253, %r5249;
	// begin inline asm
	shf.r.wrap.b32 %r5257, %r5259, %r5259, %r7444;
	// end inline asm
	xor.b32  	%r7527, %r7526, %r5257;
	xor.b32  	%r7528, %r5235, %r5211;
	and.b32  	%r7529, %r5259, %r7528;
	and.b32  	%r7530, %r5235, %r5211;
	xor.b32  	%r7531, %r7529, %r7530;
	add.s32 	%r7532, %r7527, %r7531;
	add.s32 	%r5271, %r7525, %r5187;
	add.s32 	%r5283, %r7532, %r7525;
	// begin inline asm
	shf.r.wrap.b32 %r5261, %r5271, %r5271, %r7424;
	// end inline asm
	// begin inline asm
	shf.r.wrap.b32 %r5265, %r5271, %r5271, %r7428;
	// end inline asm
	xor.b32  	%r7533, %r5265, %r5261;
	// begin inline asm
	shf.r.wrap.b32 %r5269, %r5271, %r5271, %r7432;
	// end inline asm
	xor.b32  	%r7534, %r7533, %r5269;
	and.b32  	%r7535, %r5271, %r5247;
	not.b32 	%r7536, %r5271;
	and.b32  	%r7537, %r5223, %r7536;
	or.b32  	%r7538, %r7535, %r7537;
	add.s32 	%r7539, %r7538, %r5199;
	add.s32 	%r7540, %r7539, %r5691;
	add.s32 	%r7541, %r7540, %r7534;
	ld.const.u32 	%r487, [Kc+20];
	add.s32 	%r7542, %r7541, %r487;
	// begin inline asm
	shf.r.wrap.b32 %r5273, %r5283, %r5283, %r7436;
	// end inline asm
	// begin inline asm
	shf.r.wrap.b32 %r5277, %r5283, %r5283, %r7440;
	// end inline asm
	xor.b32  	%r7543, %r5277, %r5273;
	// begin inline asm
	shf.r.wrap.b32 %r5281, %r5283, %r5283, %r7444;
	// end inline asm
	xor.b32  	%r7544, %r7543, %r5281;
	xor.b32  	%r7545, %r5259, %r5235;
	and.b32  	%r7546, %r5283, %r7545;
	and.b32  	%r7547, %r5259, %r5235;
	xor.b32  	%r7548, %r7546, %r7547;
	add.s32 	%r7549, %r7544, %r7548;
	add.s32 	%r5295, %r7542, %r5211;
	add.s32 	%r5307, %r7549, %r7542;
	// begin inline asm
	shf.r.wrap.b32 %r5285, %r5295, %r5295, %r7424;
	// end inline asm
	// begin inline asm
	shf.r.wrap.b32 %r5289, %r5295, %r5295, %r7428;
	// end inline asm
	xor.b32  	%r7550, %r5289, %r5285;
	// begin inline asm
	shf.r.wrap.b32 %r5293, %r5295, %r5295, %r7432;
	// end inline asm
	xor.b32  	%r7551, %r7550, %r5293;
	and.b32  	%r7552, %r5295, %r5271;
	not.b32 	%r7553, %r5295;
	and.b32  	%r7554, %r5247, %r7553;
	or.b32  	%r7555, %r7552, %r7554;
	add.s32 	%r7556, %r7555, %r5223;
	add.s32 	%r7557, %r7556, %r5731;
	add.s32 	%r7558, %r7557, %r7551;
	ld.const.u32 	%r488, [Kc+24];
	add.s32 	%r7559, %r7558, %r488;
	// begin inline asm
	shf.r.wrap.b32 %r5297, %r5307, %r5307, %r7436;
	// end inline asm
	// begin inline asm
	shf.r.wrap.b32 %r5301, %r5307, %r5307, %r7440;
	// end inline asm
	xor.b32  	%r7560, %r5301, %r5297;
	// begin inline asm
	shf.r.wrap.b32 %r5305, %r5307, %r5307, %r7444;
	// end inline asm
	xor.b32  	%r7561, %r7560, %r5305;
	xor.b32  	%r7562, %r5283, %r5259;
	and.b32  	%r7563, %r5307, %r7562;
	and.b32  	%r7564, %r5283, %r5259;
	xor.b32  	%r7565, %r7563, %r7564;
	add.s32 	%r7566, %r7561, %r7565;
	add.s32 	%r5319, %r7559, %r5235;
	add.s32 	%r5331, %r7566, %r7559;
	// begin inline asm
	shf.r.wrap.b32 %r5309, %r5319, %r5319, %r7424;
	// end inline asm
	// begin inline asm
	shf.r.wrap.b32 %r5313, %r5319, %r5319, %r7428;
	// end inline asm
	xor.b32  	%r7567, %r5313, %r5309;
	// begin inline asm
	shf.r.wrap.b32 %r5317, %r5319, %r5319, %r7432;
	// end inline asm
	xor.b32  	%r7568, %r7567, %r5317;
	and.b32  	%r7569, %r5319, %r5295;
	not.b32 	%r7570, %r5319;
	and.b32  	%r7571, %r5271, %r7570;
	or.b32  	%r7572, %r7569, %r7571;
	add.s32 	%r7573, %r7572, %r5247;
	add.s32 	%r7574, %r7573, %r5771;
	add.s32 	%r7575, %r7574, %r7568;
	ld.const.u32 	%r489, [Kc+28];
	add.s32 	%r7576, %r7575, %r489;
	// begin inline asm
	shf.r.wrap.b32 %r5321, %r5331, %r5331, %r7436;
	// end inline asm
	// begin inline asm
	shf.r.wrap.b32 %r5325, %r5331, %r5331, %r7440;
	// end inline asm
	xor.b32  	%r7577, %r5325, %r5321;
	// begin inline asm
	shf.r.wrap.b32 %r5329, %r5331, %r5331, %r7444;
	// end inline asm
	xor.b32  	%r7578, %r7577, %r5329;
	xor.b32  	%r7579, %r5307, %r5283;
	and.b32  	%r7580, %r5331, %r7579;
	and.b32  	%r7581, %r5307, %r5283;
	xor.b32  	%r7582, %r7580, %r7581;
	add.s32 	%r7583, %r7578, %r7582;
	add.s32 	%r5343, %r7576, %r5259;
	add.s32 	%r5355, %r7583, %r7576;
	// begin inline asm
	shf.r.wrap.b32 %r5333, %r5343, %r5343, %r7424;
	// end inline asm
	// begin inline asm
	shf.r.wrap.b32 %r5337, %r5343, %r5343, %r7428;
	// end inline asm
	xor.b32  	%r7584, %r5337, %r5333;
	// begin inline asm
	shf.r.wrap.b32 %r5341, %r5343, %r5343, %r7432;
	// end inline asm
	xor.b32  	%r7585, %r7584, %r5341;
	and.b32  	%r7586, %r5343, %r5319;
	not.b32 	%r7587, %r5343;
	and.b32  	%r7588, %r5295, %r7587;
	or.b32  	%r7589, %r7586, %r7588;
	add.s32 	%r7590, %r7589, %r5271;
	add.s32 	%r7591, %r7590, %r5811;
	add.s32 	%r7592, %r7591, %r7585;
	ld.const.u32 	%r490, [Kc+32];
	add.s32 	%r7593, %r7592, %r490;
	// begin inline asm
	shf.r.wrap.b32 %r5345, %r5355, %r5355, %r7436;
	// end inline asm
	// begin inline asm
	shf.r.wrap.b32 %r5349, %r5355, %r5355, %r7440;
	// end inline asm
	xor.b32  	%r7594, %r5349, %r5345;
	// begin inline asm
	shf.r.wrap.b32 %r5353, %r5355, %r5355, %r7444;
	// end inline asm
	xor.b32  	%r7595, %r7594, %r5353;
	xor.b32  	%r7596, %r5331, %r5307;
	and.b32  	%r7597, %r5355, %r7596;
	and.b32  	%r7598, %r5331, %r5307;
	xor.b32  	%r7599, %r7597, %r7598;
	add.s32 	%r7600, %r7595, %r7599;
	add.s32 	%r5367, %r7593, %r5283;
	add.s32 	%r5379, %r7600, %r7593;
	// begin inline asm
	shf.r.wrap.b32 %r5357, %r5367, %r5367, %r7424;
	// end inline asm
	// begin inline asm
	shf.r.wrap.b32 %r5361, %r5367, %r5367, %r7428;
	// end inline asm
	xor.b32  	%r7601, %r5361, %r5357;
	// begin inline asm
	shf.r.wrap.b32 %r5365, %r5367, %r5367, %r7432;
	// end inline asm
	xor.b32  	%r7602, %r7601, %r5365;
	and.b32  	%r7603, %r5367, %r5343;
	not.b32 	%r7604, %r5367;
	and.b32  	%r7605, %r5319, %r7604;
	or.b32  	%r7606, %r7603, %r7605;
	add.s32 	%r7607, %r7606, %r5295;
	add.s32 	%r7608, %r7607, %r5851;
	add.s32 	%r7609, %r7608, %r7602;
	ld.const.u32 	%r491, [Kc+36];
	add.s32 	%r7610, %r7609, %r491;
	// begin inline asm
	shf.r.wrap.b32 %r5369, %r5379, %r5379, %r7436;
	// end inline asm
	// begin inline asm
	shf.r.wrap.b32 %r5373, %r5379, %r5379, %r7440;
	// end inline asm
	xor.b32  	%r7611, %r5373, %r5369;
	// begin inline asm
	shf.r.wrap.b32 %r5377, %r5379, %r5379, %r7444;
	// end inline asm
	xor.b32  	%r7612, %r7611, %r5377;
	xor.b32  	%r7613, %r5355, %r5331;
	and.b32  	%r7614, %r5379, %r7613;
	and.b32  	%r7615, %r5355, %r5331;
	xor.b32  	%r7616, %r7614, %r7615;
	add.s32 	%r7617, %r7612, %r7616;
	add.s32 	%r5391, %r7610, %r5307;
	add.s32 	%r5403, %r7617, %r7610;
	// begin inline asm
	shf.r.wrap.b32 %r5381, %r5391, %r5391, %r7424;
	// end inline asm
	// begin inline asm
	shf.r.wrap.b32 %r5385, %r5391, %r5391, %r7428;
	// end inline asm
	xor.b32  	%r7618, %r5385, %r5381;
	// begin inline asm
	shf.r.wrap.b32 %r5389, %r5391, %r5391, %r7432;
	// end inline asm
	xor.b32  	%r7619, %r7618, %r5389;
	and.b32  	%r7620, %r5391, %r5367;
	not.b32 	%r7621, %r5391;
	and.b32  	%r7622, %r5343, %r7621;
	or.b32  	%r7623, %r7620, %r7622;
	add.s32 	%r7624, %r7623, %r5319;
	add.s32 	%r7625, %r7624, %r5891;
	add.s32 	%r7626, %r7625, %r7619;
	ld.const.u32 	%r492, [Kc+40];
	add.s32 	%r7627, %r7626, %r492;
	// begin inline asm
	shf.r.wrap.b32 %r5393, %r5403, %r5403, %r7436;
	// end inline asm
	// begin inline asm
	shf.r.wrap.b32 %r5397, %r5403, %r5403, %r7440;
	// end inline asm
	xor.b32  	%r7628, %r5397, %r5393;
	// begin inline asm
	shf.r.wrap.b32 %r5401, %r5403, %r5403, %r7444;
	// end inline asm
	xor.b32  	%r7629, %r7628, %r5401;
	xor.b32  	%r7630, %r5379, %r5355;
	and.b32  	%r7631, %r5403, %r7630;
	and.b32  	%r7632, %r5379, %r5355;
	xor.b32  	%r7633, %r7631, %r7632;
	add.s32 	%r7634, %r7629, %r7633;
	add.s32 	%r5415, %r7627, %r5331;
	add.s32 	%r5427, %r7634, %r7627;
	// begin inline asm
	shf.r.wrap.b32 %r5405, %r5415, %r5415, %r7424;
	// end inline asm
	// begin inline asm
	shf.r.wrap.b32 %r5409, %r5415, %r5415, %r7428;
	// end inline asm
	xor.b32  	%r7635, %r5409, %r5405;
	// begin inline asm
	shf.r.wrap.b32 %r5413, %r5415, %r5415, %r7432;
	// end inline asm
	xor.b32  	%r7636, %r7635, %r5413;
	and.b32  	%r7637, %r5415, %r5391;
	not.b32 	%r7638, %r5415;
	and.b32  	%r7639, %r5367, %r7638;
	or.b32  	%r7640, %r7637, %r7639;
	add.s32 	%r7641, %r7640, %r5343;
	add.s32 	%r7642, %r7641, %r5931;
	add.s32 	%r7643, %r7642, %r7636;
	ld.const.u32 	%r493, [Kc+44];
	add.s32 	%r7644, %r7643, %r493;
	// begin inline asm
	shf.r.wrap.b32 %r5417, %r5427, %r5427, %r7436;
	// end inline asm
	// begin inline asm
	shf.r.wrap.b32 %r5421, %r5427, %r5427, %r7440;
	// end inline asm
	xor.b32  	%r7645, %r5421, %r5417;
	// begin inline asm
	shf.r.wrap.b32 %r5425, %r5427, %r5427, %r7444;
	// end inline asm
	xor.b32  	%r7646, %r7645, %r5425;
	xor.b32  	%r7647, %r5403, %r5379;
	and.b32  	%r7648, %r5427, %r7647;
	and.b32  	%r7649, %r5403, %r5379;
	xor.b32  	%r7650, %r7648, %r7649;
	add.s32 	%r7651, %r7646, %r7650;
	add.s32 	%r5439, %r7644, %r5355;
	add.s32 	%r5451, %r7651, %r7644;
	// begin inline asm
	shf.r.wrap.b32 %r5429, %r5439, %r5439, %r7424;
	// end inline asm
	// begin inline asm
	shf.r.wrap.b32 %r5433, %r5439, %r5439, %r7428;
	// end inline asm
	xor.b32  	%r7652, %r5433, %r5429;
	// begin inline asm
	shf.r.wrap.b32 %r5437, %r5439, %r5439, %r7432;
	// end inline asm
	xor.b32  	%r7653, %r7652, %r5437;
	and.b32  	%r7654, %r5439, %r5415;
	not.b32 	%r7655, %r5439;
	and.b32  	%r7656, %r5391, %r7655;
	or.b32  	%r7657, %r7654, %r7656;
	add.s32 	%r7658, %r7657, %r5367;
	add.s32 	%r7659, %r7658, %r5971;
	add.s32 	%r7660, %r7659, %r7653;
	ld.const.u32 	%r494, [Kc+48];
	add.s32 	%r7661, %r7660, %r494;
	// begin inline asm
	shf.r.wrap.b32 %r5441, %r5451, %r5451, %r7436;
	// end inline asm
	// begin inline asm
	shf.r.wrap.b32 %r5445, %r5451, %r5451, %r7440;
	// end inline asm
	xor.b32  	%r7662, %r5445, %r5441;
	// begin inline asm
	shf.r.wrap.b32 %r5449, %r5451, %r5451, %r7444;
	// end inline asm
	xor.b32  	%r7663, %r7662, %r5449;
	xor.b32  	%r7664, %r5427, %r5403;
	and.b32  	%r7665, %r5451, %r7664;
	and.b32  	%r7666, %r5427, %r5403;
	xor.b32  	%r7667, %r7665, %r7666;
	add.s32 	%r7668, %r7663, %r7667;
	add.s32 	%r5463, %r7661, %r5379;
	add.s32 	%r5475, %r7668, %r7661;
	// begin inline asm
	shf.r.wrap.b32 %r5453, %r5463, %r5463, %r7424;
	// end inline asm
	// begin inline asm
	shf.r.wrap.b32 %r5457, %r5463, %r5463, %r7428;
	// end inline asm
	xor.b32  	%r7669, %r5457, %r5453;
	// begin inline asm
	shf.r.wrap.b32 %r5461, %r5463, %r5463, %r7432;
	// end inline asm
	xor.b32  	%r7670, %r7669, %r5461;
	and.b32  	%r7671, %r5463, %r5439;
	not.b32 	%r7672, %r5463;
	and.b32  	%r7673, %r5415, %r7672;
	or.b32  	%r7674, %r7671, %r7673;
	add.s32 	%r7675, %r7674, %r5391;
	add.s32 	%r7676, %r7675, %r6011;
	add.s32 	%r7677, %r7676, %r7670;
	ld.const.u32 	%r495, [Kc+52];
	add.s32 	%r7678, %r7677, %r495;
	// begin inline asm
	shf.r.wrap.b32 %r5465, %r5475, %r5475, %r7436;
	// end inline asm
	// begin inline asm
	shf.r.wrap.b32 %r5469, %r5475, %r5475, %r7440;
	// end inline asm
	xor.b32  	%r7679, %r5469, %r5465;
	// begin inline asm
	shf.r.wrap.b32 %r5473, %r5475, %r5475, %r7444;
	// end inline asm
	xor.b32  	%r7680, %r7679, %r5473;
	xor.b32  	%r7681, %r5451, %r5427;
	and.b32  	%r7682, %r5475, %r7681;
	and.b32  	%r7683, %r5451, %r5427;
	xor.b32  	%r7684, %r7682, %r7683;
	add.s32 	%r7685, %r7680, %r7684;
	add.s32 	%r5487, %r7678, %r5403;
	add.s32 	%r5499, %r7685, %r7678;
	// begin inline asm
	shf.r.wrap.b32 %r5477, %r5487, %r5487, %r7424;
	// end inline asm
	// begin inline asm
	shf.r.wrap.b32 %r5481, %r5487, %r5487, %r7428;
	// end inline asm
	xor.b32  	%r7686, %r5481, %r5477;
	// begin inline asm
	shf.r.wrap.b32 %r5485, %r5487, %r5487, %r7432;
	// end inline asm
	xor.b32  	%r7687, %r7686, %r5485;
	and.b32  	%r7688, %r5487, %r5463;
	not.b32 	%r7689, %r5487;
	and.b32  	%r7690, %r5439, %r7689;
	or.b32  	%r7691, %r7688, %r7690;
	add.s32 	%r7692, %r7691, %r5415;
	add.s32 	%r7693, %r7692, %r6051;
	add.s32 	%r7694, %r7693, %r7687;
	ld.const.u32 	%r496, [Kc+56];
	add.s32 	%r7695, %r7694, %r496;
	// begin inline asm
	shf.r.wrap.b32 %r5489, %r5499, %r5499, %r7436;
	// end inline asm
	// begin inline asm
	shf.r.wrap.b32 %r5493, %r5499, %r5499, %r7440;
	// end inline asm
	xor.b32  	%r7696, %r5493, %r5489;
	// begin inline asm
	shf.r.wrap.b32 %r5497, %r5499, %r5499, %r7444;
	// end inline asm
	xor.b32  	%r7697, %r7696, %r5497;
	xor.b32  	%r7698, %r5475, %r5451;
	and.b32  	%r7699, %r5499, %r7698;
	and.b32  	%r7700, %r5475, %r5451;
	xor.b32  	%r7701, %r7699, %r7700;
	add.s32 	%r7702, %r7697, %r7701;
	add.s32 	%r5511, %r7695, %r5427;
	add.s32 	%r5523, %r7702, %r7695;
	// begin inline asm
	shf.r.wrap.b32 %r5501, %r5511, %r5511, %r7424;
	// end inline asm
	// begin inline asm
	shf.r.wrap.b32 %r5505, %r5511, %r5511, %r7428;
	// end inline asm
	xor.b32  	%r7703, %r5505, %r5501;
	// begin inline asm
	shf.r.wrap.b32 %r5509, %r5511, %r5511, %r7432;
	// end inline asm
	xor.b32  	%r7704, %r7703, %r5509;
	and.b32  	%r7705, %r5511, %r5487;
	not.b32 	%r7706, %r5511;
	and.b32  	%r7707, %r5463, %r7706;
	or.b32  	%r7708, %r7705, %r7707;
	add.s32 	%r7709, %r7708, %r5439;
	add.s32 	%r7710, %r7709, %r6091;
	add.s32 	%r7711, %r7710, %r7704;
	ld.const.u32 	%r497, [Kc+60];
	add.s32 	%r7712, %r7711, %r497;
	// begin inline asm
	shf.r.wrap.b32 %r5513, %r5523, %r5523, %r7436;
	// end inline asm
	// begin inline asm
	shf.r.wrap.b32 %r5517, %r5523, %r5523, %r7440;
	// end inline asm
	xor.b32  	%r7713, %r5517, %r5513;
	// begin inline asm
	shf.r.wrap.b32 %r5521, %r5523, %r5523, %r7444;
	// end inline asm
	xor.b32  	%r7714, %r7713, %r5521;
	xor.b32  	%r7715, %r5499, %r5475;
	and.b32  	%r7716, %r5523, %r7715;
	and.b32  	%r7717, %r5499, %r5475;
	xor.b32  	%r7718, %r7716, %r7717;
	add.s32 	%r7719, %r7714, %r7718;
	add.s32 	%r5551, %r7712, %r5451;
	add.s32 	%r5563, %r7719, %r7712;
	mov.b32 	%r7408, 7;
	// begin inline asm
	shf.r.wrap.b32 %r5525, %r5531, %r5531, %r7408;
	// end inline asm
	mov.b32 	%r7412, 18;
	// begin inline asm
	shf.r.wrap.b32 %r5529, %r5531, %r5531, %r7412;
	// end inline asm
	shr.u32 	%r7720, %r5531, 3;
	xor.b32  	%r7721, %r5525, %r7720;
	xor.b32  	%r7722, %r7721, %r5529;
	mov.b32 	%r7416, 17;
	// begin inline asm
	shf.r.wrap.b32 %r5533, %r6051, %r6051, %r7416;
	// end inline asm
	mov.b32 	%r7420, 19;
	// begin inline asm
	shf.r.wrap.b32 %r5537, %r6051, %r6051, %r7420;
	// end inline asm
	shr.u32 	%r7723, %r6051, 10;
	xor.b32  	%r7724, %r5533, %r7723;
	xor.b32  	%r7725, %r7724, %r5537;
	add.s32 	%r7726, %r7446, %r7722;
	add.s32 	%r7727, %r7726, %r5851;
	add.s32 	%r6131, %r7727, %r7725;
	// begin inline asm
	shf.r.wrap.b32 %r5541, %r5551, %r5551, %r7424;
	// end inline asm
	// begin inline asm
	shf.r.wrap.b32 %r5545, %r5551, %r5551, %r7428;
	// end inline asm
	xor.b32  	%r7728, %r5545, %r5541;
	// begin inline asm
	shf.r.wrap.b32 %r5549, %r5551, %r5551, %r7432;
	// end inline asm
	xor.b32  	%r7729, %r7728, %r5549;
	and.b32  	%r7730, %r5551, %r5511;
	not.b32 	%r7731, %r5551;
	and.b32  	%r7732, %r5487, %r7731;
	or.b32  	%r7733, %r7730, %r7732;
	add.s32 	%r7734, %r7733, %r5463;
	add.s32 	%r7735, %r7734, %r6131;
	add.s32 	%r7736, %r7735, %r7729;
	ld.const.u32 	%r498, [Kc+64];
	add.s32 	%r7737, %r7736, %r498;
	// begin inline asm
	shf.r.wrap.b32 %r5553, %r5563, %r5563, %r7436;
	// end inline asm
	// begin inline asm
	shf.r.wrap.b32 %r5557, %r5563, %r5563, %r7440;
	// end inline asm
	xor.b32  	%r7738, %r5557, %r5553;
	// begin inline asm
	shf.r.wrap.b32 %r5561, %r5563, %r5563, %r7444;
	// end inline asm
	xor.b32  	%r7739, %r7738, %r5561;
	xor.b32  	%r7740, %r5523, %r5499;
	and.b32  	%r7741, %r5563, %r7740;
	and.b32  	%r7742, %r5523, %r5499;
	xor.b32  	%r7743, %r7741, %r7742;
	add.s32 	%r7744, %r7739, %r7743;
	add.s32 	%r5591, %r7737, %r5475;
	add.s32 	%r5603, %r7744, %r7737;
	// begin inline asm
	shf.r.wrap.b32 %r5565, %r5571, %r5571, %r7408;
	// end inline asm
	// begin inline asm
	shf.r.wrap.b32 %r5569, %r5571, %r5571, %r7412;
	// end inline asm
	shr.u32 	%r7745, %r5571, 3;
	xor.b32  	%r7746, %r5565, %r7745;
	xor.b32  	%r7747, %r7746, %r5569;
	// begin inline asm
	shf.r.wrap.b32 %r5573, %r6091, %r6091, %r7416;
	// end inline asm
	// begin inline asm
	shf.r.wrap.b32 %r5577, %r6091, %r6091, %r7420;
	// end inline asm
	shr.u32 	%r7748, %r6091, 10;
	xor.b32  	%r7749, %r5573, %r7748;
	xor.b32  	%r7750, %r7749, %r5577;
	add.s32 	%r7751, %r5531, %r7747;
	add.s32 	%r7752, %r7751, %r5891;
	add.s32 	%r6171, %r7752, %r7750;
	// begin inline asm
	shf.r.wrap.b32 %r5581, %r5591, %r5591, %r7424;
	// end inline asm
	// begin inline asm
	shf.r.wrap.b32 %r5585, %r5591, %r5591, %r7428;
	// end inline asm
	xor.b32  	%r7753, %r5585, %r5581;
	// begin inline asm
	shf.r.wrap.b32 %r5589, %r5591, %r5591, %r7432;
	// end inline asm
	xor.b32  	%r7754, %r7753, %r5589;
	and.b32  	%r7755, %r5591, %r5551;
	not.b32 	%r7756, %r5591;
	and.b32  	%r7757, %r5511, %r7756;
	or.b32  	%r7758, %r7755, %r7757;
	add.s32 	%r7759, %r7758, %r5487;
	add.s32 	%r7760, %r7759, %r6171;
	add.s32 	%r7761, %r7760, %r7754;
	ld.const.u32 	%r499, [Kc+68];
	add.s32 	%r7762, %r7761, %r499;
	// begin inline asm
	shf.r.wrap.b32 %r5593, %r5603, %r5603, %r7436;
	// end inline asm
	// begin inline asm
	shf.r.wrap.b32 %r5597, %r5603, %r5603, %r7440;
	// end inline asm
	xor.b32  	%r7763, %r5597, %r5593;
	// begin inline asm
	shf.r.wrap.b32 %r5601, %r5603, %r5603, %r7444;
	// end inline asm
	xor.b32  	%r7764, %r7763, %r5601;
	xor.b32  	%r7765, %r5563, %r5523;
	and.b32  	%r7766, %r5603, %r7765;
	and.b32  	%r7767, %r5563, %r5523;
	xor.b32  	%r7768, %r7766, %r7767;
	add.s32 	%r7769, %r7764, %r7768;
	add.s32 	%r5631, %r7762, %r5499;
	add.s32 	%r5643, %r7769, %r7762;
	// begin inline asm
	shf.r.wrap.b32 %r5605, %r5611, %r5611, %r7408;
	// end inline asm
	// begin inline asm
	shf.r.wrap.b32 %r5609, %r5611, %r5611, %r7412;
	// end inline asm
	shr.u32 	%r7770, %r5611, 3;
	xor.b32  	%r7771, %r5605, %r7770;
	xor.b32  	%r7772, %r7771, %r5609;
	// begin inline asm
	shf.r.wrap.b32 %r5613, %r6131, %r6131, %r7416;
	// end inline asm
	// begin inline asm
	shf.r.wrap.b32 %r5617, %r6131, %r6131, %r7420;
	// end inline asm
	shr.u32 	%r7773, %r6131, 10;
	xor.b32  	%r7774, %r5613, %r7773;
	xor.b32  	%r7775, %r7774, %r5617;
	add.s32 	%r7776, %r5571, %r7772;
	add.s32 	%r7777, %r7776, %r5931;
	add.s32 	%r6211, %r7777, %r7775;
	// begin inline asm
	shf.r.wrap.b32 %r5621, %r5631, %r5631, %r7424;
	// end inline asm
	// begin inline asm
	shf.r.wrap.b32 %r5625, %r5631, %r5631, %r7428;
	// end inline asm
	xor.b32  	%r7778, %r5625, %r5621;
	// begin inline asm
	shf.r.wrap.b32 %r5629, %r5631, %r5631, %r7432;
	// end inline asm
	xor.b32  	%r7779, %r7778, %r5629;
	and.b32  	%r7780, %r5631, %r5591;
	not.b32 	%r7781, %r5631;
	and.b32  	%r7782, %r5551, %r7781;
	or.b32  	%r7783, %r7780, %r7782;
	add.s32 	%r7784, %r7783, %r5511;
	add.s32 	%r7785, %r7784, %r6211;
	add.s32 	%r7786, %r7785, %r7779;
	ld.const.u32 	%r500, [Kc+72];
	add.s32 	%r7787, %r7786, %r500;
	// begin inline asm
	shf.r.wrap.b32 %r5633, %r5643, %r5643, %r7436;
	// end inline asm
	// begin inline asm
	shf.r.wrap.b32 %r5637, %r5643, %r5643, %r7440;
	// end inline asm
	xor.b32  	%r7788, %r5637, %r5633;
	// begin inline asm
	shf.r.wrap.b32 %r5641, %r5643, %r5643, %r7444;
	// end inline asm
	xor.b32  	%r7789, %r7788, %r5641;
	xor.b32  	%r7790, %r5603, %r5563;
	and.b32  	%r7791, %r5643, %r7790;
	and.b32  	%r7792, %r5603, %r5563;
	xor.b32  	%r7793, %r7791, %r7792;
	add.s32 	%r7794, %r7789, %r7793;
	add.s32 	%r5671, %r7787, %r5523;
	add.s32 	%r5683, %r7794, %r7787;
	// begin inline asm
	shf.r.wrap.b32 %r5645, %r5651, %r5651, %r7408;
	// end inline asm
	// begin inline asm
	shf.r.wrap.b32 %r5649, %r5651, %r5651, %r7412;
	// end inline asm
	shr.u32 	%r7795, %r5651, 3;
	xor.b32  	%r7796, %r5645, %r7795;
	xor.b32  	%r7797, %r7796, %r5649;
	// begin inline asm
	shf.r.wrap.b32 %r5653, %r6171, %r6171, %r7416;
	// end inline asm
	// begin inline asm
	shf.r.wrap.b32 %r5657, %r6171, %r6171, %r7420;
	// end inline asm
	shr.u32 	%r7798, %r6171, 10;
	xor.b32  	%r7799, %r5653, %r7798;
	xor.b32  	%r7800, %r7799, %r5657;
	add.s32 	%r7801, %r5611, %r7797;
	add.s32 	%r7802, %r7801, %r5971;
	add.s32 	%r6251, %r7802, %r7800;
	// begin inline asm
	shf.r.wrap.b32 %r5661, %r5671, %r5671, %r7424;
	// end inline asm
	// begin inline asm
	shf.r.wrap.b32 %r5665, %r5671, %r5671, %r7428;
	// end inline asm
	xor.b32  	%r7803, %r5665, %r5661;
	// begin inline asm
	shf.r.wrap.b32 %r5669, %r5671, %r5671, %r7432;
	// end inline asm
	xor.b32  	%r7804, %r7803, %r5669;
	and.b32  	%r7805, %r5671, %r5631;
	not.b32 	%r7806, %r5671;
	and.b32  	%r7807, %r5591, %r7806;
	or.b32  	%r7808, %r7805, %r7807;
	add.s32 	%r7809, %r7808, %r5551;
	add.s32 	%r7810, %r7809, %r6251;
	add.s32 	%r7811, %r7810, %r7804;
	ld.const.u32 	%r501, [Kc+76];
	add.s32 	%r7812, %r7811, %r501;
	// begin inline asm
	shf.r.wrap.b32 %r5673, %r5683, %r5683, %r7436;
	// end inline asm
	// begin inline asm
	shf.r.wrap.b32 %r5677, %r5683, %r5683, %r7440;
	// end inline asm
	xor.b32  	%r7813, %r5677, %r5673;
	// begin inline asm
	shf.r.wrap.b32 %r5681, %r5683, %r5683, %r7444;
	// end inline asm
	xor.b32  	%r7814, %r7813, %r5681;
	xor.b32  	%r7815, %r5643, %r5603;
	and.b32  	%r7816, %r5683, %r7815;
	and.b32  	%r7817, %r5643, %r5603;
	xor.b32  	%r7818, %r7816, %r7817;
	add.s32 	%r7819, %r7814, %r7818;
	add.s32 	%r5711, %r7812, %r5563;
	add.s32 	%r5723, %r7819, %r7812;
	// begin inline asm
	shf.r.wrap.b32 %r5685, %r5691, %r5691, %r7408;
	// end inline asm
	// begin inline asm
	shf.r.wrap.b32 %r5689, %r5691, %r5691, %r7412;
	// end inline asm
	shr.u32 	%r7820, %r5691, 3;
	xor.b32  	%r7821, %r5685, %r7820;
	xor.b32  	%r7822, %r7821, %r5689;
	// begin inline asm
	shf.r.wrap.b32 %r5693, %r6211, %r6211, %r7416;
	// end inline asm
	// begin inline asm
	shf.r.wrap.b32 %r5697, %r6211, %r6211, %r7420;
	// end inline asm
	shr.u32 	%r7823, %r6211, 10;
	xor.b32  	%r7824, %r5693, %r7823;
	xor.b32  	%r7825, %r7824, %r5697;
	add.s32 	%r7826, %r5651, %r7822;
	add.s32 	%r7827, %r7826, %r6011;
	add.s32 	%r6291, %r7827, %r7825;
	// begin inline asm
	shf.r.wrap.b32 %r5701, %r5711, %r5711, %r7424;
	// end inline asm
	// begin inline asm
	shf.r.wrap.b32 %r5705, %r5711, %r5711, %r7428;
	// end inline asm
	xor.b32  	%r7828, %r5705, %r5701;
	// begin inline asm
	shf.r.wrap.b32 %r5709, %r5711, %r5711, %r7432;
	// end inline asm
	xor.b32  	%r7829, %r7828, %r5709;
	and.b32  	%r7830, %r5711, %r5671;
	not.b32 	%r7831, %r5711;
	and.b32  	%r7832, %r5631, %r7831;
	or.b32  	%r7833, %r7830, %r7832;
	add.s32 	%r7834, %r7833, %r5591;
	add.s32 	%r7835, %r7834, %r6291;
	add.s32 	%r7836, %r7835, %r7829;
	ld.const.u32 	%r502, [Kc+80];
	add.s32 	%r7837, %r7836, %r502;
	// begin inline asm
	shf.r.wrap.b32 %r5713, %r5723, %r5723, %r7436;
	// end inline asm
	// begin inline asm
	shf.r.wrap.b32 %r5717, %r5723, %r5723, %r7440;
	// end inline asm
	xor.b32  	%r7838, %r5717, %r5713;
	// begin inline asm
	shf.r.wrap.b32 %r5721, %r5723, %r5723, %r7444;
	// end inline asm
	xor.b32  	%r7839, %r7838, %r5721;
	xor.b32  	%r7840, %r5683, %r5643;
	and.b32  	%r7841, %r5723, %r7840;
	and.b32  	%r7842, %r5683, %r5643;
	xor.b32  	%r7843, %r7841, %r7842;
	add.s32 	%r7844, %r7839, %r7843;
	add.s32 	%r5751, %r7837, %r5603;
	add.s32 	%r5763, %r7844, %r7837;
	// begin inline asm
	shf.r.wrap.b32 %r5725, %r5731, %r5731, %r7408;
	// end inline asm
	// begin inline asm
	shf.r.wrap.b32 %r5729, %r5731, %r5731, %r7412;
	// end inline asm
	shr.u32 	%r7845, %r5731, 3;
	xor.b32  	%r7846, %r5725, %r7845;
	xor.b32  	%r7847, %r7846, %r5729;
	// begin inline asm
	shf.r.wrap.b32 %r5733, %r6251, %r6251, %r7416;
	// end inline asm
	// begin inline asm
	shf.r.wrap.b32 %r5737, %r6251, %r6251, %r7420;
	// end inline asm
	shr.u32 	%r7848, %r6251, 10;
	xor.b32  	%r7849, %r5733, %r7848;
	xor.b32  	%r7850, %r7849, %r5737;
	add.s32 	%r7851, %r5691, %r7847;
	add.s32 	%r7852, %r7851, %r6051;
	add.s32 	%r6331, %r7852, %r7850;
	// begin inline asm
	shf.r.wrap.b32 %r5741, %r5751, %r5751, %r7424;
	// end inline asm
	// begin inline asm
	shf.r.wrap.b32 %r5745, %r5751, %r5751, %r7428;
	// end inline asm
	xor.b32  	%r7853, %r5745, %r5741;
	// begin inline asm
	shf.r.wrap.b32 %r5749, %r5751, %r5751, %r7432;
	// end inline asm
	xor.b32  	%r7854, %r7853, %r5749;
	and.b32  	%r7855, %r5751, %r5711;
	not.b32 	%r7856, %r5751;
	and.b32  	%r7857, %r5671, %r7856;
	or.b32  	%r7858, %r7855, %r7857;
	add.s32 	%r7859, %r7858, %r5631;
	add.s32 	%r7860, %r7859, %r6331;
	add.s32 	%r7861, %r7860, %r7854;
	ld.const.u32 	%r503, [Kc+84];
	add.s32 	%r7862, %r7861, %r503;
	// begin inline asm
	shf.r.wrap.b32 %r5753, %r5763, %r5763, %r7436;
	// end inline asm
	// begin inline asm
	shf.r.wrap.b32 %r5757, %r5763, %r5763, %r7440;
	// end inline asm
	xor.b32  	%r7863, %r5757, %r5753;
	// begin inline asm
	shf.r.wrap.b32 %r5761, %r5763, %r5763, %r7444;
	// end inline asm
	xor.b32  	%r7864, %r7863, %r5761;
	xor.b32  	%r7865, %r5723, %r5683;
	and.b32  	%r7866, %r5763, %r7865;
	and.b32  	%r7867, %r5723, %r5683;
	xor.b32  	%r7868, %r7866, %r7867;
	add.s32 	%r7869, %r7864, %r7868;
	add.s32 	%r5791, %r7862, %r5643;
	add.s32 	%r5803, %r7869, %r7862;
	// begin inline asm
	shf.r.wrap.b32 %r5765, %r5771, %r5771, %r7408;
	// end inline asm
	// begin inline asm
	shf.r.wrap.b32 %r5769, %r5771, %r5771, %r7412;
	// end inline asm
	shr.u32 	%r7870, %r5771, 3;
	xor.b32  	%r7871, %r5765, %r7870;
	xor.b32  	%r7872, %r7871, %r5769;
	// begin inline asm
	shf.r.wrap.b32 %r5773, %r6291, %r6291, %r7416;
	// end inline asm
	// begin inline asm
	shf.r.wrap.b32 %r5777, %r6291, %r6291, %r7420;
	// end inline asm
	shr.u32 	%r7873, %r6291, 10;
	xor.b32  	%r7874, %r5773, %r7873;
	xor.b32  	%r7875, %r7874, %r5777;
	add.s32 	%r7876, %r5731, %r7872;
	add.s32 	%r7877, %r7876, %r6091;
	add.s32 	%r6371, %r7877, %r7875;
	// begin inline asm
	shf.r.wrap.b32 %r5781, %r5791, %r5791, %r7424;
	// end inline asm
	// begin inline asm
	shf.r.wrap.b32 %r5785, %r5791, %r5791, %r7428;
	// end inline asm
	xor.b32  	%r7878, %r5785, %r5781;
	// begin inline asm
	shf.r.wrap.b32 %r5789, %r5791, %r5791, %r7432;
	// end inline asm
	xor.b32  	%r7879, %r7878, %r5789;
	and.b32  	%r7880, %r5791, %r5751;
	not.b32 	%r7881, %r5791;
	and.b32  	%r7882, %r5711, %r7881;
	or.b32  	%r7883, %r7880, %r7882;
	add.s32 	%r7884, %r7883, %r5671;
	add.s32 	%r7885, %r7884, %r6371;
	add.s32 	%r7886, %r7885, %r7879;
	ld.const.u32 	%r504, [Kc+88];
	add.s32 	%r7887, %r7886, %r504;
	// begin inline asm
	shf.r.wrap.b32 %r5793, %r5803, %r5803, %r7436;
	// end inline asm
	// begin inline asm
	shf.r.wrap.b32 %r5797, %r5803, %r5803, %r7440;
	// end inline asm
	xor.b32  	%r7888, %r5797, %r5793;
	// begin inline asm
	shf.r.wrap.b32 %r5801, %r5803, %r5803, %r7444;
	// end inline asm
	xor.b32  	%r7889, %r7888, %r5801;
	xor.b32  	%r7890, %r5763, %r5723;
	and.b32  	%r7891, %r5803, %r7890;
	and.b32  	%r7892, %r5763, %r5723;
	xor.b32  	%r7893, %r7891, %r7892;
	add.s32 	%r7894, %r7889, %r7893;
	add.s32 	%r5831, %r7887, %r5683;
	add.s32 	%r5843, %r7894, %r7887;
	// begin inline asm
	shf.r.wrap.b32 %r5805, %r5811, %r5811, %r7408;
	// end inline asm
	// begin inline asm
	shf.r.wrap.b32 %r5809, %r5811, %r5811, %r7412;
	// end inline asm
	shr.u32 	%r7895, %r5811, 3;
	xor.b32  	%r7896, %r5805, %r7895;
	xor.b32  	%r7897, %r7896, %r5809;
	// begin inline asm
	shf.r.wrap.b32 %r5813, %r6331, %r6331, %r7416;
	// end inline asm
	// begin inline asm
	shf.r.wrap.b32 %r5817, %r6331, %r6331, %r7420;
	// end inline asm
	shr.u32 	%r7898, %r6331, 10;
	xor.b32  	%r7899, %r5813, %r7898;
	xor.b32  	%r7900, %r7899, %r5817;
	add.s32 	%r7901, %r5771, %r7897;
	add.s32 	%r7902, %r7901, %r6131;
	add.s32 	%r6411, %r7902, %r7900;
	// begin inline asm
	shf.r.wrap.b32 %r5821, %r5831, %r5831, %r7424;
	// end inline asm
	// begin inline asm
	shf.r.wrap.b32 %r5825, %r5831, %r5831, %r7428;
	// end inline asm
	xor.b32  	%r7903, %r5825, %r5821;
	// begin inline asm
	shf.r.wrap.b32 %r5829, %r5831, %r5831, %r7432;
	// end inline asm
	xor.b32  	%r7904, %r7903, %r5829;
	and.b32  	%r7905, %r5831, %r5791;
	not.b32 	%r7906, %r5831;
	and.b32  	%r7907, %r5751, %r7906;
	or.b32  	%r7908, %r7905, %r7907;
	add.s32 	%r7909, %r7908, %r5711;
	add.s32 	%r7910, %r7909, %r6411;
	add.s32 	%r7911, %r7910, %r7904;
	ld.const.u32 	%r505, [Kc+92];
	add.s32 	%r7912, %r7911, %r505;
	// begin inline asm
	shf.r.wrap.b32 %r5833, %r5843, %r5843, %r7436;
	// end inline asm
	// begin inline asm
	shf.r.wrap.b32 %r5837, %r5843, %r5843, %r7440;
	// end inline asm
	xor.b32  	%r7913, %r5837, %r5833;
	// begin inline asm
	shf.r.wrap.b32 %r5841, %r5843, %r5843, %r7444;
	// end inline asm
	xor.b32  	%r7914, %r7913, %r5841;
	xor.b32  	%r7915, %r5803, %r5763;
	and.b32  	%r7916, %r5843, %r7915;
	and.b32  	%r7917, %r5803, %r5763;
	xor.b32  	%r7918, %r7916, %r7917;
	add.s32 	%r7919, %r7914, %r7918;
	add.s32 	%r5871, %r7912, %r5723;
	add.s32 	%r5883, %r7919, %r7912;
	// begin inline asm
	shf.r.wrap.b32 %r5845, %r5851, %r5851, %r7408;
	// end inline asm
	// begin inline asm
	shf.r.wrap.b32 %r5849, %r5851, %r5851, %r7412;
	// end inline asm
	shr.u32 	%r7920, %r5851, 3;
	xor.b32  	%r7921, %r5845, %r7920;
	xor.b32  	%r7922, %r7921, %r5849;
	// begin inline asm
	shf.r.wrap.b32 %r5853, %r6371, %r6371, %r7416;
	// end inline asm
	// begin inline asm
	shf.r.wrap.b32 %r5857, %r6371, %r6371, %r7420;
	// end inline asm
	shr.u32 	%r7923, %r6371, 10;
	xor.b32  	%r7924, %r5853, %r7923;
	xor.b32  	%r7925, %r7924, %r5857;
	add.s32 	%r7926, %r5811, %r7922;
	add.s32 	%r7927, %r7926, %r6171;
	add.s32 	%r6451, %r7927, %r7925;
	// begin inline asm
	shf.r.wrap.b32 %r5861, %r5871, %r5871, %r7424;
	// end inline asm
	// begin inline asm
	shf.r.wrap.b32 %r5865, %r5871, %r5871, %r7428;
	// end inline asm
	xor.b32  	%r7928, %r5865, %r5861;
	// begin inline asm
	shf.r.wrap.b32 %r5869, %r5871, %r5871, %r7432;
	// end inline asm
	xor.b32  	%r7929, %r7928, %r5869;
	and.b32  	%r7930, %r5871, %r5831;
	not.b32 	%r7931, %r5871;
	and.b32  	%r7932, %r5791, %r7931;
	or.b32  	%r7933, %r7930, %r7932;
	add.s32 	%r7934, %r7933, %r5751;
	add.s32 	%r7935, %r7934, %r6451;
	add.s32 	%r7936, %r7935, %r7929;
	ld.const.u32 	%r506, [Kc+96];
	add.s32 	%r7937, %r7936, %r506;
	// begin inline asm
	shf.r.wrap.b32 %r5873, %r5883, %r5883, %r7436;
	// end inline asm
	// begin inline asm
	shf.r.wrap.b32 %r5877, %r5883, %r5883, %r7440;
	// end inline asm
	xor.b32  	%r7938, %r5877, %r5873;
	// begin inline asm
	shf.r.wrap.b32 %r5881, %r5883, %r5883, %r7444;
	// end inline asm
	xor.b32  	%r7939, %r7938, %r5881;
	xor.b32  	%r7940, %r5843, %r5803;
	and.b32  	%r7941, %r5883, %r7940;
	and.b32  	%r7942, %r5843, %r5803;
	xor.b32  	%r7943, %r7941, %r7942;
	add.s32 	%r7944, %r7939, %r7943;
	add.s32 	%r5911, %r7937, %r5763;
	add.s32 	%r5923, %r7944, %r7937;
	// begin inline asm
	shf.r.wrap.b32 %r5885, %r5891, %r5891, %r7408;
	// end inline asm
	// begin inline asm
	shf.r.wrap.b32 %r5889, %r5891, %r5891, %r7412;
	// end inline asm
	shr.u32 	%r7945, %r5891, 3;
	xor.b32  	%r7946, %r5885, %r7945;
	xor.b32  	%r7947, %r7946, %r5889;
	// begin inline asm
	shf.r.wrap.b32 %r5893, %r6411, %r6411, %r7416;
	// end inline asm
	// begin inline asm
	shf.r.wrap.b32 %r5897, %r6411, %r6411, %r7420;
	// end inline asm
	shr.u32 	%r7948, %r6411, 10;
	xor.b32  	%r7949, %r5893, %r7948;
	xor.b32  	%r7950, %r7949, %r5897;
	add.s32 	%r7951, %r5851, %r7947;
	add.s32 	%r7952, %r7951, %r6211;
	add.s32 	%r6491, %r7952, %r7950;
	// begin inline asm
	shf.r.wrap.b32 %r5901, %r5911, %r5911, %r7424;
	// end inline asm
	// begin inline asm
	shf.r.wrap.b32 %r5905, %r5911, %r5911, %r7428;
	// end inline asm
	xor.b32  	%r7953, %r5905, %r5901;
	// begin inline asm
	shf.r.wrap.b32 %r5909, %r5911, %r5911, %r7432;
	// end inline asm
	xor.b32  	%r7954, %r7953, %r5909;
	and.b32  	%r7955, %r5911, %r5871;
	not.b32 	%r7956, %r5911;
	and.b32  	%r7957, %r5831, %r7956;
	or.b32  	%r7958, %r7955, %r7957;
	add.s32 	%r7959, %r7958, %r5791;
	add.s32 	%r7960, %r7959, %r6491;
	add.s32 	%r7961, %r7960, %r7954;
	ld.const.u32 	%r507, [Kc+100];
	add.s32 	%r7962, %r7961, %r507;
	// begin inline asm
	shf.r.wrap.b32 %r5913, %r5923, %r5923, %r7436;
	// end inline asm
	// begin inline asm
	shf.r.wrap.b32 %r5917, %r5923, %r5923, %r7440;
	// end inline asm
	xor.b32  	%r7963, %r5917, %r5913;
	// begin inline asm
	shf.r.wrap.b32 %r5921, %r5923, %r5923, %r7444;
	// end inline asm
	xor.b32  	%r7964, %r7963, %r5921;
	xor.b32  	%r7965, %r5883, %r5843;
	and.b32  	%r7966, %r5923, %r7965;
	and.b32  	%r7967, %r5883, %r5843;
	xor.b32  	%r7968, %r7966, %r7967;
	add.s32 	%r7969, %r7964, %r7968;
	add.s32 	%r5951, %r7962, %r5803;
	add.s32 	%r5963, %r7969, %r7962;
	// begin inline asm
	shf.r.wrap.b32 %r5925, %r5931, %r5931, %r7408;
	// end inline asm
	// begin inline asm
	shf.r.wrap.b32 %r5929, %r5931, %r5931, %r7412;
	// end inline asm
	shr.u32 	%r7970, %r5931, 3;
	xor.b32  	%r7971, %r5925, %r7970;
	xor.b32  	%r7972, %r7971, %r5929;
	// begin inline asm
	shf.r.wrap.b32 %r5933, %r6451, %r6451, %r7416;
	// end inline asm
	// begin inline asm
	shf.r.wrap.b32 %r5937, %r6451, %r6451, %r7420;
	// end inline asm
	shr.u32 	%r7973, %r6451, 10;
	xor.b32  	%r7974, %r5933, %r7973;
	xor.b32  	%r7975, %r7974, %r5937;
	add.s32 	%r7976, %r5891, %r7972;
	add.s32 	%r7977, %r7976, %r6251;
	add.s32 	%r6531, %r7977, %r7975;
	// begin inline asm
	shf.r.wrap.b32 %r5941, %r5951, %r5951, %r7424;
	// end inline asm
	// begin inline asm
	shf.r.wrap.b32 %r5945, %r5951, %r5951, %r7428;
	// end inline asm
	xor.b32  	%r7978, %r5945, %r5941;
	// begin inline asm
	shf.r.wrap.b32 %r5949, %r5951, %r5951, %r7432;
	// end inline asm
	xor.b32  	%r7979, %r7978, %r5949;
	and.b32  	%r7980, %r5951, %r5911;
	not.b32 	%r7981, %r5951;
	and.b32  	%r7982, %r5871, %r7981;
	or.b32  	%r7983, %r7980, %r7982;
	add.s32 	%r7984, %r7983, %r5831;
	add.s32 	%r7985, %r7984, %r6531;
	add.s32 	%r7986, %r7985, %r7979;
	ld.const.u32 	%r508, [Kc+104];
	add.s32 	%r7987, %r7986, %r508;
	// begin inline asm
	shf.r.wrap.b32 %r5953, %r5963, %r5963, %r7436;
	// end inline asm
	// begin inline asm
	shf.r.wrap.b32 %r5957, %r5963, %r5963, %r7440;
	// end inline asm
	xor.b32  	%r7988, %r5957, %r5953;
	// begin inline asm
	shf.r.wrap.b32 %r5961, %r5963, %r5963, %r7444;
	// end inline asm
	xor.b32  	%r7989, %r7988, %r5961;
	xor.b32  	%r7990, %r5923, %r5883;
	and.b32  	%r7991, %r5963, %r7990;
	and.b32  	%r7992, %r5923, %r5883;
	xor.b32  	%r7993, %r7991, %r7992;
	add.s32 	%r7994, %r7989, %r7993;
	add.s32 	%r5991, %r7987, %r5843;
	add.s32 	%r6003, %r7994, %r7987;
	// begin inline asm
	shf.r.wrap.b32 %r5965, %r5971, %r5971, %r7408;
	// end inline asm
	// begin inline asm
	shf.r.wrap.b32 %r5969, %r5971, %r5971, %r7412;
	// end inline asm
	shr.u32 	%r7995, %r5971, 3;
	xor.b32  	%r7996, %r5965, %r7995;
	xor.b32  	%r7997, %r7996, %r5969;
	// begin inline asm
	shf.r.wrap.b32 %r5973, %r6491, %r6491, %r7416;
	// end inline asm
	// begin inline asm
	shf.r.wrap.b32 %r5977, %r6491, %r6491, %r7420;
	// end inline asm
	shr.u32 	%r7998, %r6491, 10;
	xor.b32  	%r7999, %r5973, %r7998;
	xor.b32  	%r8000, %r7999, %r5977;
	add.s32 	%r8001, %r5931, %r7997;
	add.s32 	%r8002, %r8001, %r6291;
	add.s32 	%r6571, %r8002, %r8000;
	// begin inline asm
	shf.r.wrap.b32 %r5981, %r5991, %r5991, %r7424;
	// end inline asm
	// begin inline asm
	shf.r.wrap.b32 %r5985, %r5991, %r5991, %r7428;
	// end inline asm
	xor.b32  	%r8003, %r5985, %r5981;
	// begin inline asm
	shf.r.wrap.b32 %r5989, %r5991, %r5991, %r7432;
	// end inline asm
	xor.b32  	%r8004, %r8003, %r5989;
	and.b32  	%r8005, %r5991, %r5951;
	not.b32 	%r8006, %r5991;
	and.b32  	%r8007, %r5911, %r8006;
	or.b32  	%r8008, %r8005, %r8007;
	add.s32 	%r8009, %r8008, %r5871;
	add.s32 	%r8010, %r8009, %r6571;
	add.s32 	%r8011, %r8010, %r8004;
	ld.const.u32 	%r509, [Kc+108];
	add.s32 	%r8012, %r8011, %r509;
	// begin inline asm
	shf.r.wrap.b32 %r5993, %r6003, %r6003, %r7436;
	// end inline asm
	// begin inline asm
	shf.r.wrap.b32 %r5997, %r6003, %r6003, %r7440;
	// end inline asm
	xor.b32  	%r8013, %r5997, %r5993;
	// begin inline asm
	shf.r.wrap.b32 %r6001, %r6003, %r6003, %r7444;
	// end inline asm
	xor.b32  	%r8014, %r8013, %r6001;
	xor.b32  	%r8015, %r5963, %r5923;
	and.b32  	%r8016, %r6003, %r8015;
	and.b32  	%r8017, %r5963, %r5923;
	xor.b32  	%r8018, %r8016, %r8017;
	add.s32 	%r8019, %r8014, %r8018;
	add.s32 	%r6031, %r8012, %r5883;
	add.s32 	%r6043, %r8019, %r8012;
	// begin inline asm
	shf.r.wrap.b32 %r6005, %r6011, %r6011, %r7408;
	// end inline asm
	// begin inline asm
	shf.r.wrap.b32 %r6009, %r6011, %r6011, %r7412;
	// end inline asm
	shr.u32 	%r8020, %r6011, 3;
	xor.b32  	%r8021, %r6005, %r8020;
	xor.b32  	%r8022, %r8021, %r6009;
	// begin inline asm
	shf.r.wrap.b32 %r6013, %r6531, %r6531, %r7416;
	// end inline asm
	// begin inline asm
	shf.r.wrap.b32 %r6017, %r6531, %r6531, %r7420;
	// end inline asm
	shr.u32 	%r8023, %r6531, 10;
	xor.b32  	%r8024, %r6013, %r8023;
	xor.b32  	%r8025, %r8024, %r6017;
	add.s32 	%r8026, %r5971, %r8022;
	add.s32 	%r8027, %r8026, %r6331;
	add.s32 	%r6611, %r8027, %r8025;
	// begin inline asm
	shf.r.wrap.b32 %r6021, %r6031, %r6031, %r7424;
	// end inline asm
	// begin inline asm
	shf.r.wrap.b32 %r6025, %r6031, %r6031, %r7428;
	// end inline asm
	xor.b32  	%r8028, %r6025, %r6021;
	// begin inline asm
	shf.r.wrap.b32 %r6029, %r6031, %r6031, %r7432;
	// end inline asm
	xor.b32  	%r8029, %r8028, %r6029;
	and.b32  	%r8030, %r6031, %r5991;
	not.b32 	%r8031, %r6031;
	and.b32  	%r8032, %r5951, %r8031;
	or.b32  	%r8033, %r8030, %r8032;
	add.s32 	%r8034, %r8033, %r5911;
	add.s32 	%r8035, %r8034, %r6611;
	add.s32 	%r8036, %r8035, %r8029;
	ld.const.u32 	%r510, [Kc+112];
	add.s32 	%r8037, %r8036, %r510;
	// begin inline asm
	shf.r.wrap.b32 %r6033, %r6043, %r6043, %r7436;
	// end inline asm
	// begin inline asm
	shf.r.wrap.b32 %r6037, %r6043, %r6043, %r7440;
	// end inline asm
	xor.b32  	%r8038, %r6037, %r6033;
	// begin inline asm
	shf.r.wrap.b32 %r6041, %r6043, %r6043, %r7444;
	// end inline asm
	xor.b32  	%r8039, %r8038, %r6041;
	xor.b32  	%r8040, %r6003, %r5963;
	and.b32  	%r8041, %r6043, %r8040;
	and.b32  	%r8042, %r6003, %r5963;
	xor.b32  	%r8043, %r8041, %r8042;
	add.s32 	%r8044, %r8039, %r8043;
	add.s32 	%r6071, %r8037, %r5923;
	add.s32 	%r6083, %r8044, %r8037;
	// begin inline asm
	shf.r.wrap.b32 %r6045, %r6051, %r6051, %r7408;
	// end inline asm
	// begin inline asm
	shf.r.wrap.b32 %r6049, %r6051, %r6051, %r7412;
	// end inline asm
	shr.u32 	%r8045, %r6051, 3;
	xor.b32  	%r8046, %r6045, %r8045;
	xor.b32  	%r8047, %r8046, %r6049;
	// begin inline asm
	shf.r.wrap.b32 %r6053, %r6571, %r6571, %r7416;
	// end inline asm
	// begin inline asm
	shf.r.wrap.b32 %r6057, %r6571, %r6571, %r7420;
	// end inline asm
	shr.u32 	%r8048, %r6571, 10;
	xor.b32  	%r8049, %r6053, %r8048;
	xor.b32  	%r8050, %r8049, %r6057;
	add.s32 	%r8051, %r6011, %r8047;
	add.s32 	%r8052, %r8051, %r6371;
	add.s32 	%r6651, %r8052, %r8050;
	// begin inline asm
	shf.r.wrap.b32 %r6061, %r6071, %r6071, %r7424;
	// end inline asm
	// begin inline asm
	shf.r.wrap.b32 %r6065, %r6071, %r6071, %r7428;
	// end inline asm
	xor.b32  	%r8053, %r6065, %r6061;
	// begin inline asm
	shf.r.wrap.b32 %r6069, %r6071, %r6071, %r7432;
	// end inline asm
	xor.b32  	%r8054, %r8053, %r6069;
	and.b32  	%r8055, %r6071, %r6031;
	not.b32 	%r8056, %r6071;
	and.b32  	%r8057, %r5991, %r8056;
	or.b32  	%r8058, %r8055, %r8057;
	add.s32 	%r8059, %r8058, %r5951;
	add.s32 	%r8060, %r8059, %r6651;
	add.s32 	%r8061, %r8060, %r8054;
	ld.const.u32 	%r8062, [Kc+116];
	add.s32 	%r8063, %r8061, %r8062;
	// begin inline asm
	shf.r.wrap.b32 %r6073, %r6083, %r6083, %r7436;
	// end inline asm
	// begin inline asm
	shf.r.wrap.b32 %r6077, %r6083, %r6083, %r7440;
	// end inline asm
	xor.b32  	%r8064, %r6077, %r6073;
	// begin inline asm
	shf.r.wrap.b32 %r6081, %r6083, %r6083, %r7444;
	// end inline asm
	xor.b32  	%r8065, %r8064, %r6081;
	xor.b32  	%r8066, %r6043, %r6003;
	and.b32  	%r8067, %r6083, %r8066;
	and.b32  	%r8068, %r6043, %r6003;
	xor.b32  	%r8069, %r8067, %r8068;
	add.s32 	%r8070, %r8065, %r8069;
	add.s32 	%r6111, %r8063, %r5963;
	add.s32 	%r6123, %r8070, %r8063;
	// begin inline asm
	shf.r.wrap.b32 %r6085, %r6091, %r6091, %r7408;
	// end inline asm
	// begin inline asm
	shf.r.wrap.b32 %r6089, %r6091, %r6091, %r7412;
	// end inline asm
	shr.u32 	%r8071, %r6091, 3;
	xor.b32  	%r8072, %r6085, %r8071;
	xor.b32  	%r8073, %r8072, %r6089;
	// begin inline asm
	shf.r.wrap.b32 %r6093, %r6611, %r6611, %r7416;
	// end inline asm
	// begin inline asm
	shf.r.wrap.b32 %r6097, %r6611, %r6611, %r7420;
	// end inline asm
	shr.u32 	%r8074, %r6611, 10;
	xor.b32  	%r8075, %r6093, %r8074;
	xor.b32  	%r8076, %r8075, %r6097;
	add.s32 	%r8077, %r6051, %r8073;
	add.s32 	%r8078, %r8077, %r6411;
	add.s32 	%r6691, %r8078, %r8076;
	// begin inline asm
	shf.r.wrap.b32 %r6101, %r6111, %r6111, %r7424;
	// end inline asm
	// begin inline asm
	shf.r.wrap.b32 %r6105, %r6111, %r6111, %r7428;
	// end inline asm
	xor.b32  	%r8079, %r6105, %r6101;
	// begin inline asm
	shf.r.wrap.b32 %r6109, %r6111, %r6111, %r7432;
	// end inline asm
	xor.b32  	%r8080, %r8079, %r6109;
	and.b32  	%r8081, %r6111, %r6071;
	not.b32 	%r8082, %r6111;
	and.b32  	%r8083, %r6031, %r8082;
	or.b32  	%r8084, %r8081, %r8083;
	add.s32 	%r8085, %r8084, %r5991;
	add.s32 	%r8086, %r8085, %r6691;
	add.s32 	%r8087, %r8086, %r8080;
	ld.const.u32 	%r511, [Kc+120];
	add.s32 	%r8088, %r8087, %r511;
	// begin inline asm
	shf.r.wrap.b32 %r6113, %r6123, %r6123, %r7436;
	// end inline asm
	// begin inline asm
	shf.r.wrap.b32 %r6117, %r6123, %r6123, %r7440;
	// end inline asm
	xor.b32  	%r8089, %r6117, %r6113;
	// begin inline asm
	shf.r.wrap.b32 %r6121, %r6123, %r6123, %r7444;
	// end inline asm
	xor.b32  	%r8090, %r8089, %r6121;
	xor.b32  	%r8091, %r6083, %r6043;
	and.b32  	%r8092, %r6123, %r8091;
	and.b32  	%r8093, %r6083, %r6043;
	xor.b32  	%r8094, %r8092, %r8093;
	add.s32 	%r8095, %r8090, %r8094;
	add.s32 	%r6151, %r8088, %r6003;
	add.s32 	%r6163, %r8095, %r8088;
	// begin inline asm
	shf.r.wrap.b32 %r6125, %r6131, %r6131, %r7408;
	// end inline asm
	// begin inline asm
	shf.r.wrap.b32 %r6129, %r6131, %r6131, %r7412;
	// end inline asm
	shr.u32 	%r8096, %r6131, 3;
	xor.b32  	%r8097, %r6125, %r8096;
	xor.b32  	%r8098, %r8097, %r6129;
	// begin inline asm
	shf.r.wrap.b32 %r6133, %r6651, %r6651, %r7416;
	// end inline asm
	// begin inline asm
	shf.r.wrap.b32 %r6137, %r6651, %r6651, %r7420;
	// end inline asm
	shr.u32 	%r8099, %r6651, 10;
	xor.b32  	%r8100, %r6133, %r8099;
	xor.b32  	%r8101, %r8100, %r6137;
	add.s32 	%r8102, %r6091, %r8098;
	add.s32 	%r8103, %r8102, %r6451;
	add.s32 	%r6731, %r8103, %r8101;
	// begin inline asm
	shf.r.wrap.b32 %r6141, %r6151, %r6151, %r7424;
	// end inline asm
	// begin inline asm
	shf.r.wrap.b32 %r6145, %r6151, %r6151, %r7428;
	// end inline asm
	xor.b32  	%r8104, %r6145, %r6141;
	// begin inline asm
	shf.r.wrap.b32 %r6149, %r6151, %r6151, %r7432;
	// end inline asm
	xor.b32  	%r8105, %r8104, %r6149;
	and.b32  	%r8106, %r6151, %r6111;
	not.b32 	%r8107, %r6151;
	and.b32  	%r8108, %r6071, %r8107;
	or.b32  	%r8109, %r8106, %r8108;
	add.s32 	%r8110, %r8109, %r6031;
	add.s32 	%r8111, %r8110, %r6731;
	add.s32 	%r8112, %r8111, %r8105;
	ld.const.u32 	%r512, [Kc+124];
	add.s32 	%r8113, %r8112, %r512;
	// begin inline asm
	shf.r.wrap.b32 %r6153, %r6163, %r6163, %r7436;
	// end inline asm
	// begin inline asm
	shf.r.wrap.b32 %r6157, %r6163, %r6163, %r7440;
	// end inline asm
	xor.b32  	%r8114, %r6157, %r6153;
	// begin inline asm
	shf.r.wrap.b32 %r6161, %r6163, %r6163, %r7444;
	// end inline asm
	xor.b32  	%r8115, %r8114, %r6161;
	xor.b32  	%r8116, %r6123, %r6083;
	and.b32  	%r8117, %r6163, %r8116;
	and.b32  	%r8118, %r6123, %r6083;
	xor.b32  	%r8119, %r8117, %r8118;
	add.s32 	%r8120, %r8115, %r8119;
	add.s32 	%r6191, %r8113, %r6043;
	add.s32 	%r6203, %r8120, %r8113;
	// begin inline asm
	shf.r.wrap.b32 %r6165, %r6171, %r6171, %r7408;
	// end inline asm
	// begin inline asm
	shf.r.wrap.b32 %r6169, %r6171, %r6171, %r7412;
	// end inline asm
	shr.u32 	%r8121, %r6171, 3;
	xor.b32  	%r8122, %r6165, %r8121;
	xor.b32  	%r8123, %r8122, %r6169;
	// begin inline asm
	shf.r.wrap.b32 %r6173, %r6691, %r6691, %r7416;
	// end inline asm
	// begin inline asm
	shf.r.wrap.b32 %r6177, %r6691, %r6691, %r7420;
	// end inline asm
	shr.u32 	%r8124, %r6691, 10;
	xor.b32  	%r8125, %r6173, %r8124;
	xor.b32  	%r8126, %r8125, %r6177;
	add.s32 	%r8127, %r6131, %r8123;
	add.s32 	%r8128, %r8127, %r6491;
	add.s32 	%r6771, %r8128, %r8126;
	// begin inline asm
	shf.r.wrap.b32 %r6181, %r6191, %r6191, %r7424;
	// end inline asm
	// begin inline asm
	shf.r.wrap.b32 %r6185, %r6191, %r6191, %r7428;
	// end inline asm
	xor.b32  	%r8129, %r6185, %r6181;
	// begin inline asm
	shf.r.wrap.b32 %r6189, %r6191, %r6191, %r7432;
	// end inline asm
	xor.b32  	%r8130, %r8129, %r6189;
	and.b32  	%r8131, %r6191, %r6151;
	not.b32 	%r8132, %r6191;
	and.b32  	%r8133, %r6111, %r8132;
	or.b32  	%r8134, %r8131, %r8133;
	add.s32 	%r8135, %r8134, %r6071;
	add.s32 	%r8136, %r8135, %r6771;
	add.s32 	%r8137, %r8136, %r8130;
	ld.const.u32 	%r513, [Kc+128];
	add.s32 	%r8138, %r8137, %r513;
	// begin inline asm
	shf.r.wrap.b32 %r6193, %r6203, %r6203, %r7436;
	// end inline asm
	// begin inline asm
	shf.r.wrap.b32 %r6197, %r6203, %r6203, %r7440;
	// end inline asm
	xor.b32  	%r8139, %r6197, %r6193;
	// begin inline asm
	shf.r.wrap.b32 %r6201, %r6203, %r6203, %r7444;
	// end inline asm
	xor.b32  	%r8140, %r8139, %r6201;
	xor.b32  	%r8141, %r6163, %r6123;
	and.b32  	%r8142, %r6203, %r8141;
	and.b32  	%r8143, %r6163, %r6123;
	xor.b32  	%r8144, %r8142, %r8143;
	add.s32 	%r8145, %r8140, %r8144;
	add.s32 	%r6231, %r8138, %r6083;
	add.s32 	%r6243, %r8145, %r8138;
	// begin inline asm
	shf.r.wrap.b32 %r6205, %r6211, %r6211, %r7408;
	// end inline asm
	// begin inline asm
	shf.r.wrap.b32 %r6209, %r6211, %r6211, %r7412;
	// end inline asm
	shr.u32 	%r8146, %r6211, 3;
	xor.b32  	%r8147, %r6205, %r8146;
	xor.b32  	%r8148, %r8147, %r6209;
	// begin inline asm
	shf.r.wrap.b32 %r6213, %r6731, %r6731, %r7416;
	// end inline asm
	// begin inline asm
	shf.r.wrap.b32 %r6217, %r6731, %r6731, %r7420;
	// end inline asm
	shr.u32 	%r8149, %r6731, 10;
	xor.b32  	%r8150, %r6213, %r8149;
	xor.b32  	%r8151, %r8150, %r6217;
	add.s32 	%r8152, %r6171, %r8148;
	add.s32 	%r8153, %r8152, %r6531;
	add.s32 	%r6811, %r8153, %r8151;
	// begin inline asm
	shf.r.wrap.b32 %r6221, %r6231, %r6231, %r7424;
	// end inline asm
	// begin inline asm
	shf.r.wrap.b32 %r6225, %r6231, %r6231, %r7428;
	// end inline asm
	xor.b32  	%r8154, %r6225, %r6221;
	// begin inline asm
	shf.r.wrap.b32 %r6229, %r6231, %r6231, %r7432;
	// end inline asm
	xor.b32  	%r8155, %r8154, %r6229;
	and.b32  	%r8156, %r6231, %r6191;
	not.b32 	%r8157, %r6231;
	and.b32  	%r8158, %r6151, %r8157;
	or.b32  	%r8159, %r8156, %r8158;
	add.s32 	%r8160, %r8159, %r6111;
	add.s32 	%r8161, %r8160, %r6811;
	add.s32 	%r8162, %r8161, %r8155;
	ld.const.u32 	%r514, [Kc+132];
	add.s32 	%r8163, %r8162, %r514;
	// begin inline asm
	shf.r.wrap.b32 %r6233, %r6243, %r6243, %r7436;
	// end inline asm
	// begin inline asm
	shf.r.wrap.b32 %r6237, %r6243, %r6243, %r7440;
	// end inline asm
	xor.b32  	%r8164, %r6237, %r6233;
	// begin inline asm
	shf.r.wrap.b32 %r6241, %r6243, %r6243, %r7444;
	// end inline asm
	xor.b32  	%r8165, %r8164, %r6241;
	xor.b32  	%r8166, %r6203, %r6163;
	and.b32  	%r8167, %r6243, %r8166;
	and.b32  	%r8168, %r6203, %r6163;
	xor.b32  	%r8169, %r8167, %r8168;
	add.s32 	%r8170, %r8165, %r8169;
	add.s32 	%r6271, %r8163, %r6123;
	add.s32 	%r6283, %r8170, %r8163;
	// begin inline asm
	shf.r.wrap.b32 %r6245, %r6251, %r6251, %r7408;
	// end inline asm
	// begin inline asm
	shf.r.wrap.b32 %r6249, %r6251, %r6251, %r7412;
	// end inline asm
	shr.u32 	%r8171, %r6251, 3;
	xor.b32  	%r8172, %r6245, %r8171;
	xor.b32  	%r8173, %r8172, %r6249;
	// begin inline asm
	shf.r.wrap.b32 %r6253, %r6771, %r6771, %r7416;
	// end inline asm
	// begin inline asm
	shf.r.wrap.b32 %r6257, %r6771, %r6771, %r7420;
	// end inline asm
	shr.u32 	%r8174, %r6771, 10;
	xor.b32  	%r8175, %r6253, %r8174;
	xor.b32  	%r8176, %r8175, %r6257;
	add.s32 	%r8177, %r6211, %r8173;
	add.s32 	%r8178, %r8177, %r6571;
	add.s32 	%r6851, %r8178, %r8176;
	// begin inline asm
	shf.r.wrap.b32 %r6261, %r6271, %r6271, %r7424;
	// end inline asm
	// begin inline asm
	shf.r.wrap.b32 %r6265, %r6271, %r6271, %r7428;
	// end inline asm
	xor.b32  	%r8179, %r6265, %r6261;
	// begin inline asm
	shf.r.wrap.b32 %r6269, %r6271, %r6271, %r7432;
	// end inline asm
	xor.b32  	%r8180, %r8179, %r6269;
	and.b32  	%r8181, %r6271, %r6231;
	not.b32 	%r8182, %r6271;
	and.b32  	%r8183, %r6191, %r8182;
	or.b32  	%r8184, %r8181, %r8183;
	add.s32 	%r8185, %r8184, %r6151;
	add.s32 	%r8186, %r8185, %r6851;
	add.s32 	%r8187, %r8186, %r8180;
	ld.const.u32 	%r8188, [Kc+136];
	add.s32 	%r8189, %r8187, %r8188;
	// begin inline asm
	shf.r.wrap.b32 %r6273, %r6283, %r6283, %r7436;
	// end inline asm
	// begin inline asm
	shf.r.wrap.b32 %r6277, %r6283, %r6283, %r7440;
	// end inline asm
	xor.b32  	%r8190, %r6277, %r6273;
	// begin inline asm
	shf.r.wrap.b32 %r6281, %r6283, %r6283, %r7444;
	// end inline asm
	xor.b32  	%r8191, %r8190, %r6281;
	xor.b32  	%r8192, %r6243, %r6203;
	and.b32  	%r8193, %r6283, %r8192;
	and.b32  	%r8194, %r6243, %r6203;
	xor.b32  	%r8195, %r8193, %r8194;
	add.s32 	%r8196, %r8191, %r8195;
	add.s32 	%r6311, %r8189, %r6163;
	add.s32 	%r6323, %r8196, %r8189;
	// begin inline asm
	shf.r.wrap.b32 %r6285, %r6291, %r6291, %r7408;
	// end inline asm
	// begin inline asm
	shf.r.wrap.b32 %r6289, %r6291, %r6291, %r7412;
	// end inline asm
	shr.u32 	%r8197, %r6291, 3;
	xor.b32  	%r8198, %r6285, %r8197;
	xor.b32  	%r8199, %r8198, %r6289;
	// begin inline asm
	shf.r.wrap.b32 %r6293, %r6811, %r6811, %r7416;
	// end inline asm
	// begin inline asm
	shf.r.wrap.b32 %r6297, %r6811, %r6811, %r7420;
	// end inline asm
	shr.u32 	%r8200, %r6811, 10;
	xor.b32  	%r8201, %r6293, %r8200;
	xor.b32  	%r8202, %r8201, %r6297;
	add.s32 	%r8203, %r6251, %r8199;
	add.s32 	%r8204, %r8203, %r6611;
	add.s32 	%r6891, %r8204, %r8202;
	// begin inline asm
	shf.r.wrap.b32 %r6301, %r6311, %r6311, %r7424;
	// end inline asm
	// begin inline asm
	shf.r.wrap.b32 %r6305, %r6311, %r6311, %r7428;
	// end inline asm
	xor.b32  	%r8205, %r6305, %r6301;
	// begin inline asm
	shf.r.wrap.b32 %r6309, %r6311, %r6311, %r7432;
	// end inline asm
	xor.b32  	%r8206, %r8205, %r6309;
	and.b32  	%r8207, %r6311, %r6271;
	not.b32 	%r8208, %r6311;
	and.b32  	%r8209, %r6231, %r8208;
	or.b32  	%r8210, %r8207, %r8209;
	add.s32 	%r8211, %r8210, %r6191;
	add.s32 	%r8212, %r8211, %r6891;
	add.s32 	%r8213, %r8212, %r8206;
	ld.const.u32 	%r8214, [Kc+140];
	add.s32 	%r8215, %r8213, %r8214;
	// begin inline asm
	shf.r.wrap.b32 %r6313, %r6323, %r6323, %r7436;
	// end inline asm
	// begin inline asm
	shf.r.wrap.b32 %r6317, %r6323, %r6323, %r7440;
	// end inline asm
	xor.b32  	%r8216, %r6317, %r6313;
	// begin inline asm
	shf.r.wrap.b32 %r6321, %r6323, %r6323, %r7444;
	// end inline asm
	xor.b32  	%r8217, %r8216, %r6321;
	xor.b32  	%r8218, %r6283, %r6243;
	and.b32  	%r8219, %r6323, %r8218;
	and.b32  	%r8220, %r6283, %r6243;
	xor.b32  	%r8221, %r8219, %r8220;
	add.s32 	%r8222, %r8217, %r8221;
	add.s32 	%r6351, %r8215, %r6203;
	add.s32 	%r6363, %r8222, %r8215;
	// begin inline asm
	shf.r.wrap.b32 %r6325, %r6331, %r6331, %r7408;
	// end inline asm
	// begin inline asm
	shf.r.wrap.b32 %r6329, %r6331, %r6331, %r7412;
	// end inline asm
	shr.u32 	%r8223, %r6331, 3;
	xor.b32  	%r8224, %r6325, %r8223;
	xor.b32  	%r8225, %r8224, %r6329;
	// begin inline asm
	shf.r.wrap.b32 %r6333, %r6851, %r6851, %r7416;
	// end inline asm
	// begin inline asm
	shf.r.wrap.b32 %r6337, %r6851, %r6851, %r7420;
	// end inline asm
	shr.u32 	%r8226, %r6851, 10;
	xor.b32  	%r8227, %r6333, %r8226;
	xor.b32  	%r8228, %r8227, %r6337;
	add.s32 	%r8229, %r6291, %r8225;
	add.s32 	%r8230, %r8229, %r6651;
	add.s32 	%r6931, %r8230, %r8228;
	// begin inline asm
	shf.r.wrap.b32 %r6341, %r6351, %r6351, %r7424;
	// end inline asm
	// begin inline asm
	shf.r.wrap.b32 %r6345, %r6351, %r6351, %r7428;
	// end inline asm
	xor.b32  	%r8231, %r6345, %r6341;
	// begin inline asm
	shf.r.wrap.b32 %r6349, %r6351, %r6351, %r7432;
	// end inline asm
	xor.b32  	%r8232, %r8231, %r6349;
	and.b32  	%r8233, %r6351, %r6311;
	not.b32 	%r8234, %r6351;
	and.b32  	%r8235, %r6271, %r8234;
	or.b32  	%r8236, %r8233, %r8235;
	add.s32 	%r8237, %r8236, %r6231;
	add.s32 	%r8238, %r8237, %r6931;
	add.s32 	%r8239, %r8238, %r8232;
	ld.const.u32 	%r8240, [Kc+144];
	add.s32 	%r8241, %r8239, %r8240;
	// begin inline asm
	shf.r.wrap.b32 %r6353, %r6363, %r6363, %r7436;
	// end inline asm
	// begin inline asm
	shf.r.wrap.b32 %r6357, %r6363, %r6363, %r7440;
	// end inline asm
	xor.b32  	%r8242, %r6357, %r6353;
	// begin inline asm
	shf.r.wrap.b32 %r6361, %r6363, %r6363, %r7444;
	// end inline asm
	xor.b32  	%r8243, %r8242, %r6361;
	xor.b32  	%r8244, %r6323, %r6283;
	and.b32  	%r8245, %r6363, %r8244;
	and.b32  	%r8246, %r6323, %r6283;
	xor.b32  	%r8247, %r8245, %r8246;
	add.s32 	%r8248, %r8243, %r8247;
	add.s32 	%r6391, %r8241, %r6243;
	add.s32 	%r6403, %r8248, %r8241;
	// begin inline asm
	shf.r.wrap.b32 %r6365, %r6371, %r6371, %r7408;
	// end inline asm
	// begin inline asm
	shf.r.wrap.b32 %r6369, %r6371, %r6371, %r7412;
	// end inline asm
	shr.u32 	%r8249, %r6371, 3;
	xor.b32  	%r8250, %r6365, %r8249;
	xor.b32  	%r8251, %r8250, %r6369;
	// begin inline asm
	shf.r.wrap.b32 %r6373, %r6891, %r6891, %r7416;
	// end inline asm
	// begin inline asm
	shf.r.wrap.b32 %r6377, %r6891, %r6891, %r7420;
	// end inline asm
	shr.u32 	%r8252, %r6891, 10;
	xor.b32  	%r8253, %r6373, %r8252;
	xor.b32  	%r8254, %r8253, %r6377;
	add.s32 	%r8255, %r6331, %r8251;
	add.s32 	%r8256, %r8255, %r6691;
	add.s32 	%r6971, %r8256, %r8254;
	// begin inline asm
	shf.r.wrap.b32 %r6381, %r6391, %r6391, %r7424;
	// end inline asm
	// begin inline asm
	shf.r.wrap.b32 %r6385, %r6391, %r6391, %r7428;
	// end inline asm
	xor.b32  	%r8257, %r6385, %r6381;
	// begin inline asm
	shf.r.wrap.b32 %r6389, %r6391, %r6391, %r7432;
	// end inline asm
	xor.b32  	%r8258, %r8257, %r6389;
	and.b32  	%r8259, %r6391, %r6351;
	not.b32 	%r8260, %r6391;
	and.b32  	%r8261, %r6311, %r8260;
	or.b32  	%r8262, %r8259, %r8261;
	add.s32 	%r8263, %r8262, %r6271;
	add.s32 	%r8264, %r8263, %r6971;
	add.s32 	%r8265, %r8264, %r8258;
	ld.const.u32 	%r515, [Kc+148];
	add.s32 	%r8266, %r8265, %r515;
	// begin inline asm
	shf.r.wrap.b32 %r6393, %r6403, %r6403, %r7436;
	// end inline asm
	// begin inline asm
	shf.r.wrap.b32 %r6397, %r6403, %r6403, %r7440;
	// end inline asm
	xor.b32  	%r8267, %r6397, %r6393;
	// begin inline asm
	shf.r.wrap.b32 %r6401, %r6403, %r6403, %r7444;
	// end inline asm
	xor.b32  	%r8268, %r8267, %r6401;
	xor.b32  	%r8269, %r6363, %r6323;
	and.b32  	%r8270, %r6403, %r8269;
	and.b32  	%r8271, %r6363, %r6323;
	xor.b32  	%r8272, %r8270, %r8271;
	add.s32 	%r8273, %r8268, %r8272;
	add.s32 	%r6431, %r8266, %r6283;
	add.s32 	%r6443, %r8273, %r8266;
	// begin inline asm
	shf.r.wrap.b32 %r6405, %r6411, %r6411, %r7408;
	// end inline asm
	// begin inline asm
	shf.r.wrap.b32 %r6409, %r6411, %r6411, %r7412;
	// end inline asm
	shr.u32 	%r8274, %r6411, 3;
	xor.b32  	%r8275, %r6405, %r8274;
	xor.b32  	%r8276, %r8275, %r6409;
	// begin inline asm
	shf.r.wrap.b32 %r6413, %r6931, %r6931, %r7416;
	// end inline asm
	// begin inline asm
	shf.r.wrap.b32 %r6417, %r6931, %r6931, %r7420;
	// end inline asm
	shr.u32 	%r8277, %r6931, 10;
	xor.b32  	%r8278, %r6413, %r8277;
	xor.b32  	%r8279, %r8278, %r6417;
	add.s32 	%r8280, %r6371, %r8276;
	add.s32 	%r8281, %r8280, %r6731;
	add.s32 	%r7011, %r8281, %r8279;
	// begin inline asm
	shf.r.wrap.b32 %r6421, %r6431, %r6431, %r7424;
	// end inline asm
	// begin inline asm
	shf.r.wrap.b32 %r6425, %r6431, %r6431, %r7428;
	// end inline asm
	xor.b32  	%r8282, %r6425, %r6421;
	// begin inline asm
	shf.r.wrap.b32 %r6429, %r6431, %r6431, %r7432;
	// end inline asm
	xor.b32  	%r8283, %r8282, %r6429;
	and.b32  	%r8284, %r6431, %r6391;
	not.b32 	%r8285, %r6431;
	and.b32  	%r8286, %r6351, %r8285;
	or.b32  	%r8287, %r8284, %r8286;
	add.s32 	%r8288, %r8287, %r6311;
	add.s32 	%r8289, %r8288, %r7011;
	add.s32 	%r8290, %r8289, %r8283;
	ld.const.u32 	%r516, [Kc+152];
	add.s32 	%r8291, %r8290, %r516;
	// begin inline asm
	shf.r.wrap.b32 %r6433, %r6443, %r6443, %r7436;
	// end inline asm
	// begin inline asm
	shf.r.wrap.b32 %r6437, %r6443, %r6443, %r7440;
	// end inline asm
	xor.b32  	%r8292, %r6437, %r6433;
	// begin inline asm
	shf.r.wrap.b32 %r6441, %r6443, %r6443, %r7444;
	// end inline asm
	xor.b32  	%r8293, %r8292, %r6441;
	xor.b32  	%r8294, %r6403, %r6363;
	and.b32  	%r8295, %r6443, %r8294;
	and.b32  	%r8296, %r6403, %r6363;
	xor.b32  	%r8297, %r8295, %r8296;
	add.s32 	%r8298, %r8293, %r8297;
	add.s32 	%r6471, %r8291, %r6323;
	add.s32 	%r6483, %r8298, %r8291;
	// begin inline asm
	shf.r.wrap.b32 %r6445, %r6451, %r6451, %r7408;
	// end inline asm
	// begin inline asm
	shf.r.wrap.b32 %r6449, %r6451, %r6451, %r7412;
	// end inline asm
	shr.u32 	%r8299, %r6451, 3;
	xor.b32  	%r8300, %r6445, %r8299;
	xor.b32  	%r8301, %r8300, %r6449;
	// begin inline asm
	shf.r.wrap.b32 %r6453, %r6971, %r6971, %r7416;
	// end inline asm
	// begin inline asm
	shf.r.wrap.b32 %r6457, %r6971, %r6971, %r7420;
	// end inline asm
	shr.u32 	%r8302, %r6971, 10;
	xor.b32  	%r8303, %r6453, %r8302;
	xor.b32  	%r8304, %r8303, %r6457;
	add.s32 	%r8305, %r6411, %r8301;
	add.s32 	%r8306, %r8305, %r6771;
	add.s32 	%r7051, %r8306, %r8304;
	// begin inline asm
	shf.r.wrap.b32 %r6461, %r6471, %r6471, %r7424;
	// end inline asm
	// begin inline asm
	shf.r.wrap.b32 %r6465, %r6471, %r6471, %r7428;
	// end inline asm
	xor.b32  	%r8307, %r6465, %r6461;
	// begin inline asm
	shf.r.wrap.b32 %r6469, %r6471, %r6471, %r7432;
	// end inline asm
	xor.b32  	%r8308, %r8307, %r6469;
	and.b32  	%r8309, %r6471, %r6431;
	not.b32 	%r8310, %r6471;
	and.b32  	%r8311, %r6391, %r8310;
	or.b32  	%r8312, %r8309, %r8311;
	add.s32 	%r8313, %r8312, %r6351;
	add.s32 	%r8314, %r8313, %r7051;
	add.s32 	%r8315, %r8314, %r8308;
	ld.const.u32 	%r517, [Kc+156];
	add.s32 	%r8316, %r8315, %r517;
	// begin inline asm
	shf.r.wrap.b32 %r6473, %r6483, %r6483, %r7436;
	// end inline asm
	// begin inline asm
	shf.r.wrap.b32 %r6477, %r6483, %r6483, %r7440;
	// end inline asm
	xor.b32  	%r8317, %r6477, %r6473;
	// begin inline asm
	shf.r.wrap.b32 %r6481, %r6483, %r6483, %r7444;
	// end inline asm
	xor.b32  	%r8318, %r8317, %r6481;
	xor.b32  	%r8319, %r6443, %r6403;
	and.b32  	%r8320, %r6483, %r8319;
	and.b32  	%r8321, %r6443, %r6403;
	xor.b32  	%r8322, %r8320, %r8321;
	add.s32 	%r8323, %r8318, %r8322;
	add.s32 	%r6511, %r8316, %r6363;
	add.s32 	%r6523, %r8323, %r8316;
	// begin inline asm
	shf.r.wrap.b32 %r6485, %r6491, %r6491, %r7408;
	// end inline asm
	// begin inline asm
	shf.r.wrap.b32 %r6489, %r6491, %r6491, %r7412;
	// end inline asm
	shr.u32 	%r8324, %r6491, 3;
	xor.b32  	%r8325, %r6485, %r8324;
	xor.b32  	%r8326, %r8325, %r6489;
	// begin inline asm
	shf.r.wrap.b32 %r6493, %r7011, %r7011, %r7416;
	// end inline asm
	// begin inline asm
	shf.r.wrap.b32 %r6497, %r7011, %r7011, %r7420;
	// end inline asm
	shr.u32 	%r8327, %r7011, 10;
	xor.b32  	%r8328, %r6493, %r8327;
	xor.b32  	%r8329, %r8328, %r6497;
	add.s32 	%r8330, %r6451, %r8326;
	add.s32 	%r8331, %r8330, %r6811;
	add.s32 	%r7091, %r8331, %r8329;
	// begin inline asm
	shf.r.wrap.b32 %r6501, %r6511, %r6511, %r7424;
	// end inline asm
	// begin inline asm
	shf.r.wrap.b32 %r6505, %r6511, %r6511, %r7428;
	// end inline asm
	xor.b32  	%r8332, %r6505, %r6501;
	// begin inline asm
	shf.r.wrap.b32 %r6509, %r6511, %r6511, %r7432;
	// end inline asm
	xor.b32  	%r8333, %r8332, %r6509;
	and.b32  	%r8334, %r6511, %r6471;
	not.b32 	%r8335, %r6511;
	and.b32  	%r8336, %r6431, %r8335;
	or.b32  	%r8337, %r8334, %r8336;
	add.s32 	%r8338, %r8337, %r6391;
	add.s32 	%r8339, %r8338, %r7091;
	add.s32 	%r8340, %r8339, %r8333;
	ld.const.u32 	%r518, [Kc+160];
	add.s32 	%r8341, %r8340, %r518;
	// begin inline asm
	shf.r.wrap.b32 %r6513, %r6523, %r6523, %r7436;
	// end inline asm
	// begin inline asm
	shf.r.wrap.b32 %r6517, %r6523, %r6523, %r7440;
	// end inline asm
	xor.b32  	%r8342, %r6517, %r6513;
	// begin inline asm
	shf.r.wrap.b32 %r6521, %r6523, %r6523, %r7444;
	// end inline asm
	xor.b32  	%r8343, %r8342, %r6521;
	xor.b32  	%r8344, %r6483, %r6443;
	and.b32  	%r8345, %r6523, %r8344;
	and.b32  	%r8346, %r6483, %r6443;
	xor.b32  	%r8347, %r8345, %r8346;
	add.s32 	%r8348, %r8343, %r8347;
	add.s32 	%r6551, %r8341, %r6403;
	add.s32 	%r6563, %r8348, %r8341;
	// begin inline asm
	shf.r.wrap.b32 %r6525, %r6531, %r6531, %r7408;
	// end inline asm
	// begin inline asm
	shf.r.wrap.b32 %r6529, %r6531, %r6531, %r7412;
	// end inline asm
	shr.u32 	%r8349, %r6531, 3;
	xor.b32  	%r8350, %r6525, %r8349;
	xor.b32  	%r8351, %r8350, %r6529;
	// begin inline asm
	shf.r.wrap.b32 %r6533, %r7051, %r7051, %r7416;
	// end inline asm
	// begin inline asm
	shf.r.wrap.b32 %r6537, %r7051, %r7051, %r7420;
	// end inline asm
	shr.u32 	%r8352, %r7051, 10;
	xor.b32  	%r8353, %r6533, %r8352;
	xor.b32  	%r8354, %r8353, %r6537;
	add.s32 	%r8355, %r6491, %r8351;
	add.s32 	%r8356, %r8355, %r6851;
	add.s32 	%r7131, %r8356, %r8354;
	// begin inline asm
	shf.r.wrap.b32 %r6541, %r6551, %r6551, %r7424;
	// end inline asm
	// begin inline asm
	shf.r.wrap.b32 %r6545, %r6551, %r6551, %r7428;
	// end inline asm
	xor.b32  	%r8357, %r6545, %r6541;
	// begin inline asm
	shf.r.wrap.b32 %r6549, %r6551, %r6551, %r7432;
	// end inline asm
	xor.b32  	%r8358, %r8357, %r6549;
	and.b32  	%r8359, %r6551, %r6511;
	not.b32 	%r8360, %r6551;
	and.b32  	%r8361, %r6471, %r8360;
	or.b32  	%r8362, %r8359, %r8361;
	add.s32 	%r8363, %r8362, %r6431;
	add.s32 	%r8364, %r8363, %r7131;
	add.s32 	%r8365, %r8364, %r8358;
	ld.const.u32 	%r8366, [Kc+164];
	add.s32 	%r8367, %r8365, %r8366;
	// begin inline asm
	shf.r.wrap.b32 %r6553, %r6563, %r6563, %r7436;
	// end inline asm
	// begin inline asm
	shf.r.wrap.b32 %r6557, %r6563, %r6563, %r7440;
	// end inline asm
	xor.b32  	%r8368, %r6557, %r6553;
	// begin inline asm
	shf.r.wrap.b32 %r6561, %r6563, %r6563, %r7444;
	// end inline asm
	xor.b32  	%r8369, %r8368, %r6561;
	xor.b32  	%r8370, %r6523, %r6483;
	and.b32  	%r8371, %r6563, %r8370;
	and.b32  	%r8372, %r6523, %r6483;
	xor.b32  	%r8373, %r8371, %r8372;
	add.s32 	%r8374, %r8369, %r8373;
	add.s32 	%r6591, %r8367, %r6443;
	add.s32 	%r6603, %r8374, %r8367;
	// begin inline asm
	shf.r.wrap.b32 %r6565, %r6571, %r6571, %r7408;
	// end inline asm
	// begin inline asm
	shf.r.wrap.b32 %r6569, %r6571, %r6571, %r7412;
	// end inline asm
	shr.u32 	%r8375, %r6571, 3;
	xor.b32  	%r8376, %r6565, %r8375;
	xor.b32  	%r8377, %r8376, %r6569;
	// begin inline asm
	shf.r.wrap.b32 %r6573, %r7091, %r7091, %r7416;
	// end inline asm
	// begin inline asm
	shf.r.wrap.b32 %r6577, %r7091, %r7091, %r7420;
	// end inline asm
	shr.u32 	%r8378, %r7091, 10;
	xor.b32  	%r8379, %r6573, %r8378;
	xor.b32  	%r8380, %r8379, %r6577;
	add.s32 	%r8381, %r6531, %r8377;
	add.s32 	%r8382, %r8381, %r6891;
	add.s32 	%r7171, %r8382, %r8380;
	// begin inline asm
	shf.r.wrap.b32 %r6581, %r6591, %r6591, %r7424;
	// end inline asm
	// begin inline asm
	shf.r.wrap.b32 %r6585, %r6591, %r6591, %r7428;
	// end inline asm
	xor.b32  	%r8383, %r6585, %r6581;
	// begin inline asm
	shf.r.wrap.b32 %r6589, %r6591, %r6591, %r7432;
	// end inline asm
	xor.b32  	%r8384, %r8383, %r6589;
	and.b32  	%r8385, %r6591, %r6551;
	not.b32 	%r8386, %r6591;
	and.b32  	%r8387, %r6511, %r8386;
	or.b32  	%r8388, %r8385, %r8387;
	add.s32 	%r8389, %r8388, %r6471;
	add.s32 	%r8390, %r8389, %r7171;
	add.s32 	%r8391, %r8390, %r8384;
	ld.const.u32 	%r8392, [Kc+168];
	add.s32 	%r8393, %r8391, %r8392;
	// begin inline asm
	shf.r.wrap.b32 %r6593, %r6603, %r6603, %r7436;
	// end inline asm
	// begin inline asm
	shf.r.wrap.b32 %r6597, %r6603, %r6603, %r7440;
	// end inline asm
	xor.b32  	%r8394, %r6597, %r6593;
	// begin inline asm
	shf.r.wrap.b32 %r6601, %r6603, %r6603, %r7444;
	// end inline asm
	xor.b32  	%r8395, %r8394, %r6601;
	xor.b32  	%r8396, %r6563, %r6523;
	and.b32  	%r8397, %r6603, %r8396;
	and.b32  	%r8398, %r6563, %r6523;
	xor.b32  	%r8399, %r8397, %r8398;
	add.s32 	%r8400, %r8395, %r8399;
	add.s32 	%r6631, %r8393, %r6483;
	add.s32 	%r6643, %r8400, %r8393;
	// begin inline asm
	shf.r.wrap.b32 %r6605, %r6611, %r6611, %r7408;
	// end inline asm
	// begin inline asm
	shf.r.wrap.b32 %r6609, %r6611, %r6611, %r7412;
	// end inline asm
	shr.u32 	%r8401, %r6611, 3;
	xor.b32  	%r8402, %r6605, %r8401;
	xor.b32  	%r8403, %r8402, %r6609;
	// begin inline asm
	shf.r.wrap.b32 %r6613, %r7131, %r7131, %r7416;
	// end inline asm
	// begin inline asm
	shf.r.wrap.b32 %r6617, %r7131, %r7131, %r7420;
	// end inline asm
	shr.u32 	%r8404, %r7131, 10;
	xor.b32  	%r8405, %r6613, %r8404;
	xor.b32  	%r8406, %r8405, %r6617;
	add.s32 	%r8407, %r6571, %r8403;
	add.s32 	%r8408, %r8407, %r6931;
	add.s32 	%r7211, %r8408, %r8406;
	// begin inline asm
	shf.r.wrap.b32 %r6621, %r6631, %r6631, %r7424;
	// end inline asm
	// begin inline asm
	shf.r.wrap.b32 %r6625, %r6631, %r6631, %r7428;
	// end inline asm
	xor.b32  	%r8409, %r6625, %r6621;
	// begin inline asm
	shf.r.wrap.b32 %r6629, %r6631, %r6631, %r7432;
	// end inline asm
	xor.b32  	%r8410, %r8409, %r6629;
	and.b32  	%r8411, %r6631, %r6591;
	not.b32 	%r8412, %r6631;
	and.b32  	%r8413, %r6551, %r8412;
	or.b32  	%r8414, %r8411, %r8413;
	add.s32 	%r8415, %r8414, %r6511;
	add.s32 	%r8416, %r8415, %r7211;
	add.s32 	%r8417, %r8416, %r8410;
	ld.const.u32 	%r8418, [Kc+172];
	add.s32 	%r8419, %r8417, %r8418;
	// begin inline asm
	shf.r.wrap.b32 %r6633, %r6643, %r6643, %r7436;
	// end inline asm
	// begin inline asm
	shf.r.wrap.b32 %r6637, %r6643, %r6643, %r7440;
	// end inline asm
	xor.b32  	%r8420, %r6637, %r6633;
	// begin inline asm
	shf.r.wrap.b32 %r6641, %r6643, %r6643, %r7444;
	// end inline asm
	xor.b32  	%r8421, %r8420, %r6641;
	xor.b32  	%r8422, %r6603, %r6563;
	and.b32  	%r8423, %r6643, %r8422;
	and.b32  	%r8424, %r6603, %r6563;
	xor.b32  	%r8425, %r8423, %r8424;
	add.s32 	%r8426, %r8421, %r8425;
	add.s32 	%r6671, %r8419, %r6523;
	add.s32 	%r6683, %r8426, %r8419;
	// begin inline asm
	shf.r.wrap.b32 %r6645, %r6651, %r6651, %r7408;
	// end inline asm
	// begin inline asm
	shf.r.wrap.b32 %r6649, %r6651, %r6651, %r7412;
	// end inline asm
	shr.u32 	%r8427, %r6651, 3;
	xor.b32  	%r8428, %r6645, %r8427;
	xor.b32  	%r8429, %r8428, %r6649;
	// begin inline asm
	shf.r.wrap.b32 %r6653, %r7171, %r7171, %r7416;
	// end inline asm
	// begin inline asm
	shf.r.wrap.b32 %r6657, %r7171, %r7171, %r7420;
	// end inline asm
	shr.u32 	%r8430, %r7171, 10;
	xor.b32  	%r8431, %r6653, %r8430;
	xor.b32  	%r8432, %r8431, %r6657;
	add.s32 	%r8433, %r6611, %r8429;
	add.s32 	%r8434, %r8433, %r6971;
	add.s32 	%r7251, %r8434, %r8432;
	// begin inline asm
	shf.r.wrap.b32 %r6661, %r6671, %r6671, %r7424;
	// end inline asm
	// begin inline asm
	shf.r.wrap.b32 %r6665, %r6671, %r6671, %r7428;
	// end inline asm
	xor.b32  	%r8435, %r6665, %r6661;
	// begin inline asm
	shf.r.wrap.b32 %r6669, %r6671, %r6671, %r7432;
	// end inline asm
	xor.b32  	%r8436, %r8435, %r6669;
	and.b32  	%r8437, %r6671, %r6631;
	not.b32 	%r8438, %r6671;
	and.b32  	%r8439, %r6591, %r8438;
	or.b32  	%r8440, %r8437, %r8439;
	add.s32 	%r8441, %r8440, %r6551;
	add.s32 	%r8442, %r8441, %r7251;
	add.s32 	%r8443, %r8442, %r8436;
	ld.const.u32 	%r8444, [Kc+176];
	add.s32 	%r8445, %r8443, %r8444;
	// begin inline asm
	shf.r.wrap.b32 %r6673, %r6683, %r6683, %r7436;
	// end inline asm
	// begin inline asm
	shf.r.wrap.b32 %r6677, %r6683, %r6683, %r7440;
	// end inline asm
	xor.b32  	%r8446, %r6677, %r6673;
	// begin inline asm
	shf.r.wrap.b32 %r6681, %r6683, %r6683, %r7444;
	// end inline asm
	xor.b32  	%r8447, %r8446, %r6681;
	xor.b32  	%r8448, %r6643, %r6603;
	and.b32  	%r8449, %r6683, %r8448;
	and.b32  	%r8450, %r6643, %r6603;
	xor.b32  	%r8451, %r8449, %r8450;
	add.s32 	%r8452, %r8447, %r8451;
	add.s32 	%r6711, %r8445, %r6563;
	add.s32 	%r6723, %r8452, %r8445;
	// begin inline asm
	shf.r.wrap.b32 %r6685, %r6691, %r6691, %r7408;
	// end inline asm
	// begin inline asm
	shf.r.wrap.b32 %r6689, %r6691, %r6691, %r7412;
	// end inline asm
	shr.u32 	%r8453, %r6691, 3;
	xor.b32  	%r8454, %r6685, %r8453;
	xor.b32  	%r8455, %r8454, %r6689;
	// begin inline asm
	shf.r.wrap.b32 %r6693, %r7211, %r7211, %r7416;
	// end inline asm
	// begin inline asm
	shf.r.wrap.b32 %r6697, %r7211, %r7211, %r7420;
	// end inline asm
	shr.u32 	%r8456, %r7211, 10;
	xor.b32  	%r8457, %r6693, %r8456;
	xor.b32  	%r8458, %r8457, %r6697;
	add.s32 	%r8459, %r6651, %r8455;
	add.s32 	%r8460, %r8459, %r7011;
	add.s32 	%r7291, %r8460, %r8458;
	// begin inline asm
	shf.r.wrap.b32 %r6701, %r6711, %r6711, %r7424;
	// end inline asm
	// begin inline asm
	shf.r.wrap.b32 %r6705, %r6711, %r6711, %r7428;
	// end inline asm
	xor.b32  	%r8461, %r6705, %r6701;
	// begin inline asm
	shf.r.wrap.b32 %r6709, %r6711, %r6711, %r7432;
	// end inline asm
	xor.b32  	%r8462, %r8461, %r6709;
	and.b32  	%r8463, %r6711, %r6671;
	not.b32 	%r8464, %r6711;
	and.b32  	%r8465, %r6631, %r8464;
	or.b32  	%r8466, %r8463, %r8465;
	add.s32 	%r8467, %r8466, %r6591;
	add.s32 	%r8468, %r8467, %r7291;
	add.s32 	%r8469, %r8468, %r8462;
	ld.const.u32 	%r8470, [Kc+180];
	add.s32 	%r8471, %r8469, %r8470;
	// begin inline asm
	shf.r.wrap.b32 %r6713, %r6723, %r6723, %r7436;
	// end inline asm
	// begin inline asm
	shf.r.wrap.b32 %r6717, %r6723, %r6723, %r7440;
	// end inline asm
	xor.b32  	%r8472, %r6717, %r6713;
	// begin inline asm
	shf.r.wrap.b32 %r6721, %r6723, %r6723, %r7444;
	// end inline asm
	xor.b32  	%r8473, %r8472, %r6721;
	xor.b32  	%r8474, %r6683, %r6643;
	and.b32  	%r8475, %r6723, %r8474;
	and.b32  	%r8476, %r6683, %r6643;
	xor.b32  	%r8477, %r8475, %r8476;
	add.s32 	%r8478, %r8473, %r8477;
	add.s32 	%r6751, %r8471, %r6603;
	add.s32 	%r6763, %r8478, %r8471;
	// begin inline asm
	shf.r.wrap.b32 %r6725, %r6731, %r6731, %r7408;
	// end inline asm
	// begin inline asm
	shf.r.wrap.b32 %r6729, %r6731, %r6731, %r7412;
	// end inline asm
	shr.u32 	%r8479, %r6731, 3;
	xor.b32  	%r8480, %r6725, %r8479;
	xor.b32  	%r8481, %r8480, %r6729;
	// begin inline asm
	shf.r.wrap.b32 %r6733, %r7251, %r7251, %r7416;
	// end inline asm
	// begin inline asm
	shf.r.wrap.b32 %r6737, %r7251, %r7251, %r7420;
	// end inline asm
	shr.u32 	%r8482, %r7251, 10;
	xor.b32  	%r8483, %r6733, %r8482;
	xor.b32  	%r8484, %r8483, %r6737;
	add.s32 	%r8485, %r6691, %r8481;
	add.s32 	%r8486, %r8485, %r7051;
	add.s32 	%r7331, %r8486, %r8484;
	// begin inline asm
	shf.r.wrap.b32 %r6741, %r6751, %r6751, %r7424;
	// end inline asm
	// begin inline asm
	shf.r.wrap.b32 %r6745, %r6751, %r6751, %r7428;
	// end inline asm
	xor.b32  	%r8487, %r6745, %r6741;
	// begin inline asm
	shf.r.wrap.b32 %r6749, %r6751, %r6751, %r7432;
	// end inline asm
	xor.b32  	%r8488, %r8487, %r6749;
	and.b32  	%r8489, %r6751, %r6711;
	not.b32 	%r8490, %r6751;
	and.b32  	%r8491, %r6671, %r8490;
	or.b32  	%r8492, %r8489, %r8491;
	add.s32 	%r8493, %r8492, %r6631;
	add.s32 	%r8494, %r8493, %r7331;
	add.s32 	%r8495, %r8494, %r8488;
	ld.const.u32 	%r8496, [Kc+184];
	add.s32 	%r8497, %r8495, %r8496;
	// begin inline asm
	shf.r.wrap.b32 %r6753, %r6763, %r6763, %r7436;
	// end inline asm
	// begin inline asm
	shf.r.wrap.b32 %r6757, %r6763, %r6763, %r7440;
	// end inline asm
	xor.b32  	%r8498, %r6757, %r6753;
	// begin inline asm
	shf.r.wrap.b32 %r6761, %r6763, %r6763, %r7444;
	// end inline asm
	xor.b32  	%r8499, %r8498, %r6761;
	xor.b32  	%r8500, %r6723, %r6683;
	and.b32  	%r8501, %r6763, %r8500;
	and.b32  	%r8502, %r6723, %r6683;
	xor.b32  	%r8503, %r8501, %r8502;
	add.s32 	%r8504, %r8499, %r8503;
	add.s32 	%r6791, %r8497, %r6643;
	add.s32 	%r6803, %r8504, %r8497;
	// begin inline asm
	shf.r.wrap.b32 %r6765, %r6771, %r6771, %r7408;
	// end inline asm
	// begin inline asm
	shf.r.wrap.b32 %r6769, %r6771, %r6771, %r7412;
	// end inline asm
	shr.u32 	%r8505, %r6771, 3;
	xor.b32  	%r8506, %r6765, %r8505;
	xor.b32  	%r8507, %r8506, %r6769;
	// begin inline asm
	shf.r.wrap.b32 %r6773, %r7291, %r7291, %r7416;
	// end inline asm
	// begin inline asm
	shf.r.wrap.b32 %r6777, %r7291, %r7291, %r7420;
	// end inline asm
	shr.u32 	%r8508, %r7291, 10;
	xor.b32  	%r8509, %r6773, %r8508;
	xor.b32  	%r8510, %r8509, %r6777;
	add.s32 	%r8511, %r6731, %r8507;
	add.s32 	%r8512, %r8511, %r7091;
	add.s32 	%r7371, %r8512, %r8510;
	// begin inline asm
	shf.r.wrap.b32 %r6781, %r6791, %r6791, %r7424;
	// end inline asm
	// begin inline asm
	shf.r.wrap.b32 %r6785, %r6791, %r6791, %r7428;
	// end inline asm
	xor.b32  	%r8513, %r6785, %r6781;
	// begin inline asm
	shf.r.wrap.b32 %r6789, %r6791, %r6791, %r7432;
	// end inline asm
	xor.b32  	%r8514, %r8513, %r6789;
	and.b32  	%r8515, %r6791, %r6751;
	not.b32 	%r8516, %r6791;
	and.b32  	%r8517, %r6711, %r8516;
	or.b32  	%r8518, %r8515, %r8517;
	add.s32 	%r8519, %r8518, %r6671;
	add.s32 	%r8520, %r8519, %r7371;
	add.s32 	%r8521, %r8520, %r8514;
	ld.const.u32 	%r8522, [Kc+188];
	add.s32 	%r8523, %r8521, %r8522;
	// begin inline asm
	shf.r.wrap.b32 %r6793, %r6803, %r6803, %r7436;
	// end inline asm
	// begin inline asm
	shf.r.wrap.b32 %r6797, %r6803, %r6803, %r7440;
	// end inline asm
	xor.b32  	%r8524, %r6797, %r6793;
	// begin inline asm
	shf.r.wrap.b32 %r6801, %r6803, %r6803, %r7444;
	// end inline asm
	xor.b32  	%r8525, %r8524, %r6801;
	xor.b32  	%r8526, %r6763, %r6723;
	and.b32  	%r8527, %r6803, %r8526;
	and.b32  	%r8528, %r6763, %r6723;
	xor.b32  	%r8529, %r8527, %r8528;
	add.s32 	%r8530, %r8525, %r8529;
	add.s32 	%r6831, %r8523, %r6683;
	add.s32 	%r6843, %r8530, %r8523;
	// begin inline asm
	shf.r.wrap.b32 %r6805, %r6811, %r6811, %r7408;
	// end inline asm
	// begin inline asm
	shf.r.wrap.b32 %r6809, %r6811, %r6811, %r7412;
	// end inline asm
	shr.u32 	%r8531, %r6811, 3;
	xor.b32  	%r8532, %r6805, %r8531;
	xor.b32  	%r8533, %r8532, %r6809;
	// begin inline asm
	shf.r.wrap.b32 %r6813, %r7331, %r7331, %r7416;
	// end inline asm
	// begin inline asm
	shf.r.wrap.b32 %r6817, %r7331, %r7331, %r7420;
	// end inline asm
	shr.u32 	%r8534, %r7331, 10;
	xor.b32  	%r8535, %r6813, %r8534;
	xor.b32  	%r8536, %r8535, %r6817;
	add.s32 	%r8537, %r6771, %r8533;
	add.s32 	%r8538, %r8537, %r7131;
	add.s32 	%r7411, %r8538, %r8536;
	// begin inline asm
	shf.r.wrap.b32 %r6821, %r6831, %r6831, %r7424;
	// end inline asm
	// begin inline asm
	shf.r.wrap.b32 %r6825, %r6831, %r6831, %r7428;
	// end inline asm
	xor.b32  	%r8539, %r6825, %r6821;
	// begin inline asm
	shf.r.wrap.b32 %r6829, %r6831, %r6831, %r7432;
	// end inline asm
	xor.b32  	%r8540, %r8539, %r6829;
	and.b32  	%r8541, %r6831, %r6791;
	not.b32 	%r8542, %r6831;
	and.b32  	%r8543, %r6751, %r8542;
	or.b32  	%r8544, %r8541, %r8543;
	add.s32 	%r8545, %r8544, %r6711;
	add.s32 	%r8546, %r8545, %r7411;
	add.s32 	%r8547, %r8546, %r8540;
	ld.const.u32 	%r8548, [Kc+192];
	add.s32 	%r8549, %r8547, %r8548;
	// begin inline asm
	shf.r.wrap.b32 %r6833, %r6843, %r6843, %r7436;
	// end inline asm
	// begin inline asm
	shf.r.wrap.b32 %r6837, %r6843, %r6843, %r7440;
	// end inline asm
	xor.b32  	%r8550, %r6837, %r6833;
	// begin inline asm
	shf.r.wrap.b32 %r6841, %r6843, %r6843, %r7444;
	// end inline asm
	xor.b32  	%r8551, %r8550, %r6841;
	xor.b32  	%r8552, %r6803, %r6763;
	and.b32  	%r8553, %r6843, %r8552;
	and.b32  	%r8554, %r6803, %r6763;
	xor.b32  	%r8555, %r8553, %r8554;
	add.s32 	%r8556, %r8551, %r8555;
	add.s32 	%r6871, %r8549, %r6723;
	add.s32 	%r6883, %r8556, %r8549;
	// begin inline asm
	shf.r.wrap.b32 %r6845, %r6851, %r6851, %r7408;
	// end inline asm
	// begin inline asm
	shf.r.wrap.b32 %r6849, %r6851, %r6851, %r7412;
	// end inline asm
	shr.u32 	%r8557, %r6851, 3;
	xor.b32  	%r8558, %r6845, %r8557;
	xor.b32  	%r8559, %r8558, %r6849;
	// begin inline asm
	shf.r.wrap.b32 %r6853, %r7371, %r7371, %r7416;
	// end inline asm
	// begin inline asm
	shf.r.wrap.b32 %r6857, %r7371, %r7371, %r7420;
	// end inline asm
	shr.u32 	%r8560, %r7371, 10;
	xor.b32  	%r8561, %r6853, %r8560;
	xor.b32  	%r8562, %r8561, %r6857;
	add.s32 	%r8563, %r6811, %r8559;
	add.s32 	%r8564, %r8563, %r7171;
	add.s32 	%r6939, %r8564, %r8562;
	// begin inline asm
	shf.r.wrap.b32 %r6861, %r6871, %r6871, %r7424;
	// end inline asm
	// begin inline asm
	shf.r.wrap.b32 %r6865, %r6871, %r6871, %r7428;
	// end inline asm
	xor.b32  	%r8565, %r6865, %r6861;
	// begin inline asm
	shf.r.wrap.b32 %r6869, %r6871, %r6871, %r7432;
	// end inline asm
	xor.b32  	%r8566, %r8565, %r6869;
	and.b32  	%r8567, %r6871, %r6831;
	not.b32 	%r8568, %r6871;
	and.b32  	%r8569, %r6791, %r8568;
	or.b32  	%r8570, %r8567, %r8569;
	add.s32 	%r8571, %r8570, %r6751;
	add.s32 	%r8572, %r8571, %r6939;
	add.s32 	%r8573, %r8572, %r8566;
	ld.const.u32 	%r8574, [Kc+196];
	add.s32 	%r8575, %r8573, %r8574;
	// begin inline asm
	shf.r.wrap.b32 %r6873, %r6883, %r6883, %r7436;
	// end inline asm
	// begin inline asm
	shf.r.wrap.b32 %r6877, %r6883, %r6883, %r7440;
	// end inline asm
	xor.b32  	%r8576, %r6877, %r6873;
	// begin inline asm
	shf.r.wrap.b32 %r6881, %r6883, %r6883, %r7444;
	// end inline asm
	xor.b32  	%r8577, %r8576, %r6881;
	xor.b32  	%r8578, %r6843, %r6803;
	and.b32  	%r8579, %r6883, %r8578;
	and.b32  	%r8580, %r6843, %r6803;
	xor.b32  	%r8581, %r8579, %r8580;
	add.s32 	%r8582, %r8577, %r8581;
	add.s32 	%r6911, %r8575, %r6763;
	add.s32 	%r6923, %r8582, %r8575;
	// begin inline asm
	shf.r.wrap.b32 %r6885, %r6891, %r6891, %r7408;
	// end inline asm
	// begin inline asm
	shf.r.wrap.b32 %r6889, %r6891, %r6891, %r7412;
	// end inline asm
	shr.u32 	%r8583, %r6891, 3;
	xor.b32  	%r8584, %r6885, %r8583;
	xor.b32  	%r8585, %r8584, %r6889;
	// begin inline asm
	shf.r.wrap.b32 %r6893, %r7411, %r7411, %r7416;
	// end inline asm
	// begin inline asm
	shf.r.wrap.b32 %r6897, %r7411, %r7411, %r7420;
	// end inline asm
	shr.u32 	%r8586, %r7411, 10;
	xor.b32  	%r8587, %r6893, %r8586;
	xor.b32  	%r8588, %r8587, %r6897;
	add.s32 	%r8589, %r6851, %r8585;
	add.s32 	%r8590, %r8589, %r7211;
	add.s32 	%r6979, %r8590, %r8588;
	// begin inline asm
	shf.r.wrap.b32 %r6901, %r6911, %r6911, %r7424;
	// end inline asm
	// begin inline asm
	shf.r.wrap.b32 %r6905, %r6911, %r6911, %r7428;
	// end inline asm
	xor.b32  	%r8591, %r6905, %r6901;
	// begin inline asm
	shf.r.wrap.b32 %r6909, %r6911, %r6911, %r7432;
	// end inline asm
	xor.b32  	%r8592, %r8591, %r6909;
	and.b32  	%r8593, %r6911, %r6871;
	not.b32 	%r8594, %r6911;
	and.b32  	%r8595, %r6831, %r8594;
	or.b32  	%r8596, %r8593, %r8595;
	add.s32 	%r8597, %r8596, %r6791;
	add.s32 	%r8598, %r8597, %r6979;
	add.s32 	%r8599, %r8598, %r8592;
	ld.const.u32 	%r8600, [Kc+200];
	add.s32 	%r8601, %r8599, %r8600;
	// begin inline asm
	shf.r.wrap.b32 %r6913, %r6923, %r6923, %r7436;
	// end inline asm
	// begin inline asm
	shf.r.wrap.b32 %r6917, %r6923, %r6923, %r7440;
	// end inline asm
	xor.b32  	%r8602, %r6917, %r6913;
	// begin inline asm
	shf.r.wrap.b32 %r6921, %r6923, %r6923, %r7444;
	// end inline asm
	xor.b32  	%r8603, %r8602, %r6921;
	xor.b32  	%r8604, %r6883, %r6843;
	and.b32  	%r8605, %r6923, %r8604;
	and.b32  	%r8606, %r6883, %r6843;
	xor.b32  	%r8607, %r8605, %r8606;
	add.s32 	%r8608, %r8603, %r8607;
	add.s32 	%r6951, %r8601, %r6803;
	add.s32 	%r6963, %r8608, %r8601;
	// begin inline asm
	shf.r.wrap.b32 %r6925, %r6931, %r6931, %r7408;
	// end inline asm
	// begin inline asm
	shf.r.wrap.b32 %r6929, %r6931, %r6931, %r7412;
	// end inline asm
	shr.u32 	%r8609, %r6931, 3;
	xor.b32  	%r8610, %r6925, %r8609;
	xor.b32  	%r8611, %r8610, %r6929;
	// begin inline asm
	shf.r.wrap.b32 %r6933, %r6939, %r6939, %r7416;
	// end inline asm
	// begin inline asm
	shf.r.wrap.b32 %r6937, %r6939, %r6939, %r7420;
	// end inline asm
	shr.u32 	%r8612, %r6939, 10;
	xor.b32  	%r8613, %r6933, %r8612;
	xor.b32  	%r8614, %r8613, %r6937;
	add.s32 	%r8615, %r6891, %r8611;
	add.s32 	%r8616, %r8615, %r7251;
	add.s32 	%r7019, %r8616, %r8614;
	// begin inline asm
	shf.r.wrap.b32 %r6941, %r6951, %r6951, %r7424;
	// end inline asm
	// begin inline asm
	shf.r.wrap.b32 %r6945, %r6951, %r6951, %r7428;
	// end inline asm
	xor.b32  	%r8617, %r6945, %r6941;
	// begin inline asm
	shf.r.wrap.b32 %r6949, %r6951, %r6951, %r7432;
	// end inline asm
	xor.b32  	%r8618, %r8617, %r6949;
	and.b32  	%r8619, %r6951, %r6911;
	not.b32 	%r8620, %r6951;
	and.b32  	%r8621, %r6871, %r8620;
	or.b32  	%r8622, %r8619, %r8621;
	add.s32 	%r8623, %r8622, %r6831;
	add.s32 	%r8624, %r8623, %r7019;
	add.s32 	%r8625, %r8624, %r8618;
	ld.const.u32 	%r8626, [Kc+204];
	add.s32 	%r8627, %r8625, %r8626;
	// begin inline asm
	shf.r.wrap.b32 %r6953, %r6963, %r6963, %r7436;
	// end inline asm
	// begin inline asm
	shf.r.wrap.b32 %r6957, %r6963, %r6963, %r7440;
	// end inline asm
	xor.b32  	%r8628, %r6957, %r6953;
	// begin inline asm
	shf.r.wrap.b32 %r6961, %r6963, %r6963, %r7444;
	// end inline asm
	xor.b32  	%r8629, %r8628, %r6961;
	xor.b32  	%r8630, %r6923, %r6883;
	and.b32  	%r8631, %r6963, %r8630;
	and.b32  	%r8632, %r6923, %r6883;
	xor.b32  	%r8633, %r8631, %r8632;
	add.s32 	%r8634, %r8629, %r8633;
	add.s32 	%r6991, %r8627, %r6843;
	add.s32 	%r7003, %r8634, %r8627;
	// begin inline asm
	shf.r.wrap.b32 %r6965, %r6971, %r6971, %r7408;
	// end inline asm
	// begin inline asm
	shf.r.wrap.b32 %r6969, %r6971, %r6971, %r7412;
	// end inline asm
	shr.u32 	%r8635, %r6971, 3;
	xor.b32  	%r8636, %r6965, %r8635;
	xor.b32  	%r8637, %r8636, %r6969;
	// begin inline asm
	shf.r.wrap.b32 %r6973, %r6979, %r6979, %r7416;
	// end inline asm
	// begin inline asm
	shf.r.wrap.b32 %r6977, %r6979, %r6979, %r7420;
	// end inline asm
	shr.u32 	%r8638, %r6979, 10;
	xor.b32  	%r8639, %r6973, %r8638;
	xor.b32  	%r8640, %r8639, %r6977;
	add.s32 	%r8641, %r6931, %r8637;
	add.s32 	%r8642, %r8641, %r7291;
	add.s32 	%r7059, %r8642, %r8640;
	// begin inline asm
	shf.r.wrap.b32 %r6981, %r6991, %r6991, %r7424;
	// end inline asm
	// begin inline asm
	shf.r.wrap.b32 %r6985, %r6991, %r6991, %r7428;
	// end inline asm
	xor.b32  	%r8643, %r6985, %r6981;
	// begin inline asm
	shf.r.wrap.b32 %r6989, %r6991, %r6991, %r7432;
	// end inline asm
	xor.b32  	%r8644, %r8643, %r6989;
	and.b32  	%r8645, %r6991, %r6951;
	not.b32 	%r8646, %r6991;
	and.b32  	%r8647, %r6911, %r8646;
	or.b32  	%r8648, %r8645, %r8647;
	add.s32 	%r8649, %r8648, %r6871;
	add.s32 	%r8650, %r8649, %r7059;
	add.s32 	%r8651, %r8650, %r8644;
	ld.const.u32 	%r519, [Kc+208];
	add.s32 	%r8652, %r8651, %r519;
	// begin inline asm
	shf.r.wrap.b32 %r6993, %r7003, %r7003, %r7436;
	// end inline asm
	// begin inline asm
	shf.r.wrap.b32 %r6997, %r7003, %r7003, %r7440;
	// end inline asm
	xor.b32  	%r8653, %r6997, %r6993;
	// begin inline asm
	shf.r.wrap.b32 %r7001, %r7003, %r7003, %r7444;
	// end inline asm
	xor.b32  	%r8654, %r8653, %r7001;
	xor.b32  	%r8655, %r6963, %r6923;
	and.b32  	%r8656, %r7003, %r8655;
	and.b32  	%r8657, %r6963, %r6923;
	xor.b32  	%r8658, %r8656, %r8657;
	add.s32 	%r8659, %r8654, %r8658;
	add.s32 	%r7031, %r8652, %r6883;
	add.s32 	%r7043, %r8659, %r8652;
	// begin inline asm
	shf.r.wrap.b32 %r7005, %r7011, %r7011, %r7408;
	// end inline asm
	// begin inline asm
	shf.r.wrap.b32 %r7009, %r7011, %r7011, %r7412;
	// end inline asm
	shr.u32 	%r8660, %r7011, 3;
	xor.b32  	%r8661, %r7005, %r8660;
	xor.b32  	%r8662, %r8661, %r7009;
	// begin inline asm
	shf.r.wrap.b32 %r7013, %r7019, %r7019, %r7416;
	// end inline asm
	// begin inline asm
	shf.r.wrap.b32 %r7017, %r7019, %r7019, %r7420;
	// end inline asm
	shr.u32 	%r8663, %r7019, 10;
	xor.b32  	%r8664, %r7013, %r8663;
	xor.b32  	%r8665, %r8664, %r7017;
	add.s32 	%r8666, %r6971, %r8662;
	add.s32 	%r8667, %r8666, %r7331;
	add.s32 	%r7099, %r8667, %r8665;
	// begin inline asm
	shf.r.wrap.b32 %r7021, %r7031, %r7031, %r7424;
	// end inline asm
	// begin inline asm
	shf.r.wrap.b32 %r7025, %r7031, %r7031, %r7428;
	// end inline asm
	xor.b32  	%r8668, %r7025, %r7021;
	// begin inline asm
	shf.r.wrap.b32 %r7029, %r7031, %r7031, %r7432;
	// end inline asm
	xor.b32  	%r8669, %r8668, %r7029;
	and.b32  	%r8670, %r7031, %r6991;
	not.b32 	%r8671, %r7031;
	and.b32  	%r8672, %r6951, %r8671;
	or.b32  	%r8673, %r8670, %r8672;
	add.s32 	%r8674, %r8673, %r6911;
	add.s32 	%r8675, %r8674, %r7099;
	add.s32 	%r8676, %r8675, %r8669;
	ld.const.u32 	%r8677, [Kc+212];
	add.s32 	%r8678, %r8676, %r8677;
	// begin inline asm
	shf.r.wrap.b32 %r7033, %r7043, %r7043, %r7436;
	// end inline asm
	// begin inline asm
	shf.r.wrap.b32 %r7037, %r7043, %r7043, %r7440;
	// end inline asm
	xor.b32  	%r8679, %r7037, %r7033;
	// begin inline asm
	shf.r.wrap.b32 %r7041, %r7043, %r7043, %r7444;
	// end inline asm
	xor.b32  	%r8680, %r8679, %r7041;
	xor.b32  	%r8681, %r7003, %r6963;
	and.b32  	%r8682, %r7043, %r8681;
	and.b32  	%r8683, %r7003, %r6963;
	xor.b32  	%r8684, %r8682, %r8683;
	add.s32 	%r8685, %r8680, %r8684;
	add.s32 	%r7071, %r8678, %r6923;
	add.s32 	%r7083, %r8685, %r8678;
	// begin inline asm
	shf.r.wrap.b32 %r7045, %r7051, %r7051, %r7408;
	// end inline asm
	// begin inline asm
	shf.r.wrap.b32 %r7049, %r7051, %r7051, %r7412;
	// end inline asm
	shr.u32 	%r8686, %r7051, 3;
	xor.b32  	%r8687, %r7045, %r8686;
	xor.b32  	%r8688, %r8687, %r7049;
	// begin inline asm
	shf.r.wrap.b32 %r7053, %r7059, %r7059, %r7416;
	// end inline asm
	// begin inline asm
	shf.r.wrap.b32 %r7057, %r7059, %r7059, %r7420;
	// end inline asm
	shr.u32 	%r8689, %r7059, 10;
	xor.b32  	%r8690, %r7053, %r8689;
	xor.b32  	%r8691, %r8690, %r7057;
	add.s32 	%r8692, %r7011, %r8688;
	add.s32 	%r8693, %r8692, %r7371;
	add.s32 	%r7139, %r8693, %r8691;
	// begin inline asm
	shf.r.wrap.b32 %r7061, %r7071, %r7071, %r7424;
	// end inline asm
	// begin inline asm
	shf.r.wrap.b32 %r7065, %r7071, %r7071, %r7428;
	// end inline asm
	xor.b32  	%r8694, %r7065, %r7061;
	// begin inline asm
	shf.r.wrap.b32 %r7069, %r7071, %r7071, %r7432;
	// end inline asm
	xor.b32  	%r8695, %r8694, %r7069;
	and.b32  	%r8696, %r7071, %r7031;
	not.b32 	%r8697, %r7071;
	and.b32  	%r8698, %r6991, %r8697;
	or.b32  	%r8699, %r8696, %r8698;
	add.s32 	%r8700, %r8699, %r6951;
	add.s32 	%r8701, %r8700, %r7139;
	add.s32 	%r8702, %r8701, %r8695;
	ld.const.u32 	%r8703, [Kc+216];
	add.s32 	%r8704, %r8702, %r8703;
	// begin inline asm
	shf.r.wrap.b32 %r7073, %r7083, %r7083, %r7436;
	// end inline asm
	// begin inline asm
	shf.r.wrap.b32 %r7077, %r7083, %r7083, %r7440;
	// end inline asm
	xor.b32  	%r8705, %r7077, %r7073;
	// begin inline asm
	shf.r.wrap.b32 %r7081, %r7083, %r7083, %r7444;
	// end inline asm
	xor.b32  	%r8706, %r8705, %r7081;
	xor.b32  	%r8707, %r7043, %r7003;
	and.b32  	%r8708, %r7083, %r8707;
	and.b32  	%r8709, %r7043, %r7003;
	xor.b32  	%r8710, %r8708, %r8709;
	add.s32 	%r8711, %r8706, %r8710;
	add.s32 	%r7111, %r8704, %r6963;
	add.s32 	%r7123, %r8711, %r8704;
	// begin inline asm
	shf.r.wrap.b32 %r7085, %r7091, %r7091, %r7408;
	// end inline asm
	// begin inline asm
	shf.r.wrap.b32 %r7089, %r7091, %r7091, %r7412;
	// end inline asm
	shr.u32 	%r8712, %r7091, 3;
	xor.b32  	%r8713, %r7085, %r8712;
	xor.b32  	%r8714, %r8713, %r7089;
	// begin inline asm
	shf.r.wrap.b32 %r7093, %r7099, %r7099, %r7416;
	// end inline asm
	// begin inline asm
	shf.r.wrap.b32 %r7097, %r7099, %r7099, %r7420;
	// end inline asm
	shr.u32 	%r8715, %r7099, 10;
	xor.b32  	%r8716, %r7093, %r8715;
	xor.b32  	%r8717, %r8716, %r7097;
	add.s32 	%r8718, %r7051, %r8714;
	add.s32 	%r8719, %r8718, %r7411;
	add.s32 	%r7179, %r8719, %r8717;
	// begin inline asm
	shf.r.wrap.b32 %r7101, %r7111, %r7111, %r7424;
	// end inline asm
	// begin inline asm
	shf.r.wrap.b32 %r7105, %r7111, %r7111, %r7428;
	// end inline asm
	xor.b32  	%r8720, %r7105, %r7101;
	// begin inline asm
	shf.r.wrap.b32 %r7109, %r7111, %r7111, %r7432;
	// end inline asm
	xor.b32  	%r8721, %r8720, %r7109;
	and.b32  	%r8722, %r7111, %r7071;
	not.b32 	%r8723, %r7111;
	and.b32  	%r8724, %r7031, %r8723;
	or.b32  	%r8725, %r8722, %r8724;
	add.s32 	%r8726, %r8725, %r6991;
	add.s32 	%r8727, %r8726, %r7179;
	add.s32 	%r8728, %r8727, %r8721;
	ld.const.u32 	%r8729, [Kc+220];
	add.s32 	%r8730, %r8728, %r8729;
	// begin inline asm
	shf.r.wrap.b32 %r7113, %r7123, %r7123, %r7436;
	// end inline asm
	// begin inline asm
	shf.r.wrap.b32 %r7117, %r7123, %r7123, %r7440;
	// end inline asm
	xor.b32  	%r8731, %r7117, %r7113;
	// begin inline asm
	shf.r.wrap.b32 %r7121, %r7123, %r7123, %r7444;
	// end inline asm
	xor.b32  	%r8732, %r8731, %r7121;
	xor.b32  	%r8733, %r7083, %r7043;
	and.b32  	%r8734, %r7123, %r8733;
	and.b32  	%r8735, %r7083, %r7043;
	xor.b32  	%r8736, %r8734, %r8735;
	add.s32 	%r8737, %r8732, %r8736;
	add.s32 	%r7151, %r8730, %r7003;
	add.s32 	%r7163, %r8737, %r8730;
	// begin inline asm
	shf.r.wrap.b32 %r7125, %r7131, %r7131, %r7408;
	// end inline asm
	// begin inline asm
	shf.r.wrap.b32 %r7129, %r7131, %r7131, %r7412;
	// end inline asm
	shr.u32 	%r8738, %r7131, 3;
	xor.b32  	%r8739, %r7125, %r8738;
	xor.b32  	%r8740, %r8739, %r7129;
	// begin inline asm
	shf.r.wrap.b32 %r7133, %r7139, %r7139, %r7416;
	// end inline asm
	// begin inline asm
	shf.r.wrap.b32 %r7137, %r7139, %r7139, %r7420;
	// end inline asm
	shr.u32 	%r8741, %r7139, 10;
	xor.b32  	%r8742, %r7133, %r8741;
	xor.b32  	%r8743, %r8742, %r7137;
	add.s32 	%r8744, %r7091, %r8740;
	add.s32 	%r8745, %r8744, %r6939;
	add.s32 	%r7219, %r8745, %r8743;
	// begin inline asm
	shf.r.wrap.b32 %r7141, %r7151, %r7151, %r7424;
	// end inline asm
	// begin inline asm
	shf.r.wrap.b32 %r7145, %r7151, %r7151, %r7428;
	// end inline asm
	xor.b32  	%r8746, %r7145, %r7141;
	// begin inline asm
	shf.r.wrap.b32 %r7149, %r7151, %r7151, %r7432;
	// end inline asm
	xor.b32  	%r8747, %r8746, %r7149;
	and.b32  	%r8748, %r7151, %r7111;
	not.b32 	%r8749, %r7151;
	and.b32  	%r8750, %r7071, %r8749;
	or.b32  	%r8751, %r8748, %r8750;
	add.s32 	%r8752, %r8751, %r7031;
	add.s32 	%r8753, %r8752, %r7219;
	add.s32 	%r8754, %r8753, %r8747;
	ld.const.u32 	%r520, [Kc+224];
	add.s32 	%r8755, %r8754, %r520;
	// begin inline asm
	shf.r.wrap.b32 %r7153, %r7163, %r7163, %r7436;
	// end inline asm
	// begin inline asm
	shf.r.wrap.b32 %r7157, %r7163, %r7163, %r7440;
	// end inline asm
	xor.b32  	%r8756, %r7157, %r7153;
	// begin inline asm
	shf.r.wrap.b32 %r7161, %r7163, %r7163, %r7444;
	// end inline asm
	xor.b32  	%r8757, %r8756, %r7161;
	xor.b32  	%r8758, %r7123, %r7083;
	and.b32  	%r8759, %r7163, %r8758;
	and.b32  	%r8760, %r7123, %r7083;
	xor.b32  	%r8761, %r8759, %r8760;
	add.s32 	%r8762, %r8757, %r8761;
	add.s32 	%r7191, %r8755, %r7043;
	add.s32 	%r7203, %r8762, %r8755;
	// begin inline asm
	shf.r.wrap.b32 %r7165, %r7171, %r7171, %r7408;
	// end inline asm
	// begin inline asm
	shf.r.wrap.b32 %r7169, %r7171, %r7171, %r7412;
	// end inline asm
	shr.u32 	%r8763, %r7171, 3;
	xor.b32  	%r8764, %r7165, %r8763;
	xor.b32  	%r8765, %r8764, %r7169;
	// begin inline asm
	shf.r.wrap.b32 %r7173, %r7179, %r7179, %r7416;
	// end inline asm
	// begin inline asm
	shf.r.wrap.b32 %r7177, %r7179, %r7179, %r7420;
	// end inline asm
	shr.u32 	%r8766, %r7179, 10;
	xor.b32  	%r8767, %r7173, %r8766;
	xor.b32  	%r8768, %r8767, %r7177;
	add.s32 	%r8769, %r7131, %r8765;
	add.s32 	%r8770, %r8769, %r6979;
	add.s32 	%r7259, %r8770, %r8768;
	// begin inline asm
	shf.r.wrap.b32 %r7181, %r7191, %r7191, %r7424;
	// end inline asm
	// begin inline asm
	shf.r.wrap.b32 %r7185, %r7191, %r7191, %r7428;
	// end inline asm
	xor.b32  	%r8771, %r7185, %r7181;
	// begin inline asm
	shf.r.wrap.b32 %r7189, %r7191, %r7191, %r7432;
	// end inline asm
	xor.b32  	%r8772, %r8771, %r7189;
	and.b32  	%r8773, %r7191, %r7151;
	not.b32 	%r8774, %r7191;
	and.b32  	%r8775, %r7111, %r8774;
	or.b32  	%r8776, %r8773, %r8775;
	add.s32 	%r8777, %r8776, %r7071;
	add.s32 	%r8778, %r8777, %r7259;
	add.s32 	%r8779, %r8778, %r8772;
	ld.const.u32 	%r8780, [Kc+228];
	add.s32 	%r8781, %r8779, %r8780;
	// begin inline asm
	shf.r.wrap.b32 %r7193, %r7203, %r7203, %r7436;
	// end inline asm
	// begin inline asm
	shf.r.wrap.b32 %r7197, %r7203, %r7203, %r7440;
	// end inline asm
	xor.b32  	%r8782, %r7197, %r7193;
	// begin inline asm
	shf.r.wrap.b32 %r7201, %r7203, %r7203, %r7444;
	// end inline asm
	xor.b32  	%r8783, %r8782, %r7201;
	xor.b32  	%r8784, %r7163, %r7123;
	and.b32  	%r8785, %r7203, %r8784;
	and.b32  	%r8786, %r7163, %r7123;
	xor.b32  	%r8787, %r8785, %r8786;
	add.s32 	%r8788, %r8783, %r8787;
	add.s32 	%r7231, %r8781, %r7083;
	add.s32 	%r7243, %r8788, %r8781;
	// begin inline asm
	shf.r.wrap.b32 %r7205, %r7211, %r7211, %r7408;
	// end inline asm
	// begin inline asm
	shf.r.wrap.b32 %r7209, %r7211, %r7211, %r7412;
	// end inline asm
	shr.u32 	%r8789, %r7211, 3;
	xor.b32  	%r8790, %r7205, %r8789;
	xor.b32  	%r8791, %r8790, %r7209;
	// begin inline asm
	shf.r.wrap.b32 %r7213, %r7219, %r7219, %r7416;
	// end inline asm
	// begin inline asm
	shf.r.wrap.b32 %r7217, %r7219, %r7219, %r7420;
	// end inline asm
	shr.u32 	%r8792, %r7219, 10;
	xor.b32  	%r8793, %r7213, %r8792;
	xor.b32  	%r8794, %r8793, %r7217;
	add.s32 	%r8795, %r7171, %r8791;
	add.s32 	%r8796, %r8795, %r7019;
	add.s32 	%r7299, %r8796, %r8794;
	// begin inline asm
	shf.r.wrap.b32 %r7221, %r7231, %r7231, %r7424;
	// end inline asm
	// begin inline asm
	shf.r.wrap.b32 %r7225, %r7231, %r7231, %r7428;
	// end inline asm
	xor.b32  	%r8797, %r7225, %r7221;
	// begin inline asm
	shf.r.wrap.b32 %r7229, %r7231, %r7231, %r7432;
	// end inline asm
	xor.b32  	%r8798, %r8797, %r7229;
	and.b32  	%r8799, %r7231, %r7191;
	not.b32 	%r8800, %r7231;
	and.b32  	%r8801, %r7151, %r8800;
	or.b32  	%r8802, %r8799, %r8801;
	add.s32 	%r8803, %r8802, %r7111;
	add.s32 	%r8804, %r8803, %r7299;
	add.s32 	%r8805, %r8804, %r8798;
	ld.const.u32 	%r521, [Kc+232];
	add.s32 	%r8806, %r8805, %r521;
	// begin inline asm
	shf.r.wrap.b32 %r7233, %r7243, %r7243, %r7436;
	// end inline asm
	// begin inline asm
	shf.r.wrap.b32 %r7237, %r7243, %r7243, %r7440;
	// end inline asm
	xor.b32  	%r8807, %r7237, %r7233;
	// begin inline asm
	shf.r.wrap.b32 %r7241, %r7243, %r7243, %r7444;
	// end inline asm
	xor.b32  	%r8808, %r8807, %r7241;
	xor.b32  	%r8809, %r7203, %r7163;
	and.b32  	%r8810, %r7243, %r8809;
	and.b32  	%r8811, %r7203, %r7163;
	xor.b32  	%r8812, %r8810, %r8811;
	add.s32 	%r8813, %r8808, %r8812;
	add.s32 	%r7271, %r8806, %r7123;
	add.s32 	%r7283, %r8813, %r8806;
	// begin inline asm
	shf.r.wrap.b32 %r7245, %r7251, %r7251, %r7408;
	// end inline asm
	// begin inline asm
	shf.r.wrap.b32 %r7249, %r7251, %r7251, %r7412;
	// end inline asm
	shr.u32 	%r8814, %r7251, 3;
	xor.b32  	%r8815, %r7245, %r8814;
	xor.b32  	%r8816, %r8815, %r7249;
	// begin inline asm
	shf.r.wrap.b32 %r7253, %r7259, %r7259, %r7416;
	// end inline asm
	// begin inline asm
	shf.r.wrap.b32 %r7257, %r7259, %r7259, %r7420;
	// end inline asm
	shr.u32 	%r8817, %r7259, 10;
	xor.b32  	%r8818, %r7253, %r8817;
	xor.b32  	%r8819, %r8818, %r7257;
	add.s32 	%r8820, %r7211, %r8816;
	add.s32 	%r8821, %r8820, %r7059;
	add.s32 	%r7339, %r8821, %r8819;
	// begin inline asm
	shf.r.wrap.b32 %r7261, %r7271, %r7271, %r7424;
	// end inline asm
	// begin inline asm
	shf.r.wrap.b32 %r7265, %r7271, %r7271, %r7428;
	// end inline asm
	xor.b32  	%r8822, %r7265, %r7261;
	// begin inline asm
	shf.r.wrap.b32 %r7269, %r7271, %r7271, %r7432;
	// end inline asm
	xor.b32  	%r8823, %r8822, %r7269;
	and.b32  	%r8824, %r7271, %r7231;
	not.b32 	%r8825, %r7271;
	and.b32  	%r8826, %r7191, %r8825;
	or.b32  	%r8827, %r8824, %r8826;
	add.s32 	%r8828, %r8827, %r7151;
	add.s32 	%r8829, %r8828, %r7339;
	add.s32 	%r8830, %r8829, %r8823;
	ld.const.u32 	%r522, [Kc+236];
	add.s32 	%r8831, %r8830, %r522;
	// begin inline asm
	shf.r.wrap.b32 %r7273, %r7283, %r7283, %r7436;
	// end inline asm
	// begin inline asm
	shf.r.wrap.b32 %r7277, %r7283, %r7283, %r7440;
	// end inline asm
	xor.b32  	%r8832, %r7277, %r7273;
	// begin inline asm
	shf.r.wrap.b32 %r7281, %r7283, %r7283, %r7444;
	// end inline asm
	xor.b32  	%r8833, %r8832, %r7281;
	xor.b32  	%r8834, %r7243, %r7203;
	and.b32  	%r8835, %r7283, %r8834;
	and.b32  	%r8836, %r7243, %r7203;
	xor.b32  	%r8837, %r8835, %r8836;
	add.s32 	%r8838, %r8833, %r8837;
	add.s32 	%r7311, %r8831, %r7163;
	add.s32 	%r7323, %r8838, %r8831;
	// begin inline asm
	shf.r.wrap.b32 %r7285, %r7291, %r7291, %r7408;
	// end inline asm
	// begin inline asm
	shf.r.wrap.b32 %r7289, %r7291, %r7291, %r7412;
	// end inline asm
	shr.u32 	%r8839, %r7291, 3;
	xor.b32  	%r8840, %r7285, %r8839;
	xor.b32  	%r8841, %r8840, %r7289;
	// begin inline asm
	shf.r.wrap.b32 %r7293, %r7299, %r7299, %r7416;
	// end inline asm
	// begin inline asm
	shf.r.wrap.b32 %r7297, %r7299, %r7299, %r7420;
	// end inline asm
	shr.u32 	%r8842, %r7299, 10;
	xor.b32  	%r8843, %r7293, %r8842;
	xor.b32  	%r8844, %r8843, %r7297;
	add.s32 	%r8845, %r7251, %r8841;
	add.s32 	%r8846, %r8845, %r7099;
	add.s32 	%r7379, %r8846, %r8844;
	// begin inline asm
	shf.r.wrap.b32 %r7301, %r7311, %r7311, %r7424;
	// end inline asm
	// begin inline asm
	shf.r.wrap.b32 %r7305, %r7311, %r7311, %r7428;
	// end inline asm
	xor.b32  	%r8847, %r7305, %r7301;
	// begin inline asm
	shf.r.wrap.b32 %r7309, %r7311, %r7311, %r7432;
	// end inline asm
	xor.b32  	%r8848, %r8847, %r7309;
	and.b32  	%r8849, %r7311, %r7271;
	not.b32 	%r8850, %r7311;
	and.b32  	%r8851, %r7231, %r8850;
	or.b32  	%r8852, %r8849, %r8851;
	add.s32 	%r8853, %r8852, %r7191;
	add.s32 	%r8854, %r8853, %r7379;
	add.s32 	%r8855, %r8854, %r8848;
	ld.const.u32 	%r523, [Kc+240];
	add.s32 	%r8856, %r8855, %r523;
	// begin inline asm
	shf.r.wrap.b32 %r7313, %r7323, %r7323, %r7436;
	// end inline asm
	// begin inline asm
	shf.r.wrap.b32 %r7317, %r7323, %r7323, %r7440;
	// end inline asm
	xor.b32  	%r8857, %r7317, %r7313;
	// begin inline asm
	shf.r.wrap.b32 %r7321, %r7323, %r7323, %r7444;
	// end inline asm
	xor.b32  	%r8858, %r8857, %r7321;
	xor.b32  	%r8859, %r7283, %r7243;
	and.b32  	%r8860, %r7323, %r8859;
	and.b32  	%r8861, %r7283, %r7243;
	xor.b32  	%r8862, %r8860, %r8861;
	add.s32 	%r8863, %r8858, %r8862;
	add.s32 	%r7351, %r8856, %r7203;
	add.s32 	%r7363, %r8863, %r8856;
	// begin inline asm
	shf.r.wrap.b32 %r7325, %r7331, %r7331, %r7408;
	// end inline asm
	// begin inline asm
	shf.r.wrap.b32 %r7329, %r7331, %r7331, %r7412;
	// end inline asm
	shr.u32 	%r8864, %r7331, 3;
	xor.b32  	%r8865, %r7325, %r8864;
	xor.b32  	%r8866, %r8865, %r7329;
	// begin inline asm
	shf.r.wrap.b32 %r7333, %r7339, %r7339, %r7416;
	// end inline asm
	// begin inline asm
	shf.r.wrap.b32 %r7337, %r7339, %r7339, %r7420;
	// end inline asm
	shr.u32 	%r8867, %r7339, 10;
	xor.b32  	%r8868, %r7333, %r8867;
	xor.b32  	%r8869, %r8868, %r7337;
	add.s32 	%r8870, %r7291, %r8866;
	add.s32 	%r8871, %r8870, %r7139;
	add.s32 	%r7419, %r8871, %r8869;
	// begin inline asm
	shf.r.wrap.b32 %r7341, %r7351, %r7351, %r7424;
	// end inline asm
	// begin inline asm
	shf.r.wrap.b32 %r7345, %r7351, %r7351, %r7428;
	// end inline asm
	xor.b32  	%r8872, %r7345, %r7341;
	// begin inline asm
	shf.r.wrap.b32 %r7349, %r7351, %r7351, %r7432;
	// end inline asm
	xor.b32  	%r8873, %r8872, %r7349;
	and.b32  	%r8874, %r7351, %r7311;
	not.b32 	%r8875, %r7351;
	and.b32  	%r8876, %r7271, %r8875;
	or.b32  	%r8877, %r8874, %r8876;
	add.s32 	%r8878, %r8877, %r7231;
	add.s32 	%r8879, %r8878, %r7419;
	add.s32 	%r8880, %r8879, %r8873;
	ld.const.u32 	%r524, [Kc+244];
	add.s32 	%r8881, %r8880, %r524;
	// begin inline asm
	shf.r.wrap.b32 %r7353, %r7363, %r7363, %r7436;
	// end inline asm
	// begin inline asm
	shf.r.wrap.b32 %r7357, %r7363, %r7363, %r7440;
	// end inline asm
	xor.b32  	%r8882, %r7357, %r7353;
	// begin inline asm
	shf.r.wrap.b32 %r7361, %r7363, %r7363, %r7444;
	// end inline asm
	xor.b32  	%r8883, %r8882, %r7361;
	xor.b32  	%r8884, %r7323, %r7283;
	and.b32  	%r8885, %r7363, %r8884;
	and.b32  	%r8886, %r7323, %r7283;
	xor.b32  	%r8887, %r8885, %r8886;
	add.s32 	%r8888, %r8883, %r8887;
	add.s32 	%r7391, %r8881, %r7243;
	add.s32 	%r7403, %r8888, %r8881;
	// begin inline asm
	shf.r.wrap.b32 %r7365, %r7371, %r7371, %r7408;
	// end inline asm
	// begin inline asm
	shf.r.wrap.b32 %r7369, %r7371, %r7371, %r7412;
	// end inline asm
	shr.u32 	%r8889, %r7371, 3;
	xor.b32  	%r8890, %r7365, %r8889;
	xor.b32  	%r8891, %r8890, %r7369;
	// begin inline asm
	shf.r.wrap.b32 %r7373, %r7379, %r7379, %r7416;
	// end inline asm
	// begin inline asm
	shf.r.wrap.b32 %r7377, %r7379, %r7379, %r7420;
	// end inline asm
	shr.u32 	%r8892, %r7379, 10;
	xor.b32  	%r8893, %r7373, %r8892;
	xor.b32  	%r8894, %r8893, %r7377;
	add.s32 	%r8895, %r7331, %r8891;
	add.s32 	%r8896, %r8895, %r7179;
	add.s32 	%r8897, %r8896, %r8894;
	// begin inline asm
	shf.r.wrap.b32 %r7381, %r7391, %r7391, %r7424;
	// end inline asm
	// begin inline asm
	shf.r.wrap.b32 %r7385, %r7391, %r7391, %r7428;
	// end inline asm
	xor.b32  	%r8898, %r7385, %r7381;
	// begin inline asm
	shf.r.wrap.b32 %r7389, %r7391, %r7391, %r7432;
	// end inline asm
	xor.b32  	%r8899, %r8898, %r7389;
	and.b32  	%r8900, %r7391, %r7351;
	not.b32 	%r8901, %r7391;
	and.b32  	%r8902, %r7311, %r8901;
	or.b32  	%r8903, %r8900, %r8902;
	add.s32 	%r8904, %r8903, %r7271;
	add.s32 	%r8905, %r8904, %r8897;
	add.s32 	%r8906, %r8905, %r8899;
	ld.const.u32 	%r525, [Kc+248];
	add.s32 	%r8907, %r8906, %r525;
	// begin inline asm
	shf.r.wrap.b32 %r7393, %r7403, %r7403, %r7436;
	// end inline asm
	// begin inline asm
	shf.r.wrap.b32 %r7397, %r7403, %r7403, %r7440;
	// end inline asm
	xor.b32  	%r8908, %r7397, %r7393;
	// begin inline asm
	shf.r.wrap.b32 %r7401, %r7403, %r7403, %r7444;
	// end inline asm
	xor.b32  	%r8909, %r8908, %r7401;
	xor.b32  	%r8910, %r7363, %r7323;
	and.b32  	%r8911, %r7403, %r8910;
	and.b32  	%r8912, %r7363, %r7323;
	xor.b32  	%r8913, %r8911, %r8912;
	add.s32 	%r8914, %r8909, %r8913;
	add.s32 	%r7431, %r8907, %r7283;
	add.s32 	%r7443, %r8914, %r8907;
	// begin inline asm
	shf.r.wrap.b32 %r7405, %r7411, %r7411, %r7408;
	// end inline asm
	// begin inline asm
	shf.r.wrap.b32 %r7409, %r7411, %r7411, %r7412;
	// end inline asm
	shr.u32 	%r8915, %r7411, 3;
	xor.b32  	%r8916, %r7405, %r8915;
	xor.b32  	%r8917, %r8916, %r7409;
	// begin inline asm
	shf.r.wrap.b32 %r7413, %r7419, %r7419, %r7416;
	// end inline asm
	// begin inline asm
	shf.r.wrap.b32 %r7417, %r7419, %r7419, %r7420;
	// end inline asm
	shr.u32 	%r8918, %r7419, 10;
	xor.b32  	%r8919, %r7413, %r8918;
	xor.b32  	%r8920, %r8919, %r7417;
	add.s32 	%r8921, %r7371, %r8917;
	add.s32 	%r8922, %r8921, %r7219;
	add.s32 	%r8923, %r8922, %r8920;
	// begin inline asm
	shf.r.wrap.b32 %r7421, %r7431, %r7431, %r7424;
	// end inline asm
	// begin inline asm
	shf.r.wrap.b32 %r7425, %r7431, %r7431, %r7428;
	// end inline asm
	xor.b32  	%r8924, %r7425, %r7421;
	// begin inline asm
	shf.r.wrap.b32 %r7429, %r7431, %r7431, %r7432;
	// end inline asm
	xor.b32  	%r8925, %r8924, %r7429;
	and.b32  	%r8926, %r7431, %r7391;
	not.b32 	%r8927, %r7431;
	and.b32  	%r8928, %r7351, %r8927;
	or.b32  	%r8929, %r8926, %r8928;
	add.s32 	%r8930, %r8929, %r7311;
	add.s32 	%r8931, %r8930, %r8923;
	add.s32 	%r8932, %r8931, %r8925;
	ld.const.u32 	%r526, [Kc+252];
	add.s32 	%r8933, %r8932, %r526;
	// begin inline asm
	shf.r.wrap.b32 %r7433, %r7443, %r7443, %r7436;
	// end inline asm
	// begin inline asm
	shf.r.wrap.b32 %r7437, %r7443, %r7443, %r7440;
	// end inline asm
	xor.b32  	%r8934, %r7437, %r7433;
	// begin inline asm
	shf.r.wrap.b32 %r7441, %r7443, %r7443, %r7444;
	// end inline asm
	xor.b32  	%r8935, %r8934, %r7441;
	xor.b32  	%r8936, %r7403, %r7363;
	and.b32  	%r8937, %r7443, %r8936;
	and.b32  	%r8938, %r7403, %r7363;
	xor.b32  	%r8939, %r8937, %r8938;
	add.s32 	%r8940, %r8935, %r8939;
	add.s32 	%r8941, %r8933, %r7323;
	add.s32 	%r8942, %r8940, %r8933;
	add.s32 	%r527, %r432, %r8942;
	add.s32 	%r528, %r433, %r7443;
	add.s32 	%r529, %r434, %r7403;
	add.s32 	%r530, %r435, %r7363;
	add.s32 	%r531, %r436, %r8941;
	add.s32 	%r532, %r437, %r7431;
	add.s32 	%r533, %r438, %r7391;
	add.s32 	%r534, %r439, %r7351;
	mov.b32 	%r20715, 0;
	st.local.v4.u32 	[%rd11], {%r20715, %r20715, %r20715, %r20715};
	st.local.v4.u32 	[%rd11+16], {%r20715, %r20715, %r20715, %r20715};
	st.local.v4.u32 	[%rd11+32], {%r20715, %r20715, %r20715, %r20715};
	st.local.v4.u32 	[%rd11+48], {%r20715, %r20715, %r20715, %r20715};
	sub.s32 	%r535, %r20694, %r470;
	setp.lt.s32 	%p177, %r535, 1;
	@%p177 bra 	$L__BB2_232;
	and.b32  	%r536, %r535, 3;
	sub.s32 	%r8945, %r470, %r20694;
	setp.gt.u32 	%p178, %r8945, -4;
	mov.b32 	%r20714, 0;
	@%p178 bra 	$L__BB2_228;
	mov.b32 	%r20712, 0;
$L__BB2_227:
	add.s32 	%r8947, %r20712, %r470;
	cvt.s64.s32 	%rd374, %r8947;
	add.s64 	%rd375, %rd485, %rd374;
	ld.local.u8 	%r8948, [%rd375];
	shl.b32 	%r8949, %r8948, 24;
	cvt.u64.u32 	%rd376, %r20712;
	add.s64 	%rd377, %rd11, %rd376;
	ld.local.u32 	%r8950, [%rd377];
	or.b32  	%r8951, %r8949, %r8950;
	add.s32 	%r8952, %r8947, 1;
	cvt.s64.s32 	%rd378, %r8952;
	add.s64 	%rd379, %rd485, %rd378;
	ld.local.s8 	%r8953, [%rd379];
	shl.b32 	%r8954, %r8953, 16;
	or.b32  	%r8955, %r8954, %r8951;
	add.s32 	%r8956, %r8947, 2;
	cvt.s64.s32 	%rd380, %r8956;
	add.s64 	%rd381, %rd485, %rd380;
	ld.local.s8 	%rs396, [%rd381];
	mul.wide.s16 	%r8957, %rs396, 256;
	or.b32  	%r8958, %r8957, %r8955;
	add.s32 	%r8959, %r8947, 3;
	cvt.s64.s32 	%rd382, %r8959;
	add.s64 	%rd383, %rd485, %rd382;
	ld.local.s8 	%r8960, [%rd383];
	or.b32  	%r8961, %r8958, %r8960;
	st.local.u32 	[%rd377], %r8961;
	add.s32 	%r20712, %r20712, 4;
	sub.s32 	%r8962, %r20694, %r470;
	and.b32  	%r20714, %r8962, 2147483644;
	setp.ne.s32 	%p179, %r20712, %r20714;
	@%p179 bra 	$L__BB2_227;
$L__BB2_228:
	setp.eq.s32 	%p180, %r536, 0;
	mov.u32 	%r20715, %r20714;
	@%p180 bra 	$L__BB2_232;
	shl.b32 	%r8963, %r20714, 3;
	not.b32 	%r8964, %r8963;
	and.b32  	%r8965, %r8964, 24;
	add.s32 	%r8966, %r20714, %r470;
	cvt.s64.s32 	%rd384, %r8966;
	add.s64 	%rd55, %rd485, %rd384;
	ld.local.s8 	%r8967, [%rd55];
	shl.b32 	%r8968, %r8967, %r8965;
	and.b32  	%r8969, %r20714, 2147483644;
	cvt.u64.u32 	%rd385, %r8969;
	add.s64 	%rd386, %rd11, %rd385;
	ld.local.u32 	%r8970, [%rd386];
	or.b32  	%r8971, %r8968, %r8970;
	st.local.u32 	[%rd386], %r8971;
	add.s32 	%r20715, %r20714, 1;
	setp.eq.s32 	%p181, %r536, 1;
	@%p181 bra 	$L__BB2_232;
	add.s32 	%r8972, %r20714, 1;
	shl.b32 	%r8973, %r8972, 3;
	not.b32 	%r8974, %r8973;
	and.b32  	%r8975, %r8974, 24;
	ld.local.s8 	%r8976, [%rd55+1];
	shl.b32 	%r8977, %r8976, %r8975;
	and.b32  	%r8978, %r8972, 2147483644;
	cvt.u64.u32 	%rd387, %r8978;
	add.s64 	%rd388, %rd11, %rd387;
	ld.local.u32 	%r8979, [%rd388];
	or.b32  	%r8980, %r8977, %r8979;
	st.local.u32 	[%rd388], %r8980;
	add.s32 	%r20715, %r20714, 2;
	setp.eq.s32 	%p182, %r536, 2;
	@%p182 bra 	$L__BB2_232;
	shl.b32 	%r8981, %r20715, 3;
	not.b32 	%r8982, %r8981;
	and.b32  	%r8983, %r8982, 24;
	ld.local.s8 	%r8984, [%rd55+2];
	shl.b32 	%r8985, %r8984, %r8983;
	and.b32  	%r8986, %r20715, 2147483644;
	cvt.u64.u32 	%rd389, %r8986;
	add.s64 	%rd390, %rd11, %rd389;
	ld.local.u32 	%r8987, [%rd390];
	or.b32  	%r8988, %r8985, %r8987;
	st.local.u32 	[%rd390], %r8988;
	add.s32 	%r20715, %r20714, 3;
$L__BB2_232:
	setp.lt.u32 	%p183, %r20705, 64;
	@%p183 bra 	$L__BB2_234;
	shl.b32 	%r8989, %r20715, 3;
	not.b32 	%r8990, %r8989;
	and.b32  	%r8991, %r8990, 24;
	mov.b32 	%r8992, 128;
	shl.b32 	%r8993, %r8992, %r8991;
	and.b32  	%r8994, %r20715, -4;
	cvt.u64.u32 	%rd391, %r8994;
	add.s64 	%rd392, %rd11, %rd391;
	ld.local.u32 	%r8995, [%rd392];
	or.b32  	%r8996, %r8995, %r8993;
	st.local.u32 	[%rd392], %r8996;
$L__BB2_234:
	ld.param.u64 	%rd451, [double_sha256_persistent_kernel_ascii_param_1];
	cvt.s64.s32 	%rd393, %r20694;
	add.s64 	%rd394, %rd451, %rd393;
	shr.u64 	%rd395, %rd394, 29;
	cvt.u32.u64 	%r9907, %rd395;
	cvt.u32.u64 	%r11301, %rd394;
	shl.b32 	%r9430, %r11301, 3;
	st.local.v2.u32 	[%rd11+56], {%r9907, %r9430};
	ld.local.v4.u32 	{%r11302, %r9387, %r9427, %r9467}, [%rd11];
	ld.local.v4.u32 	{%r9507, %r9547, %r9587, %r9627}, [%rd11+16];
	ld.local.v4.u32 	{%r9667, %r9707, %r9747, %r9787}, [%rd11+32];
	ld.local.v2.u32 	{%r9827, %r9867}, [%rd11+48];
	mov.b32 	%r11280, 6;
	// begin inline asm
	shf.r.wrap.b32 %r8997, %r531, %r531, %r11280;
	// end inline asm
	mov.b32 	%r11284, 11;
	// begin inline asm
	shf.r.wrap.b32 %r9001, %r531, %r531, %r11284;
	// end inline asm
	xor.b32  	%r11303, %r9001, %r8997;
	mov.b32 	%r11288, 25;
	// begin inline asm
	shf.r.wrap.b32 %r9005, %r531, %r531, %r11288;
	// end inline asm
	xor.b32  	%r11304, %r11303, %r9005;
	and.b32  	%r11305, %r531, %r532;
	not.b32 	%r11306, %r531;
	and.b32  	%r11307, %r533, %r11306;
	or.b32  	%r11308, %r11305, %r11307;
	add.s32 	%r11309, %r11308, %r534;
	add.s32 	%r11310, %r11309, %r11302;
	add.s32 	%r11311, %r11310, %r11304;
	ld.const.u32 	%r11312, [Kc];
	add.s32 	%r11313, %r11311, %r11312;
	mov.b32 	%r11292, 2;
	// begin inline asm
	shf.r.wrap.b32 %r9009, %r527, %r527, %r11292;
	// end inline asm
	mov.b32 	%r11296, 13;
	// begin inline asm
	shf.r.wrap.b32 %r9013, %r527, %r527, %r11296;
	// end inline asm
	xor.b32  	%r11314, %r9013, %r9009;
	mov.b32 	%r11300, 22;
	// begin inline asm
	shf.r.wrap.b32 %r9017, %r527, %r527, %r11300;
	// end inline asm
	xor.b32  	%r11315, %r11314, %r9017;
	xor.b32  	%r11316, %r528, %r529;
	and.b32  	%r11317, %r527, %r11316;
	and.b32  	%r11318, %r528, %r529;
	xor.b32  	%r11319, %r11317, %r11318;
	add.s32 	%r11320, %r11315, %r11319;
	add.s32 	%r9031, %r11313, %r530;
	add.s32 	%r9043, %r11320, %r11313;
	// begin inline asm
	shf.r.wrap.b32 %r9021, %r9031, %r9031, %r11280;
	// end inline asm
	// begin inline asm
	shf.r.wrap.b32 %r9025, %r9031, %r9031, %r11284;
	// end inline asm
	xor.b32  	%r11321, %r9025, %r9021;
	// begin inline asm
	shf.r.wrap.b32 %r9029, %r9031, %r9031, %r11288;
	// end inline asm
	xor.b32  	%r11322, %r11321, %r9029;
	and.b32  	%r11323, %r9031, %r531;
	not.b32 	%r11324, %r9031;
	and.b32  	%r11325, %r532, %r11324;
	or.b32  	%r11326, %r11323, %r11325;
	add.s32 	%r11327, %r11326, %r533;
	add.s32 	%r11328, %r11327, %r9387;
	add.s32 	%r11329, %r11328, %r11322;
	add.s32 	%r11330, %r11329, %r483;
	// begin inline asm
	shf.r.wrap.b32 %r9033, %r9043, %r9043, %r11292;
	// end inline asm
	// begin inline asm
	shf.r.wrap.b32 %r9037, %r9043, %r9043, %r11296;
	// end inline asm
	xor.b32  	%r11331, %r9037, %r9033;
	// begin inline asm
	shf.r.wrap.b32 %r9041, %r9043, %r9043, %r11300;
	// end inline asm
	xor.b32  	%r11332, %r11331, %r9041;
	xor.b32  	%r11333, %r527, %r528;
	and.b32  	%r11334, %r9043, %r11333;
	and.b32  	%r11335, %r527, %r528;
	xor.b32  	%r11336, %r11334, %r11335;
	add.s32 	%r11337, %r11332, %r11336;
	add.s32 	%r9055, %r11330, %r529;
	add.s32 	%r9067, %r11337, %r11330;
	// begin inline asm
	shf.r.wrap.b32 %r9045, %r9055, %r9055, %r11280;
	// end inline asm
	// begin inline asm
	shf.r.wrap.b32 %r9049, %r9055, %r9055, %r11284;
	// end inline asm
	xor.b32  	%r11338, %r9049, %r9045;
	// begin inline asm
	shf.r.wrap.b32 %r9053, %r9055, %r9055, %r11288;
	// end inline asm
	xor.b32  	%r11339, %r11338, %r9053;
	and.b32  	%r11340, %r9055, %r9031;
	not.b32 	%r11341, %r9055;
	and.b32  	%r11342, %r531, %r11341;
	or.b32  	%r11343, %r11340, %r11342;
	add.s32 	%r11344, %r11343, %r532;
	add.s32 	%r11345, %r11344, %r9427;
	add.s32 	%r11346, %r11345, %r11339;
	add.s32 	%r11347, %r11346, %r484;
	// begin inline asm
	shf.r.wrap.b32 %r9057, %r9067, %r9067, %r11292;
	// end inline asm
	// begin inline asm
	shf.r.wrap.b32 %r9061, %r9067, %r9067, %r11296;
	// end inline asm
	xor.b32  	%r11348, %r9061, %r9057;
	// begin inline asm
	shf.r.wrap.b32 %r9065, %r9067, %r9067, %r11300;
	// end inline asm
	xor.b32  	%r11349, %r11348, %r9065;
	xor.b32  	%r11350, %r9043, %r527;
	and.b32  	%r11351, %r9067, %r11350;
	and.b32  	%r11352, %r9043, %r527;
	xor.b32  	%r11353, %r11351, %r11352;
	add.s32 	%r11354, %r11349, %r11353;
	add.s32 	%r9079, %r11347, %r528;
	add.s32 	%r9091, %r11354, %r11347;
	// begin inline asm
	shf.r.wrap.b32 %r9069, %r9079, %r9079, %r11280;
	// end inline asm
	// begin inline asm
	shf.r.wrap.b32 %r9073, %r9079, %r9079, %r11284;
	// end inline asm
	xor.b32  	%r11355, %r9073, %r9069;
	// begin inline asm
	shf.r.wrap.b32 %r9077, %r9079, %r9079, %r11288;
	// end inline asm
	xor.b32  	%r11356, %r11355, %r9077;
	and.b32  	%r11357, %r9079, %r9055;
	not.b32 	%r11358, %r9079;
	and.b32  	%r11359, %r9031, %r11358;
	or.b32  	%r11360, %r11357, %r11359;
	add.s32 	%r11361, %r11360, %r531;
	add.s32 	%r11362, %r11361, %r9467;
	add.s32 	%r11363, %r11362, %r11356;
	add.s32 	%r11364, %r11363, %r485;
	// begin inline asm
	shf.r.wrap.b32 %r9081, %r9091, %r9091, %r11292;
	// end inline asm
	// begin inline asm
	shf.r.wrap.b32 %r9085, %r9091, %r9091, %r11296;
	// end inline asm
	xor.b32  	%r11365, %r9085, %r9081;
	// begin inline asm
	shf.r.wrap.b32 %r9089, %r9091, %r9091, %r11300;
	// end inline asm
	xor.b32  	%r11366, %r11365, %r9089;
	xor.b32  	%r11367, %r9067, %r9043;
	and.b32  	%r11368, %r9091, %r11367;
	and.b32  	%r11369, %r9067, %r9043;
	xor.b32  	%r11370, %r11368, %r11369;
	add.s32 	%r11371, %r11366, %r11370;
	add.s32 	%r9103, %r11364, %r527;
	add.s32 	%r9115, %r11371, %r11364;
	// begin inline asm
	shf.r.wrap.b32 %r9093, %r9103, %r9103, %r11280;
	// end inline asm
	// begin inline asm
	shf.r.wrap.b32 %r9097, %r9103, %r9103, %r11284;
	// end inline asm
	xor.b32  	%r11372, %r9097, %r9093;
	// begin inline asm
	shf.r.wrap.b32 %r9101, %r9103, %r9103, %r11288;
	// end inline asm
	xor.b32  	%r11373, %r11372, %r9101;
	and.b32  	%r11374, %r9103, %r9079;
	not.b32 	%r11375, %r9103;
	and.b32  	%r11376, %r9055, %r11375;
	or.b32  	%r11377, %r11374, %r11376;
	add.s32 	%r11378, %r11377, %r9031;
	add.s32 	%r11379, %r11378, %r9507;
	add.s32 	%r11380, %r11379, %r11373;
	add.s32 	%r11381, %r11380, %r486;
	// begin inline asm
	shf.r.wrap.b32 %r9105, %r9115, %r9115, %r11292;
	// end inline asm
	// begin inline asm
	shf.r.wrap.b32 %r9109, %r9115, %r9115, %r11296;
	// end inline asm
	xor.b32  	%r11382, %r9109, %r9105;
	// begin inline asm
	shf.r.wrap.b32 %r9113, %r9115, %r9115, %r11300;
	// end inline asm
	xor.b32  	%r11383, %r11382, %r9113;
	xor.b32  	%r11384, %r9091, %r9067;
	and.b32  	%r11385, %r9115, %r11384;
	and.b32  	%r11386, %r9091, %r9067;
	xor.b32  	%r11387, %r11385, %r11386;
	add.s32 	%r11388, %r11383, %r11387;
	add.s32 	%r9127, %r11381, %r9043;
	add.s32 	%r9139, %r11388, %r11381;
	// begin inline asm
	shf.r.wrap.b32 %r9117, %r9127, %r9127, %r11280;
	// end inline asm
	// begin inline asm
	shf.r.wrap.b32 %r9121, %r9127, %r9127, %r11284;
	// end inline asm
	xor.b32  	%r11389, %r9121, %r9117;
	// begin inline asm
	shf.r.wrap.b32 %r9125, %r9127, %r9127, %r11288;
	// end inline asm
	xor.b32  	%r11390, %r11389, %r9125;
	and.b32  	%r11391, %r9127, %r9103;
	not.b32 	%r11392, %r9127;
	and.b32  	%r11393, %r9079, %r11392;
	or.b32  	%r11394, %r11391, %r11393;
	add.s32 	%r11395, %r11394, %r9055;
	add.s32 	%r11396, %r11395, %r9547;
	add.s32 	%r11397, %r11396, %r11390;
	add.s32 	%r11398, %r11397, %r487;
	// begin inline asm
	shf.r.wrap.b32 %r9129, %r9139, %r9139, %r11292;
	// end inline asm
	// begin inline asm
	shf.r.wrap.b32 %r9133, %r9139, %r9139, %r11296;
	// end inline asm
	xor.b32  	%r11399, %r9133, %r9129;
	// begin inline asm
	shf.r.wrap.b32 %r9137, %r9139, %r9139, %r11300;
	// end inline asm
	xor.b32  	%r11400, %r11399, %r9137;
	xor.b32  	%r11401, %r9115, %r9091;
	and.b32  	%r11402, %r9139, %r11401;
	and.b32  	%r11403, %r9115, %r9091;
	xor.b32  	%r11404, %r11402, %r11403;
	add.s32 	%r11405, %r11400, %r11404;
	add.s32 	%r9151, %r11398, %r9067;
	add.s32 	%r9163, %r11405, %r11398;
	// begin inline asm
	shf.r.wrap.b32 %r9141, %r9151, %r9151, %r11280;
	// end inline asm
	// begin inline asm
	shf.r.wrap.b32 %r9145, %r9151, %r9151, %r11284;
	// end inline asm
	xor.b32  	%r11406, %r9145, %r9141;
	// begin inline asm
	shf.r.wrap.b32 %r9149, %r9151, %r9151, %r11288;
	// end inline asm
	xor.b32  	%r11407, %r11406, %r9149;
	and.b32  	%r11408, %r9151, %r9127;
	not.b32 	%r11409, %r9151;
	and.b32  	%r11410, %r9103, %r11409;
	or.b32  	%r11411, %r11408, %r11410;
	add.s32 	%r11412, %r11411, %r9079;
	add.s32 	%r11413, %r11412, %r9587;
	add.s32 	%r11414, %r11413, %r11407;
	add.s32 	%r11415, %r11414, %r488;
	// begin inline asm
	shf.r.wrap.b32 %r9153, %r9163, %r9163, %r11292;
	// end inline asm
	// begin inline asm
	shf.r.wrap.b32 %r9157, %r9163, %r9163, %r11296;
	// end inline asm
	xor.b32  	%r11416, %r9157, %r9153;
	// begin inline asm
	shf.r.wrap.b32 %r9161, %r9163, %r9163, %r11300;
	// end inline asm
	xor.b32  	%r11417, %r11416, %r9161;
	xor.b32  	%r11418, %r9139, %r9115;
	and.b32  	%r11419, %r9163, %r11418;
	and.b32  	%r11420, %r9139, %r9115;
	xor.b32  	%r11421, %r11419, %r11420;
	add.s32 	%r11422, %r11417, %r11421;
	add.s32 	%r9175, %r11415, %r9091;
	add.s32 	%r9187, %r11422, %r11415;
	// begin inline asm
	shf.r.wrap.b32 %r9165, %r9175, %r9175, %r11280;
	// end inline asm
	// begin inline asm
	shf.r.wrap.b32 %r9169, %r9175, %r9175, %r11284;
	// end inline asm
	xor.b32  	%r11423, %r9169, %r9165;
	// begin inline asm
	shf.r.wrap.b32 %r9173, %r9175, %r9175, %r11288;
	// end inline asm
	xor.b32  	%r11424, %r11423, %r9173;
	and.b32  	%r11425, %r9175, %r9151;
	not.b32 	%r11426, %r9175;
	and.b32  	%r11427, %r9127, %r11426;
	or.b32  	%r11428, %r11425, %r11427;
	add.s32 	%r11429, %r11428, %r9103;
	add.s32 	%r11430, %r11429, %r9627;
	add.s32 	%r11431, %r11430, %r11424;
	add.s32 	%r11432, %r11431, %r489;
	// begin inline asm
	shf.r.wrap.b32 %r9177, %r9187, %r9187, %r11292;
	// end inline asm
	// begin inline asm
	shf.r.wrap.b32 %r9181, %r9187, %r9187, %r11296;
	// end inline asm
	xor.b32  	%r11433, %r9181, %r9177;
	// begin inline asm
	shf.r.wrap.b32 %r9185, %r9187, %r9187, %r11300;
	// end inline asm
	xor.b32  	%r11434, %r11433, %r9185;
	xor.b32  	%r11435, %r9163, %r9139;
	and.b32  	%r11436, %r9187, %r11435;
	and.b32  	%r11437, %r9163, %r9139;
	xor.b32  	%r11438, %r11436, %r11437;
	add.s32 	%r11439, %r11434, %r11438;
	add.s32 	%r9199, %r11432, %r9115;
	add.s32 	%r9211, %r11439, %r11432;
	// begin inline asm
	shf.r.wrap.b32 %r9189, %r9199, %r9199, %r11280;
	// end inline asm
	// begin inline asm
	shf.r.wrap.b32 %r9193, %r9199, %r9199, %r11284;
	// end inline asm
	xor.b32  	%r11440, %r9193, %r9189;
	// begin inline asm
	shf.r.wrap.b32 %r9197, %r9199, %r9199, %r11288;
	// end inline asm
	xor.b32  	%r11441, %r11440, %r9197;
	and.b32  	%r11442, %r9199, %r9175;
	not.b32 	%r11443, %r9199;
	and.b32  	%r11444, %r9151, %r11443;
	or.b32  	%r11445, %r11442, %r11444;
	add.s32 	%r11446, %r11445, %r9127;
	add.s32 	%r11447, %r11446, %r9667;
	add.s32 	%r11448, %r11447, %r11441;
	add.s32 	%r11449, %r11448, %r490;
	// begin inline asm
	shf.r.wrap.b32 %r9201, %r9211, %r9211, %r11292;
	// end inline asm
	// begin inline asm
	shf.r.wrap.b32 %r9205, %r9211, %r9211, %r11296;
	// end inline asm
	xor.b32  	%r11450, %r9205, %r9201;
	// begin inline asm
	shf.r.wrap.b32 %r9209, %r9211, %r9211, %r11300;
	// end inline asm
	xor.b32  	%r11451, %r11450, %r9209;
	xor.b32  	%r11452, %r9187, %r9163;
	and.b32  	%r11453, %r9211, %r11452;
	and.b32  	%r11454, %r9187, %r9163;
	xor.b32  	%r11455, %r11453, %r11454;
	add.s32 	%r11456, %r11451, %r11455;
	add.s32 	%r9223, %r11449, %r9139;
	add.s32 	%r9235, %r11456, %r11449;
	// begin inline asm
	shf.r.wrap.b32 %r9213, %r9223, %r9223, %r11280;
	// end inline asm
	// begin inline asm
	shf.r.wrap.b32 %r9217, %r9223, %r9223, %r11284;
	// end inline asm
	xor.b32  	%r11457, %r9217, %r9213;
	// begin inline asm
	shf.r.wrap.b32 %r9221, %r9223, %r9223, %r11288;
	// end inline asm
	xor.b32  	%r11458, %r11457, %r9221;
	and.b32  	%r11459, %r9223, %r9199;
	not.b32 	%r11460, %r9223;
	and.b32  	%r11461, %r9175, %r11460;
	or.b32  	%r11462, %r11459, %r11461;
	add.s32 	%r11463, %r11462, %r9151;
	add.s32 	%r11464, %r11463, %r9707;
	add.s32 	%r11465, %r11464, %r11458;
	add.s32 	%r11466, %r11465, %r491;
	// begin inline asm
	shf.r.wrap.b32 %r9225, %r9235, %r9235, %r11292;
	// end inline asm
	// begin inline asm
	shf.r.wrap.b32 %r9229, %r9235, %r9235, %r11296;
	// end inline asm
	xor.b32  	%r11467, %r9229, %r9225;
	// begin inline asm
	shf.r.wrap.b32 %r9233, %r9235, %r9235, %r11300;
	// end inline asm
	xor.b32  	%r11468, %r11467, %r9233;
	xor.b32  	%r11469, %r9211, %r9187;
	and.b32  	%r11470, %r9235, %r11469;
	and.b32  	%r11471, %r9211, %r9187;
	xor.b32  	%r11472, %r11470, %r11471;
	add.s32 	%r11473, %r11468, %r11472;
	add.s32 	%r9247, %r11466, %r9163;
	add.s32 	%r9259, %r11473, %r11466;
	// begin inline asm
	shf.r.wrap.b32 %r9237, %r9247, %r9247, %r11280;
	// end inline asm
	// begin inline asm
	shf.r.wrap.b32 %r9241, %r9247, %r9247, %r11284;
	// end inline asm
	xor.b32  	%r11474, %r9241, %r9237;
	// begin inline asm
	shf.r.wrap.b32 %r9245, %r9247, %r9247, %r11288;
	// end inline asm
	xor.b32  	%r11475, %r11474, %r9245;
	and.b32  	%r11476, %r9247, %r9223;
	not.b32 	%r11477, %r9247;
	and.b32  	%r11478, %r9199, %r11477;
	or.b32  	%r11479, %r11476, %r11478;
	add.s32 	%r11480, %r11479, %r9175;
	add.s32 	%r11481, %r11480, %r9747;
	add.s32 	%r11482, %r11481, %r11475;
	add.s32 	%r11483, %r11482, %r492;
	// begin inline asm
	shf.r.wrap.b32 %r9249, %r9259, %r9259, %r11292;
	// end inline asm
	// begin inline asm
	shf.r.wrap.b32 %r9253, %r9259, %r9259, %r11296;
	// end inline asm
	xor.b32  	%r11484, %r9253, %r9249;
	// begin inline asm
	shf.r.wrap.b32 %r9257, %r9259, %r9259, %r11300;
	// end inline asm
	xor.b32  	%r11485, %r11484, %r9257;
	xor.b32  	%r11486, %r9235, %r9211;
	and.b32  	%r11487, %r9259, %r11486;
	and.b32  	%r11488, %r9235, %r9211;
	xor.b32  	%r11489, %r11487, %r11488;
	add.s32 	%r11490, %r11485, %r11489;
	add.s32 	%r9271, %r11483, %r9187;
	add.s32 	%r9283, %r11490, %r11483;
	// begin inline asm
	shf.r.wrap.b32 %r9261, %r9271, %r9271, %r11280;
	// end inline asm
	// begin inline asm
	shf.r.wrap.b32 %r9265, %r9271, %r9271, %r11284;
	// end inline asm
	xor.b32  	%r11491, %r9265, %r9261;
	// begin inline asm
	shf.r.wrap.b32 %r9269, %r9271, %r9271, %r11288;
	// end inline asm
	xor.b32  	%r11492, %r11491, %r9269;
	and.b32  	%r11493, %r9271, %r9247;
	not.b32 	%r11494, %r9271;
	and.b32  	%r11495, %r9223, %r11494;
	or.b32  	%r11496, %r11493, %r11495;
	add.s32 	%r11497, %r11496, %r9199;
	add.s32 	%r11498, %r11497, %r9787;
	add.s32 	%r11499, %r11498, %r11492;
	add.s32 	%r11500, %r11499, %r493;
	// begin inline asm
	shf.r.wrap.b32 %r9273, %r9283, %r9283, %r11292;
	// end inline asm
	// begin inline asm
	shf.r.wrap.b32 %r9277, %r9283, %r9283, %r11296;
	// end inline asm
	xor.b32  	%r11501, %r9277, %r9273;
	// begin inline asm
	shf.r.wrap.b32 %r9281, %r9283, %r9283, %r11300;
	// end inline asm
	xor.b32  	%r11502, %r11501, %r9281;
	xor.b32  	%r11503, %r9259, %r9235;
	and.b32  	%r11504, %r9283, %r11503;
	and.b32  	%r11505, %r9259, %r9235;
	xor.b32  	%r11506, %r11504, %r11505;
	add.s32 	%r11507, %r11502, %r11506;
	add.s32 	%r9295, %r11500, %r9211;
	add.s32 	%r9307, %r11507, %r11500;
	// begin inline asm
	shf.r.wrap.b32 %r9285, %r9295, %r9295, %r11280;
	// end inline asm
	// begin inline asm
	shf.r.wrap.b32 %r9289, %r9295, %r9295, %r11284;
	// end inline asm
	xor.b32  	%r11508, %r9289, %r9285;
	// begin inline asm
	shf.r.wrap.b32 %r9293, %r9295, %r9295, %r11288;
	// end inline asm
	xor.b32  	%r11509, %r11508, %r9293;
	and.b32  	%r11510, %r9295, %r9271;
	not.b32 	%r11511, %r9295;
	and.b32  	%r11512, %r9247, %r11511;
	or.b32  	%r11513, %r11510, %r11512;
	add.s32 	%r11514, %r11513, %r9223;
	add.s32 	%r11515, %r11514, %r9827;
	add.s32 	%r11516, %r11515, %r11509;
	add.s32 	%r11517, %r11516, %r494;
	// begin inline asm
	shf.r.wrap.b32 %r9297, %r9307, %r9307, %r11292;
	// end inline asm
	// begin inline asm
	shf.r.wrap.b32 %r9301, %r9307, %r9307, %r11296;
	// end inline asm
	xor.b32  	%r11518, %r9301, %r9297;
	// begin inline asm
	shf.r.wrap.b32 %r9305, %r9307, %r9307, %r11300;
	// end inline asm
	xor.b32  	%r11519, %r11518, %r9305;
	xor.b32  	%r11520, %r9283, %r9259;
	and.b32  	%r11521, %r9307, %r11520;
	and.b32  	%r11522, %r9283, %r9259;
	xor.b32  	%r11523, %r11521, %r11522;
	add.s32 	%r11524, %r11519, %r11523;
	add.s32 	%r9319, %r11517, %r9235;
	add.s32 	%r9331, %r11524, %r11517;
	// begin inline asm
	shf.r.wrap.b32 %r9309, %r9319, %r9319, %r11280;
	// end inline asm
	// begin inline asm
	shf.r.wrap.b32 %r9313, %r9319, %r9319, %r11284;
	// end inline asm
	xor.b32  	%r11525, %r9313, %r9309;
	// begin inline asm
	shf.r.wrap.b32 %r9317, %r9319, %r9319, %r11288;
	// end inline asm
	xor.b32  	%r11526, %r11525, %r9317;
	and.b32  	%r11527, %r9319, %r9295;
	not.b32 	%r11528, %r9319;
	and.b32  	%r11529, %r9271, %r11528;
	or.b32  	%r11530, %r11527, %r11529;
	add.s32 	%r11531, %r11530, %r9247;
	add.s32 	%r11532, %r11531, %r9867;
	add.s32 	%r11533, %r11532, %r11526;
	add.s32 	%r11534, %r11533, %r495;
	// begin inline asm
	shf.r.wrap.b32 %r9321, %r9331, %r9331, %r11292;
	// end inline asm
	// begin inline asm
	shf.r.wrap.b32 %r9325, %r9331, %r9331, %r11296;
	// end inline asm
	xor.b32  	%r11535, %r9325, %r9321;
	// begin inline asm
	shf.r.wrap.b32 %r9329, %r9331, %r9331, %r11300;
	// end inline asm
	xor.b32  	%r11536, %r11535, %r9329;
	xor.b32  	%r11537, %r9307, %r9283;
	and.b32  	%r11538, %r9331, %r11537;
	and.b32  	%r11539, %r9307, %r9283;
	xor.b32  	%r11540, %r11538, %r11539;
	add.s32 	%r11541, %r11536, %r11540;
	add.s32 	%r9343, %r11534, %r9259;
	add.s32 	%r9355, %r11541, %r11534;
	// begin inline asm
	shf.r.wrap.b32 %r9333, %r9343, %r9343, %r11280;
	// end inline asm
	// begin inline asm
	shf.r.wrap.b32 %r9337, %r9343, %r9343, %r11284;
	// end inline asm
	xor.b32  	%r11542, %r9337, %r9333;
	// begin inline asm
	shf.r.wrap.b32 %r9341, %r9343, %r9343, %r11288;
	// end inline asm
	xor.b32  	%r11543, %r11542, %r9341;
	and.b32  	%r11544, %r9343, %r9319;
	not.b32 	%r11545, %r9343;
	and.b32  	%r11546, %r9295, %r11545;
	or.b32  	%r11547, %r11544, %r11546;
	add.s32 	%r11548, %r11547, %r9271;
	add.s32 	%r11549, %r11548, %r9907;
	add.s32 	%r11550, %r11549, %r11543;
	add.s32 	%r11551, %r11550, %r496;
	// begin inline asm
	shf.r.wrap.b32 %r9345, %r9355, %r9355, %r11292;
	// end inline asm
	// begin inline asm
	shf.r.wrap.b32 %r9349, %r9355, %r9355, %r11296;
	// end inline asm
	xor.b32  	%r11552, %r9349, %r9345;
	// begin inline asm
	shf.r.wrap.b32 %r9353, %r9355, %r9355, %r11300;
	// end inline asm
	xor.b32  	%r11553, %r11552, %r9353;
	xor.b32  	%r11554, %r9331, %r9307;
	and.b32  	%r11555, %r9355, %r11554;
	and.b32  	%r11556, %r9331, %r9307;
	xor.b32  	%r11557, %r11555, %r11556;
	add.s32 	%r11558, %r11553, %r11557;
	add.s32 	%r9367, %r11551, %r9283;
	add.s32 	%r9379, %r11558, %r11551;
	// begin inline asm
	shf.r.wrap.b32 %r9357, %r9367, %r9367, %r11280;
	// end inline asm
	// begin inline asm
	shf.r.wrap.b32 %r9361, %r9367, %r9367, %r11284;
	// end inline asm
	xor.b32  	%r11559, %r9361, %r9357;
	// begin inline asm
	shf.r.wrap.b32 %r9365, %r9367, %r9367, %r11288;
	// end inline asm
	xor.b32  	%r11560, %r11559, %r9365;
	and.b32  	%r11561, %r9367, %r9343;
	not.b32 	%r11562, %r9367;
	and.b32  	%r11563, %r9319, %r11562;
	or.b32  	%r11564, %r11561, %r11563;
	add.s32 	%r11565, %r11564, %r9295;
	add.s32 	%r11566, %r11565, %r9430;
	add.s32 	%r11567, %r11566, %r11560;
	add.s32 	%r11568, %r11567, %r497;
	// begin inline asm
	shf.r.wrap.b32 %r9369, %r9379, %r9379, %r11292;
	// end inline asm
	// begin inline asm
	shf.r.wrap.b32 %r9373, %r9379, %r9379, %r11296;
	// end inline asm
	xor.b32  	%r11569, %r9373, %r9369;
	// begin inline asm
	shf.r.wrap.b32 %r9377, %r9379, %r9379, %r11300;
	// end inline asm
	xor.b32  	%r11570, %r11569, %r9377;
	xor.b32  	%r11571, %r9355, %r9331;
	and.b32  	%r11572, %r9379, %r11571;
	and.b32  	%r11573, %r9355, %r9331;
	xor.b32  	%r11574, %r11572, %r11573;
	add.s32 	%r11575, %r11570, %r11574;
	add.s32 	%r9407, %r11568, %r9307;
	add.s32 	%r9419, %r11575, %r11568;
	mov.b32 	%r11264, 7;
	// begin inline asm
	shf.r.wrap.b32 %r9381, %r9387, %r9387, %r11264;
	// end inline asm
	mov.b32 	%r11268, 18;
	// begin inline asm
	shf.r.wrap.b32 %r9385, %r9387, %r9387, %r11268;
	// end inline asm
	shr.u32 	%r11576, %r9387, 3;
	xor.b32  	%r11577, %r9381, %r11576;
	xor.b32  	%r11578, %r11577, %r9385;
	mov.b32 	%r11272, 17;
	// begin inline asm
	shf.r.wrap.b32 %r9389, %r9907, %r9907, %r11272;
	// end inline asm
	mov.b32 	%r11276, 19;
	// begin inline asm
	shf.r.wrap.b32 %r9393, %r9907, %r9907, %r11276;
	// end inline asm
	shr.u32 	%r11579, %r9907, 10;
	xor.b32  	%r11580, %r9389, %r11579;
	xor.b32  	%r11581, %r11580, %r9393;
	add.s32 	%r11582, %r11302, %r11578;
	add.s32 	%r11583, %r11582, %r9707;
	add.s32 	%r9987, %r11583, %r11581;
	// begin inline asm
	shf.r.wrap.b32 %r9397, %r9407, %r9407, %r11280;
	// end inline asm
	// begin inline asm
	shf.r.wrap.b32 %r9401, %r9407, %r9407, %r11284;
	// end inline asm
	xor.b32  	%r11584, %r9401, %r9397;
	// begin inline asm
	shf.r.wrap.b32 %r9405, %r9407, %r9407, %r11288;
	// end inline asm
	xor.b32  	%r11585, %r11584, %r9405;
	and.b32  	%r11586, %r9407, %r9367;
	not.b32 	%r11587, %r9407;
	and.b32  	%r11588, %r9343, %r11587;
	or.b32  	%r11589, %r11586, %r11588;
	add.s32 	%r11590, %r11589, %r9319;
	add.s32 	%r11591, %r11590, %r9987;
	add.s32 	%r11592, %r11591, %r11585;
	add.s32 	%r11593, %r11592, %r498;
	// begin inline asm
	shf.r.wrap.b32 %r9409, %r9419, %r9419, %r11292;
	// end inline asm
	// begin inline asm
	shf.r.wrap.b32 %r9413, %r9419, %r9419, %r11296;
	// end inline asm
	xor.b32  	%r11594, %r9413, %r9409;
	// begin inline asm
	shf.r.wrap.b32 %r9417, %r9419, %r9419, %r11300;
	// end inline asm
	xor.b32  	%r11595, %r11594, %r9417;
	xor.b32  	%r11596, %r9379, %r9355;
	and.b32  	%r11597, %r9419, %r11596;
	and.b32  	%r11598, %r9379, %r9355;
	xor.b32  	%r11599, %r11597, %r11598;
	add.s32 	%r11600, %r11595, %r11599;
	add.s32 	%r9447, %r11593, %r9331;
	add.s32 	%r9459, %r11600, %r11593;
	// begin inline asm
	shf.r.wrap.b32 %r9421, %r9427, %r9427, %r11264;
	// end inline asm
	// begin inline asm
	shf.r.wrap.b32 %r9425, %r9427, %r9427, %r11268;
	// end inline asm
	shr.u32 	%r11601, %r9427, 3;
	xor.b32  	%r11602, %r9421, %r11601;
	xor.b32  	%r11603, %r11602, %r9425;
	// begin inline asm
	shf.r.wrap.b32 %r9429, %r9430, %r9430, %r11272;
	// end inline asm
	// begin inline asm
	shf.r.wrap.b32 %r9433, %r9430, %r9430, %r11276;
	// end inline asm
	shr.u32 	%r11604, %r9430, 10;
	xor.b32  	%r11605, %r9429, %r11604;
	xor.b32  	%r11606, %r11605, %r9433;
	add.s32 	%r11607, %r9387, %r11603;
	add.s32 	%r11608, %r11607, %r9747;
	add.s32 	%r10027, %r11608, %r11606;
	// begin inline asm
	shf.r.wrap.b32 %r9437, %r9447, %r9447, %r11280;
	// end inline asm
	// begin inline asm
	shf.r.wrap.b32 %r9441, %r9447, %r9447, %r11284;
	// end inline asm
	xor.b32  	%r11609, %r9441, %r9437;
	// begin inline asm
	shf.r.wrap.b32 %r9445, %r9447, %r9447, %r11288;
	// end inline asm
	xor.b32  	%r11610, %r11609, %r9445;
	and.b32  	%r11611, %r9447, %r9407;
	not.b32 	%r11612, %r9447;
	and.b32  	%r11613, %r9367, %r11612;
	or.b32  	%r11614, %r11611, %r11613;
	add.s32 	%r11615, %r11614, %r9343;
	add.s32 	%r11616, %r11615, %r10027;
	add.s32 	%r11617, %r11616, %r11610;
	add.s32 	%r11618, %r11617, %r499;
	// begin inline asm
	shf.r.wrap.b32 %r9449, %r9459, %r9459, %r11292;
	// end inline asm
	// begin inline asm
	shf.r.wrap.b32 %r9453, %r9459, %r9459, %r11296;
	// end inline asm
	xor.b32  	%r11619, %r9453, %r9449;
	// begin inline asm
	shf.r.wrap.b32 %r9457, %r9459, %r9459, %r11300;
	// end inline asm
	xor.b32  	%r11620, %r11619, %r9457;
	xor.b32  	%r11621, %r9419, %r9379;
	and.b32  	%r11622, %r9459, %r11621;
	and.b32  	%r11623, %r9419, %r9379;
	xor.b32  	%r11624, %r11622, %r11623;
	add.s32 	%r11625, %r11620, %r11624;
	add.s32 	%r9487, %r11618, %r9355;
	add.s32 	%r9499, %r11625, %r11618;
	// begin inline asm
	shf.r.wrap.b32 %r9461, %r9467, %r9467, %r11264;
	// end inline asm
	// begin inline asm
	shf.r.wrap.b32 %r9465, %r9467, %r9467, %r11268;
	// end inline asm
	shr.u32 	%r11626, %r9467, 3;
	xor.b32  	%r11627, %r9461, %r11626;
	xor.b32  	%r11628, %r11627, %r9465;
	// begin inline asm
	shf.r.wrap.b32 %r9469, %r9987, %r9987, %r11272;
	// end inline asm
	// begin inline asm
	shf.r.wrap.b32 %r9473, %r9987, %r9987, %r11276;
	// end inline asm
	shr.u32 	%r11629, %r9987, 10;
	xor.b32  	%r11630, %r9469, %r11629;
	xor.b32  	%r11631, %r11630, %r9473;
	add.s32 	%r11632, %r9427, %r11628;
	add.s32 	%r11633, %r11632, %r9787;
	add.s32 	%r10067, %r11633, %r11631;
	// begin inline asm
	shf.r.wrap.b32 %r9477, %r9487, %r9487, %r11280;
	// end inline asm
	// begin inline asm
	shf.r.wrap.b32 %r9481, %r9487, %r9487, %r11284;
	// end inline asm
	xor.b32  	%r11634, %r9481, %r9477;
	// begin inline asm
	shf.r.wrap.b32 %r9485, %r9487, %r9487, %r11288;
	// end inline asm
	xor.b32  	%r11635, %r11634, %r9485;
	and.b32  	%r11636, %r9487, %r9447;
	not.b32 	%r11637, %r9487;
	and.b32  	%r11638, %r9407, %r11637;
	or.b32  	%r11639, %r11636, %r11638;
	add.s32 	%r11640, %r11639, %r9367;
	add.s32 	%r11641, %r11640, %r10067;
	add.s32 	%r11642, %r11641, %r11635;
	add.s32 	%r11643, %r11642, %r500;
	// begin inline asm
	shf.r.wrap.b32 %r9489, %r9499, %r9499, %r11292;
	// end inline asm
	// begin inline asm
	shf.r.wrap.b32 %r9493, %r9499, %r9499, %r11296;
	// end inline asm
	xor.b32  	%r11644, %r9493, %r9489;
	// begin inline asm
	shf.r.wrap.b32 %r9497, %r9499, %r9499, %r11300;
	// end inline asm
	xor.b32  	%r11645, %r11644, %r9497;
	xor.b32  	%r11646, %r9459, %r9419;
	and.b32  	%r11647, %r9499, %r11646;
	and.b32  	%r11648, %r9459, %r9419;
	xor.b32  	%r11649, %r11647, %r11648;
	add.s32 	%r11650, %r11645, %r11649;
	add.s32 	%r9527, %r11643, %r9379;
	add.s32 	%r9539, %r11650, %r11643;
	// begin inline asm
	shf.r.wrap.b32 %r9501, %r9507, %r9507, %r11264;
	// end inline asm
	// begin inline asm
	shf.r.wrap.b32 %r9505, %r9507, %r9507, %r11268;
	// end inline asm
	shr.u32 	%r11651, %r9507, 3;
	xor.b32  	%r11652, %r9501, %r11651;
	xor.b32  	%r11653, %r11652, %r9505;
	// begin inline asm
	shf.r.wrap.b32 %r9509, %r10027, %r10027, %r11272;
	// end inline asm
	// begin inline asm
	shf.r.wrap.b32 %r9513, %r10027, %r10027, %r11276;
	// end inline asm
	shr.u32 	%r11654, %r10027, 10;
	xor.b32  	%r11655, %r9509, %r11654;
	xor.b32  	%r11656, %r11655, %r9513;
	add.s32 	%r11657, %r9467, %r11653;
	add.s32 	%r11658, %r11657, %r9827;
	add.s32 	%r10107, %r11658, %r11656;
	// begin inline asm
	shf.r.wrap.b32 %r9517, %r9527, %r9527, %r11280;
	// end inline asm
	// begin inline asm
	shf.r.wrap.b32 %r9521, %r9527, %r9527, %r11284;
	// end inline asm
	xor.b32  	%r11659, %r9521, %r9517;
	// begin inline asm
	shf.r.wrap.b32 %r9525, %r9527, %r9527, %r11288;
	// end inline asm
	xor.b32  	%r11660, %r11659, %r9525;
	and.b32  	%r11661, %r9527, %r9487;
	not.b32 	%r11662, %r9527;
	and.b32  	%r11663, %r9447, %r11662;
	or.b32  	%r11664, %r11661, %r11663;
	add.s32 	%r11665, %r11664, %r9407;
	add.s32 	%r11666, %r11665, %r10107;
	add.s32 	%r11667, %r11666, %r11660;
	add.s32 	%r11668, %r11667, %r501;
	// begin inline asm
	shf.r.wrap.b32 %r9529, %r9539, %r9539, %r11292;
	// end inline asm
	// begin inline asm
	shf.r.wrap.b32 %r9533, %r9539, %r9539, %r11296;
	// end inline asm
	xor.b32  	%r11669, %r9533, %r9529;
	// begin inline asm
	shf.r.wrap.b32 %r9537, %r9539, %r9539, %r11300;
	// end inline asm
	xor.b32  	%r11670, %r11669, %r9537;
	xor.b32  	%r11671, %r9499, %r9459;
	and.b32  	%r11672, %r9539, %r11671;
	and.b32  	%r11673, %r9499, %r9459;
	xor.b32  	%r11674, %r11672, %r11673;
	add.s32 	%r11675, %r11670, %r11674;
	add.s32 	%r9567, %r11668, %r9419;
	add.s32 	%r9579, %r11675, %r11668;
	// begin inline asm
	shf.r.wrap.b32 %r9541, %r9547, %r9547, %r11264;
	// end inline asm
	// begin inline asm
	shf.r.wrap.b32 %r9545, %r9547, %r9547, %r11268;
	// end inline asm
	shr.u32 	%r11676, %r9547, 3;
	xor.b32  	%r11677, %r9541, %r11676;
	xor.b32  	%r11678, %r11677, %r9545;
	// begin inline asm
	shf.r.wrap.b32 %r9549, %r10067, %r10067, %r11272;
	// end inline asm
	// begin inline asm
	shf.r.wrap.b32 %r9553, %r10067, %r10067, %r11276;
	// end inline asm
	shr.u32 	%r11679, %r10067, 10;
	xor.b32  	%r11680, %r9549, %r11679;
	xor.b32  	%r11681, %r11680, %r9553;
	add.s32 	%r11682, %r9507, %r11678;
	add.s32 	%r11683, %r11682, %r9867;
	add.s32 	%r10147, %r11683, %r11681;
	// begin inline asm
	shf.r.wrap.b32 %r9557, %r9567, %r9567, %r11280;
	// end inline asm
	// begin inline asm
	shf.r.wrap.b32 %r9561, %r9567, %r9567, %r11284;
	// end inline asm
	xor.b32  	%r11684, %r9561, %r9557;
	// begin inline asm
	shf.r.wrap.b32 %r9565, %r9567, %r9567, %r11288;
	// end inline asm
	xor.b32  	%r11685, %r11684, %r9565;
	and.b32  	%r11686, %r9567, %r9527;
	not.b32 	%r11687, %r9567;
	and.b32  	%r11688, %r9487, %r11687;
	or.b32  	%r11689, %r11686, %r11688;
	add.s32 	%r11690, %r11689, %r9447;
	add.s32 	%r11691, %r11690, %r10147;
	add.s32 	%r11692, %r11691, %r11685;
	add.s32 	%r11693, %r11692, %r502;
	// begin inline asm
	shf.r.wrap.b32 %r9569, %r9579, %r9579, %r11292;
	// end inline asm
	// begin inline asm
	shf.r.wrap.b32 %r9573, %r9579, %r9579, %r11296;
	// end inline asm
	xor.b32  	%r11694, %r9573, %r9569;
	// begin inline asm
	shf.r.wrap.b32 %r9577, %r9579, %r9579, %r11300;
	// end inline asm
	xor.b32  	%r11695, %r11694, %r9577;
	xor.b32  	%r11696, %r9539, %r9499;
	and.b32  	%r11697, %r9579, %r11696;
	and.b32  	%r11698, %r9539, %r9499;
	xor.b32  	%r11699, %r11697, %r11698;
	add.s32 	%r11700, %r11695, %r11699;
	add.s32 	%r9607, %r11693, %r9459;
	add.s32 	%r9619, %r11700, %r11693;
	// begin inline asm
	shf.r.wrap.b32 %r9581, %r9587, %r9587, %r11264;
	// end inline asm
	// begin inline asm
	shf.r.wrap.b32 %r9585, %r9587, %r9587, %r11268;
	// end inline asm
	shr.u32 	%r11701, %r9587, 3;
	xor.b32  	%r11702, %r9581, %r11701;
	xor.b32  	%r11703, %r11702, %r9585;
	// begin inline asm
	shf.r.wrap.b32 %r9589, %r10107, %r10107, %r11272;
	// end inline asm
	// begin inline asm
	shf.r.wrap.b32 %r9593, %r10107, %r10107, %r11276;
	// end inline asm
	shr.u32 	%r11704, %r10107, 10;
	xor.b32  	%r11705, %r9589, %r11704;
	xor.b32  	%r11706, %r11705, %r9593;
	add.s32 	%r11707, %r9547, %r11703;
	add.s32 	%r11708, %r11707, %r9907;
	add.s32 	%r10187, %r11708, %r11706;
	// begin inline asm
	shf.r.wrap.b32 %r9597, %r9607, %r9607, %r11280;
	// end inline asm
	// begin inline asm
	shf.r.wrap.b32 %r9601, %r9607, %r9607, %r11284;
	// end inline asm
	xor.b32  	%r11709, %r9601, %r9597;
	// begin inline asm
	shf.r.wrap.b32 %r9605, %r9607, %r9607, %r11288;
	// end inline asm
	xor.b32  	%r11710, %r11709, %r9605;
	and.b32  	%r11711, %r9607, %r9567;
	not.b32 	%r11712, %r9607;
	and.b32  	%r11713, %r9527, %r11712;
	or.b32  	%r11714, %r11711, %r11713;
	add.s32 	%r11715, %r11714, %r9487;
	add.s32 	%r11716, %r11715, %r10187;
	add.s32 	%r11717, %r11716, %r11710;
	add.s32 	%r11718, %r11717, %r503;
	// begin inline asm
	shf.r.wrap.b32 %r9609, %r9619, %r9619, %r11292;
	// end inline asm
	// begin inline asm
	shf.r.wrap.b32 %r9613, %r9619, %r9619, %r11296;
	// end inline asm
	xor.b32  	%r11719, %r9613, %r9609;
	// begin inline asm
	shf.r.wrap.b32 %r9617, %r9619, %r9619, %r11300;
	// end inline asm
	xor.b32  	%r11720, %r11719, %r9617;
	xor.b32  	%r11721, %r9579, %r9539;
	and.b32  	%r11722, %r9619, %r11721;
	and.b32  	%r11723, %r9579, %r9539;
	xor.b32  	%r11724, %r11722, %r11723;
	add.s32 	%r11725, %r11720, %r11724;
	add.s32 	%r9647, %r11718, %r9499;
	add.s32 	%r9659, %r11725, %r11718;
	// begin inline asm
	shf.r.wrap.b32 %r9621, %r9627, %r9627, %r11264;
	// end inline asm
	// begin inline asm
	shf.r.wrap.b32 %r9625, %r9627, %r9627, %r11268;
	// end inline asm
	shr.u32 	%r11726, %r9627, 3;
	xor.b32  	%r11727, %r9621, %r11726;
	xor.b32  	%r11728, %r11727, %r9625;
	// begin inline asm
	shf.r.wrap.b32 %r9629, %r10147, %r10147, %r11272;
	// end inline asm
	// begin inline asm
	shf.r.wrap.b32 %r9633, %r10147, %r10147, %r11276;
	// end inline asm
	shr.u32 	%r11729, %r10147, 10;
	xor.b32  	%r11730, %r9629, %r11729;
	xor.b32  	%r11731, %r11730, %r9633;
	add.s32 	%r11732, %r9587, %r11728;
	add.s32 	%r11733, %r11732, %r9430;
	add.s32 	%r10227, %r11733, %r11731;
	// begin inline asm
	shf.r.wrap.b32 %r9637, %r9647, %r9647, %r11280;
	// end inline asm
	// begin inline asm
	shf.r.wrap.b32 %r9641, %r9647, %r9647, %r11284;
	// end inline asm
	xor.b32  	%r11734, %r9641, %r9637;
	// begin inline asm
	shf.r.wrap.b32 %r9645, %r9647, %r9647, %r11288;
	// end inline asm
	xor.b32  	%r11735, %r11734, %r9645;
	and.b32  	%r11736, %r9647, %r9607;
	not.b32 	%r11737, %r9647;
	and.b32  	%r11738, %r9567, %r11737;
	or.b32  	%r11739, %r11736, %r11738;
	add.s32 	%r11740, %r11739, %r9527;
	add.s32 	%r11741, %r11740, %r10227;
	add.s32 	%r11742, %r11741, %r11735;
	add.s32 	%r11743, %r11742, %r504;
	// begin inline asm
	shf.r.wrap.b32 %r9649, %r9659, %r9659, %r11292;
	// end inline asm
	// begin inline asm
	shf.r.wrap.b32 %r9653, %r9659, %r9659, %r11296;
	// end inline asm
	xor.b32  	%r11744, %r9653, %r9649;
	// begin inline asm
	shf.r.wrap.b32 %r9657, %r9659, %r9659, %r11300;
	// end inline asm
	xor.b32  	%r11745, %r11744, %r9657;
	xor.b32  	%r11746, %r9619, %r9579;
	and.b32  	%r11747, %r9659, %r11746;
	and.b32  	%r11748, %r9619, %r9579;
	xor.b32  	%r11749, %r11747, %r11748;
	add.s32 	%r11750, %r11745, %r11749;
	add.s32 	%r9687, %r11743, %r9539;
	add.s32 	%r9699, %r11750, %r11743;
	// begin inline asm
	shf.r.wrap.b32 %r9661, %r9667, %r9667, %r11264;
	// end inline asm
	// begin inline asm
	shf.r.wrap.b32 %r9665, %r9667, %r9667, %r11268;
	// end inline asm
	shr.u32 	%r11751, %r9667, 3;
	xor.b32  	%r11752, %r9661, %r11751;
	xor.b32  	%r11753, %r11752, %r9665;
	// begin inline asm
	shf.r.wrap.b32 %r9669, %r10187, %r10187, %r11272;
	// end inline asm
	// begin inline asm
	shf.r.wrap.b32 %r9673, %r10187, %r10187, %r11276;
	// end inline asm
	shr.u32 	%r11754, %r10187, 10;
	xor.b32  	%r11755, %r9669, %r11754;
	xor.b32  	%r11756, %r11755, %r9673;
	add.s32 	%r11757, %r9627, %r11753;
	add.s32 	%r11758, %r11757, %r9987;
	add.s32 	%r10267, %r11758, %r11756;
	// begin inline asm
	shf.r.wrap.b32 %r9677, %r9687, %r9687, %r11280;
	// end inline asm
	// begin inline asm
	shf.r.wrap.b32 %r9681, %r9687, %r9687, %r11284;
	// end inline asm
	xor.b32  	%r11759, %r9681, %r9677;
	// begin inline asm
	shf.r.wrap.b32 %r9685, %r9687, %r9687, %r11288;
	// end inline asm
	xor.b32  	%r11760, %r11759, %r9685;
	and.b32  	%r11761, %r9687, %r9647;
	not.b32 	%r11762, %r9687;
	and.b32  	%r11763, %r9607, %r11762;
	or.b32  	%r11764, %r11761, %r11763;
	add.s32 	%r11765, %r11764, %r9567;
	add.s32 	%r11766, %r11765, %r10267;
	add.s32 	%r11767, %r11766, %r11760;
	add.s32 	%r11768, %r11767, %r505;
	// begin inline asm
	shf.r.wrap.b32 %r9689, %r9699, %r9699, %r11292;
	// end inline asm
	// begin inline asm
	shf.r.wrap.b32 %r9693, %r9699, %r9699, %r11296;
	// end inline asm
	xor.b32  	%r11769, %r9693, %r9689;
	// begin inline asm
	shf.r.wrap.b32 %r9697, %r9699, %r9699, %r11300;
	// end inline asm
	xor.b32  	%r11770, %r11769, %r9697;
	xor.b32  	%r11771, %r9659, %r9619;
	and.b32  	%r11772, %r9699, %r11771;
	and.b32  	%r11773, %r9659, %r9619;
	xor.b32  	%r11774, %r11772, %r11773;
	add.s32 	%r11775, %r11770, %r11774;
	add.s32 	%r9727, %r11768, %r9579;
	add.s32 	%r9739, %r11775, %r11768;
	// begin inline asm
	shf.r.wrap.b32 %r9701, %r9707, %r9707, %r11264;
	// end inline asm
	// begin inline asm
	shf.r.wrap.b32 %r9705, %r9707, %r9707, %r11268;
	// end inline asm
	shr.u32 	%r11776, %r9707, 3;
	xor.b32  	%r11777, %r9701, %r11776;
	xor.b32  	%r11778, %r11777, %r9705;
	// begin inline asm
	shf.r.wrap.b32 %r9709, %r10227, %r10227, %r11272;
	// end inline asm
	// begin inline asm
	shf.r.wrap.b32 %r9713, %r10227, %r10227, %r11276;
	// end inline asm
	shr.u32 	%r11779, %r10227, 10;
	xor.b32  	%r11780, %r9709, %r11779;
	xor.b32  	%r11781, %r11780, %r9713;
	add.s32 	%r11782, %r9667, %r11778;
	add.s32 	%r11783, %r11782, %r10027;
	add.s32 	%r10307, %r11783, %r11781;
	// begin inline asm
	shf.r.wrap.b32 %r9717, %r9727, %r9727, %r11280;
	// end inline asm
	// begin inline asm
	shf.r.wrap.b32 %r9721, %r9727, %r9727, %r11284;
	// end inline asm
	xor.b32  	%r11784, %r9721, %r9717;
	// begin inline asm
	shf.r.wrap.b32 %r9725, %r9727, %r9727, %r11288;
	// end inline asm
	xor.b32  	%r11785, %r11784, %r9725;
	and.b32  	%r11786, %r9727, %r9687;
	not.b32 	%r11787, %r9727;
	and.b32  	%r11788, %r9647, %r11787;
	or.b32  	%r11789, %r11786, %r11788;
	add.s32 	%r11790, %r11789, %r9607;
	add.s32 	%r11791, %r11790, %r10307;
	add.s32 	%r11792, %r11791, %r11785;
	add.s32 	%r11793, %r11792, %r506;
	// begin inline asm
	shf.r.wrap.b32 %r9729, %r9739, %r9739, %r11292;
	// end inline asm
	// begin inline asm
	shf.r.wrap.b32 %r9733, %r9739, %r9739, %r11296;
	// end inline asm
	xor.b32  	%r11794, %r9733, %r9729;
	// begin inline asm
	shf.r.wrap.b32 %r9737, %r9739, %r9739, %r11300;
	// end inline asm
	xor.b32  	%r11795, %r11794, %r9737;
	xor.b32  	%r11796, %r9699, %r9659;
	and.b32  	%r11797, %r9739, %r11796;
	and.b32  	%r11798, %r9699, %r9659;
	xor.b32  	%r11799, %r11797, %r11798;
	add.s32 	%r11800, %r11795, %r11799;
	add.s32 	%r9767, %r11793, %r9619;
	add.s32 	%r9779, %r11800, %r11793;
	// begin inline asm
	shf.r.wrap.b32 %r9741, %r9747, %r9747, %r11264;
	// end inline asm
	// begin inline asm
	shf.r.wrap.b32 %r9745, %r9747, %r9747, %r11268;
	// end inline asm
	shr.u32 	%r11801, %r9747, 3;
	xor.b32  	%r11802, %r9741, %r11801;
	xor.b32  	%r11803, %r11802, %r9745;
	// begin inline asm
	shf.r.wrap.b32 %r9749, %r10267, %r10267, %r11272;
	// end inline asm
	// begin inline asm
	shf.r.wrap.b32 %r9753, %r10267, %r10267, %r11276;
	// end inline asm
	shr.u32 	%r11804, %r10267, 10;
	xor.b32  	%r11805, %r9749, %r11804;
	xor.b32  	%r11806, %r11805, %r9753;
	add.s32 	%r11807, %r9707, %r11803;
	add.s32 	%r11808, %r11807, %r10067;
	add.s32 	%r10347, %r11808, %r11806;
	// begin inline asm
	shf.r.wrap.b32 %r9757, %r9767, %r9767, %r11280;
	// end inline asm
	// begin inline asm
	shf.r.wrap.b32 %r9761, %r9767, %r9767, %r11284;
	// end inline asm
	xor.b32  	%r11809, %r9761, %r9757;
	// begin inline asm
	shf.r.wrap.b32 %r9765, %r9767, %r9767, %r11288;
	// end inline asm
	xor.b32  	%r11810, %r11809, %r9765;
	and.b32  	%r11811, %r9767, %r9727;
	not.b32 	%r11812, %r9767;
	and.b32  	%r11813, %r9687, %r11812;
	or.b32  	%r11814, %r11811, %r11813;
	add.s32 	%r11815, %r11814, %r9647;
	add.s32 	%r11816, %r11815, %r10347;
	add.s32 	%r11817, %r11816, %r11810;
	add.s32 	%r11818, %r11817, %r507;
	// begin inline asm
	shf.r.wrap.b32 %r9769, %r9779, %r9779, %r11292;
	// end inline asm
	// begin inline asm
	shf.r.wrap.b32 %r9773, %r9779, %r9779, %r11296;
	// end inline asm
	xor.b32  	%r11819, %r9773, %r9769;
	// begin inline asm
	shf.r.wrap.b32 %r9777, %r9779, %r9779, %r11300;
	// end inline asm
	xor.b32  	%r11820, %r11819, %r9777;
	xor.b32  	%r11821, %r9739, %r9699;
	and.b32  	%r11822, %r9779, %r11821;
	and.b32  	%r11823, %r9739, %r9699;
	xor.b32  	%r11824, %r11822, %r11823;
	add.s32 	%r11825, %r11820, %r11824;
	add.s32 	%r9807, %r11818, %r9659;
	add.s32 	%r9819, %r11825, %r11818;
	// begin inline asm
	shf.r.wrap.b32 %r9781, %r9787, %r9787, %r11264;
	// end inline asm
	// begin inline asm
	shf.r.wrap.b32 %r9785, %r9787, %r9787, %r11268;
	// end inline asm
	shr.u32 	%r11826, %r9787, 3;
	xor.b32  	%r11827, %r9781, %r11826;
	xor.b32  	%r11828, %r11827, %r9785;
	// begin inline asm
	shf.r.wrap.b32 %r9789, %r10307, %r10307, %r11272;
	// end inline asm
	// begin inline asm
	shf.r.wrap.b32 %r9793, %r10307, %r10307, %r11276;
	// end inline asm
	shr.u32 	%r11829, %r10307, 10;
	xor.b32  	%r11830, %r9789, %r11829;
	xor.b32  	%r11831, %r11830, %r9793;
	add.s32 	%r11832, %r9747, %r11828;
	add.s32 	%r11833, %r11832, %r10107;
	add.s32 	%r10387, %r11833, %r11831;
	// begin inline asm
	shf.r.wrap.b32 %r9797, %r9807, %r9807, %r11280;
	// end inline asm
	// begin inline asm
	shf.r.wrap.b32 %r9801, %r9807, %r9807, %r11284;
	// end inline asm
	xor.b32  	%r11834, %r9801, %r9797;
	// begin inline asm
	shf.r.wrap.b32 %r9805, %r9807, %r9807, %r11288;
	// end inline asm
	xor.b32  	%r11835, %r11834, %r9805;
	and.b32  	%r11836, %r9807, %r9767;
	not.b32 	%r11837, %r9807;
	and.b32  	%r11838, %r9727, %r11837;
	or.b32  	%r11839, %r11836, %r11838;
	add.s32 	%r11840, %r11839, %r9687;
	add.s32 	%r11841, %r11840, %r10387;
	add.s32 	%r11842, %r11841, %r11835;
	add.s32 	%r11843, %r11842, %r508;
	// begin inline asm
	shf.r.wrap.b32 %r9809, %r9819, %r9819, %r11292;
	// end inline asm
	// begin inline asm
	shf.r.wrap.b32 %r9813, %r9819, %r9819, %r11296;
	// end inline asm
	xor.b32  	%r11844, %r9813, %r9809;
	// begin inline asm
	shf.r.wrap.b32 %r9817, %r9819, %r9819, %r11300;
	// end inline asm
	xor.b32  	%r11845, %r11844, %r9817;
	xor.b32  	%r11846, %r9779, %r9739;
	and.b32  	%r11847, %r9819, %r11846;
	and.b32  	%r11848, %r9779, %r9739;
	xor.b32  	%r11849, %r11847, %r11848;
	add.s32 	%r11850, %r11845, %r11849;
	add.s32 	%r9847, %r11843, %r9699;
	add.s32 	%r9859, %r11850, %r11843;
	// begin inline asm
	shf.r.wrap.b32 %r9821, %r9827, %r9827, %r11264;
	// end inline asm
	// begin inline asm
	shf.r.wrap.b32 %r9825, %r9827, %r9827, %r11268;
	// end inline asm
	shr.u32 	%r11851, %r9827, 3;
	xor.b32  	%r11852, %r9821, %r11851;
	xor.b32  	%r11853, %r11852, %r9825;
	// begin inline asm
	shf.r.wrap.b32 %r9829, %r10347, %r10347, %r11272;
	// end inline asm
	// begin inline asm
	shf.r.wrap.b32 %r9833, %r10347, %r10347, %r11276;
	// end inline asm
	shr.u32 	%r11854, %r10347, 10;
	xor.b32  	%r11855, %r9829, %r11854;
	xor.b32  	%r11856, %r11855, %r9833;
	add.s32 	%r11857, %r9787, %r11853;
	add.s32 	%r11858, %r11857, %r10147;
	add.s32 	%r10427, %r11858, %r11856;
	// begin inline asm
	shf.r.wrap.b32 %r9837, %r9847, %r9847, %r11280;
	// end inline asm
	// begin inline asm
	shf.r.wrap.b32 %r9841, %r9847, %r9847, %r11284;
	// end inline asm
	xor.b32  	%r11859, %r9841, %r9837;
	// begin inline asm
	shf.r.wrap.b32 %r9845, %r9847, %r9847, %r11288;
	// end inline asm
	xor.b32  	%r11860, %r11859, %r9845;
	and.b32  	%r11861, %r9847, %r9807;
	not.b32 	%r11862, %r9847;
	and.b32  	%r11863, %r9767, %r11862;
	or.b32  	%r11864, %r11861, %r11863;
	add.s32 	%r11865, %r11864, %r9727;
	add.s32 	%r11866, %r11865, %r10427;
	add.s32 	%r11867, %r11866, %r11860;
	add.s32 	%r11868, %r11867, %r509;
	// begin inline asm
	shf.r.wrap.b32 %r9849, %r9859, %r9859, %r11292;
	// end inline asm
	// begin inline asm
	shf.r.wrap.b32 %r9853, %r9859, %r9859, %r11296;
	// end inline asm
	xor.b32  	%r11869, %r9853, %r9849;
	// begin inline asm
	shf.r.wrap.b32 %r9857, %r9859, %r9859, %r11300;
	// end inline asm
	xor.b32  	%r11870, %r11869, %r9857;
	xor.b32  	%r11871, %r9819, %r9779;
	and.b32  	%r11872, %r9859, %r11871;
	and.b32  	%r11873, %r9819, %r9779;
	xor.b32  	%r11874, %r11872, %r11873;
	add.s32 	%r11875, %r11870, %r11874;
	add.s32 	%r9887, %r11868, %r9739;
	add.s32 	%r9899, %r11875, %r11868;
	// begin inline asm
	shf.r.wrap.b32 %r9861, %r9867, %r9867, %r11264;
	// end inline asm
	// begin inline asm
	shf.r.wrap.b32 %r9865, %r9867, %r9867, %r11268;
	// end inline asm
	shr.u32 	%r11876, %r9867, 3;
	xor.b32  	%r11877, %r9861, %r11876;
	xor.b32  	%r11878, %r11877, %r9865;
	// begin inline asm
	shf.r.wrap.b32 %r9869, %r10387, %r10387, %r11272;
	// end inline asm
	// begin inline asm
	shf.r.wrap.b32 %r9873, %r10387, %r10387, %r11276;
	// end inline asm
	shr.u32 	%r11879, %r10387, 10;
	xor.b32  	%r11880, %r9869, %r11879;
	xor.b32  	%r11881, %r11880, %r9873;
	add.s32 	%r11882, %r9827, %r11878;
	add.s32 	%r11883, %r11882, %r10187;
	add.s32 	%r10467, %r11883, %r11881;
	// begin inline asm
	shf.r.wrap.b32 %r9877, %r9887, %r9887, %r11280;
	// end inline asm
	// begin inline asm
	shf.r.wrap.b32 %r9881, %r9887, %r9887, %r11284;
	// end inline asm
	xor.b32  	%r11884, %r9881, %r9877;
	// begin inline asm
	shf.r.wrap.b32 %r9885, %r9887, %r9887, %r11288;
	// end inline asm
	xor.b32  	%r11885, %r11884, %r9885;
	and.b32  	%r11886, %r9887, %r9847;
	not.b32 	%r11887, %r9887;
	and.b32  	%r11888, %r9807, %r11887;
	or.b32  	%r11889, %r11886, %r11888;
	add.s32 	%r11890, %r11889, %r9767;
	add.s32 	%r11891, %r11890, %r10467;
	add.s32 	%r11892, %r11891, %r11885;
	add.s32 	%r11893, %r11892, %r510;
	// begin inline asm
	shf.r.wrap.b32 %r9889, %r9899, %r9899, %r11292;
	// end inline asm
	// begin inline asm
	shf.r.wrap.b32 %r9893, %r9899, %r9899, %r11296;
	// end inline asm
	xor.b32  	%r11894, %r9893, %r9889;
	// begin inline asm
	shf.r.wrap.b32 %r9897, %r9899, %r9899, %r11300;
	// end inline asm
	xor.b32  	%r11895, %r11894, %r9897;
	xor.b32  	%r11896, %r9859, %r9819;
	and.b32  	%r11897, %r9899, %r11896;
	and.b32  	%r11898, %r9859, %r9819;
	xor.b32  	%r11899, %r11897, %r11898;
	add.s32 	%r11900, %r11895, %r11899;
	add.s32 	%r9927, %r11893, %r9779;
	add.s32 	%r9939, %r11900, %r11893;
	// begin inline asm
	shf.r.wrap.b32 %r9901, %r9907, %r9907, %r11264;
	// end inline asm
	// begin inline asm
	shf.r.wrap.b32 %r9905, %r9907, %r9907, %r11268;
	// end inline asm
	shr.u32 	%r11901, %r9907, 3;
	xor.b32  	%r11902, %r9901, %r11901;
	xor.b32  	%r11903, %r11902, %r9905;
	// begin inline asm
	shf.r.wrap.b32 %r9909, %r10427, %r10427, %r11272;
	// end inline asm
	// begin inline asm
	shf.r.wrap.b32 %r9913, %r10427, %r10427, %r11276;
	// end inline asm
	shr.u32 	%r11904, %r10427, 10;
	xor.b32  	%r11905, %r9909, %r11904;
	xor.b32  	%r11906, %r11905, %r9913;
	add.s32 	%r11907, %r9867, %r11903;
	add.s32 	%r11908, %r11907, %r10227;
	add.s32 	%r10507, %r11908, %r11906;
	// begin inline asm
	shf.r.wrap.b32 %r9917, %r9927, %r9927, %r11280;
	// end inline asm
	// begin inline asm
	shf.r.wrap.b32 %r9921, %r9927, %r9927, %r11284;
	// end inline asm
	xor.b32  	%r11909, %r9921, %r9917;
	// begin inline asm
	shf.r.wrap.b32 %r9925, %r9927, %r9927, %r11288;
	// end inline asm
	xor.b32  	%r11910, %r11909, %r9925;
	and.b32  	%r11911, %r9927, %r9887;
	not.b32 	%r11912, %r9927;
	and.b32  	%r11913, %r9847, %r11912;
	or.b32  	%r11914, %r11911, %r11913;
	add.s32 	%r11915, %r11914, %r9807;
	add.s32 	%r11916, %r11915, %r10507;
	add.s32 	%r11917, %r11916, %r11910;
	ld.const.u32 	%r11918, [Kc+116];
	add.s32 	%r11919, %r11917, %r11918;
	// begin inline asm
	shf.r.wrap.b32 %r9929, %r9939, %r9939, %r11292;
	// end inline asm
	// begin inline asm
	shf.r.wrap.b32 %r9933, %r9939, %r9939, %r11296;
	// end inline asm
	xor.b32  	%r11920, %r9933, %r9929;
	// begin inline asm
	shf.r.wrap.b32 %r9937, %r9939, %r9939, %r11300;
	// end inline asm
	xor.b32  	%r11921, %r11920, %r9937;
	xor.b32  	%r11922, %r9899, %r9859;
	and.b32  	%r11923, %r9939, %r11922;
	and.b32  	%r11924, %r9899, %r9859;
	xor.b32  	%r11925, %r11923, %r11924;
	add.s32 	%r11926, %r11921, %r11925;
	add.s32 	%r9967, %r11919, %r9819;
	add.s32 	%r9979, %r11926, %r11919;
	// begin inline asm
	shf.r.wrap.b32 %r9941, %r9430, %r9430, %r11264;
	// end inline asm
	// begin inline asm
	shf.r.wrap.b32 %r9945, %r9430, %r9430, %r11268;
	// end inline asm
	and.b32  	%r11927, %r11301, 536870911;
	xor.b32  	%r11928, %r9941, %r11927;
	xor.b32  	%r11929, %r11928, %r9945;
	// begin inline asm
	shf.r.wrap.b32 %r9949, %r10467, %r10467, %r11272;
	// end inline asm
	// begin inline asm
	shf.r.wrap.b32 %r9953, %r10467, %r10467, %r11276;
	// end inline asm
	shr.u32 	%r11930, %r10467, 10;
	xor.b32  	%r11931, %r9949, %r11930;
	xor.b32  	%r11932, %r11931, %r9953;
	add.s32 	%r11933, %r11929, %r9907;
	add.s32 	%r11934, %r11933, %r10267;
	add.s32 	%r10547, %r11934, %r11932;
	// begin inline asm
	shf.r.wrap.b32 %r9957, %r9967, %r9967, %r11280;
	// end inline asm
	// begin inline asm
	shf.r.wrap.b32 %r9961, %r9967, %r9967, %r11284;
	// end inline asm
	xor.b32  	%r11935, %r9961, %r9957;
	// begin inline asm
	shf.r.wrap.b32 %r9965, %r9967, %r9967, %r11288;
	// end inline asm
	xor.b32  	%r11936, %r11935, %r9965;
	and.b32  	%r11937, %r9967, %r9927;
	not.b32 	%r11938, %r9967;
	and.b32  	%r11939, %r9887, %r11938;
	or.b32  	%r11940, %r11937, %r11939;
	add.s32 	%r11941, %r11940, %r9847;
	add.s32 	%r11942, %r11941, %r10547;
	add.s32 	%r11943, %r11942, %r11936;
	add.s32 	%r11944, %r11943, %r511;
	// begin inline asm
	shf.r.wrap.b32 %r9969, %r9979, %r9979, %r11292;
	// end inline asm
	// begin inline asm
	shf.r.wrap.b32 %r9973, %r9979, %r9979, %r11296;
	// end inline asm
	xor.b32  	%r11945, %r9973, %r9969;
	// begin inline asm
	shf.r.wrap.b32 %r9977, %r9979, %r9979, %r11300;
	// end inline asm
	xor.b32  	%r11946, %r11945, %r9977;
	xor.b32  	%r11947, %r9939, %r9899;
	and.b32  	%r11948, %r9979, %r11947;
	and.b32  	%r11949, %r9939, %r9899;
	xor.b32  	%r11950, %r11948, %r11949;
	add.s32 	%r11951, %r11946, %r11950;
	add.s32 	%r10007, %r11944, %r9859;
	add.s32 	%r10019, %r11951, %r11944;
	// begin inline asm
	shf.r.wrap.b32 %r9981, %r9987, %r9987, %r11264;
	// end inline asm
	// begin inline asm
	shf.r.wrap.b32 %r9985, %r9987, %r9987, %r11268;
	// end inline asm
	shr.u32 	%r11952, %r9987, 3;
	xor.b32  	%r11953, %r9981, %r11952;
	xor.b32  	%r11954, %r11953, %r9985;
	// begin inline asm
	shf.r.wrap.b32 %r9989, %r10507, %r10507, %r11272;
	// end inline asm
	// begin inline asm
	shf.r.wrap.b32 %r9993, %r10507, %r10507, %r11276;
	// end inline asm
	shr.u32 	%r11955, %r10507, 10;
	xor.b32  	%r11956, %r9989, %r11955;
	xor.b32  	%r11957, %r11956, %r9993;
	add.s32 	%r11958, %r11954, %r9430;
	add.s32 	%r11959, %r11958, %r10307;
	add.s32 	%r10587, %r11959, %r11957;
	// begin inline asm
	shf.r.wrap.b32 %r9997, %r10007, %r10007, %r11280;
	// end inline asm
	// begin inline asm
	shf.r.wrap.b32 %r10001, %r10007, %r10007, %r11284;
	// end inline asm
	xor.b32  	%r11960, %r10001, %r9997;
	// begin inline asm
	shf.r.wrap.b32 %r10005, %r10007, %r10007, %r11288;
	// end inline asm
	xor.b32  	%r11961, %r11960, %r10005;
	and.b32  	%r11962, %r10007, %r9967;
	not.b32 	%r11963, %r10007;
	and.b32  	%r11964, %r9927, %r11963;
	or.b32  	%r11965, %r11962, %r11964;
	add.s32 	%r11966, %r11965, %r9887;
	add.s32 	%r11967, %r11966, %r10587;
	add.s32 	%r11968, %r11967, %r11961;
	add.s32 	%r11969, %r11968, %r512;
	// begin inline asm
	shf.r.wrap.b32 %r10009, %r10019, %r10019, %r11292;
	// end inline asm
	// begin inline asm
	shf.r.wrap.b32 %r10013, %r10019, %r10019, %r11296;
	// end inline asm
	xor.b32  	%r11970, %r10013, %r10009;
	// begin inline asm
	shf.r.wrap.b32 %r10017, %r10019, %r10019, %r11300;
	// end inline asm
	xor.b32  	%r11971, %r11970, %r10017;
	xor.b32  	%r11972, %r9979, %r9939;
	and.b32  	%r11973, %r10019, %r11972;
	and.b32  	%r11974, %r9979, %r9939;
	xor.b32  	%r11975, %r11973, %r11974;
	add.s32 	%r11976, %r11971, %r11975;
	add.s32 	%r10047, %r11969, %r9899;
	add.s32 	%r10059, %r11976, %r11969;
	// begin inline asm
	shf.r.wrap.b32 %r10021, %r10027, %r10027, %r11264;
	// end inline asm
	// begin inline asm
	shf.r.wrap.b32 %r10025, %r10027, %r10027, %r11268;
	// end inline asm
	shr.u32 	%r11977, %r10027, 3;
	xor.b32  	%r11978, %r10021, %r11977;
	xor.b32  	%r11979, %r11978, %r10025;
	// begin inline asm
	shf.r.wrap.b32 %r10029, %r10547, %r10547, %r11272;
	// end inline asm
	// begin inline asm
	shf.r.wrap.b32 %r10033, %r10547, %r10547, %r11276;
	// end inline asm
	shr.u32 	%r11980, %r10547, 10;
	xor.b32  	%r11981, %r10029, %r11980;
	xor.b32  	%r11982, %r11981, %r10033;
	add.s32 	%r11983, %r9987, %r11979;
	add.s32 	%r11984, %r11983, %r10347;
	add.s32 	%r10627, %r11984, %r11982;
	// begin inline asm
	shf.r.wrap.b32 %r10037, %r10047, %r10047, %r11280;
	// end inline asm
	// begin inline asm
	shf.r.wrap.b32 %r10041, %r10047, %r10047, %r11284;
	// end inline asm
	xor.b32  	%r11985, %r10041, %r10037;
	// begin inline asm
	shf.r.wrap.b32 %r10045, %r10047, %r10047, %r11288;
	// end inline asm
	xor.b32  	%r11986, %r11985, %r10045;
	and.b32  	%r11987, %r10047, %r10007;
	not.b32 	%r11988, %r10047;
	and.b32  	%r11989, %r9967, %r11988;
	or.b32  	%r11990, %r11987, %r11989;
	add.s32 	%r11991, %r11990, %r9927;
	add.s32 	%r11992, %r11991, %r10627;
	add.s32 	%r11993, %r11992, %r11986;
	add.s32 	%r11994, %r11993, %r513;
	// begin inline asm
	shf.r.wrap.b32 %r10049, %r10059, %r10059, %r11292;
	// end inline asm
	// begin inline asm
	shf.r.wrap.b32 %r10053, %r10059, %r10059, %r11296;
	// end inline asm
	xor.b32  	%r11995, %r10053, %r10049;
	// begin inline asm
	shf.r.wrap.b32 %r10057, %r10059, %r10059, %r11300;
	// end inline asm
	xor.b32  	%r11996, %r11995, %r10057;
	xor.b32  	%r11997, %r10019, %r9979;
	and.b32  	%r11998, %r10059, %r11997;
	and.b32  	%r11999, %r10019, %r9979;
	xor.b32  	%r12000, %r11998, %r11999;
	add.s32 	%r12001, %r11996, %r12000;
	add.s32 	%r10087, %r11994, %r9939;
	add.s32 	%r10099, %r12001, %r11994;
	// begin inline asm
	shf.r.wrap.b32 %r10061, %r10067, %r10067, %r11264;
	// end inline asm
	// begin inline asm
	shf.r.wrap.b32 %r10065, %r10067, %r10067, %r11268;
	// end inline asm
	shr.u32 	%r12002, %r10067, 3;
	xor.b32  	%r12003, %r10061, %r12002;
	xor.b32  	%r12004, %r12003, %r10065;
	// begin inline asm
	shf.r.wrap.b32 %r10069, %r10587, %r10587, %r11272;
	// end inline asm
	// begin inline asm
	shf.r.wrap.b32 %r10073, %r10587, %r10587, %r11276;
	// end inline asm
	shr.u32 	%r12005, %r10587, 10;
	xor.b32  	%r12006, %r10069, %r12005;
	xor.b32  	%r12007, %r12006, %r10073;
	add.s32 	%r12008, %r10027, %r12004;
	add.s32 	%r12009, %r12008, %r10387;
	add.s32 	%r10667, %r12009, %r12007;
	// begin inline asm
	shf.r.wrap.b32 %r10077, %r10087, %r10087, %r11280;
	// end inline asm
	// begin inline asm
	shf.r.wrap.b32 %r10081, %r10087, %r10087, %r11284;
	// end inline asm
	xor.b32  	%r12010, %r10081, %r10077;
	// begin inline asm
	shf.r.wrap.b32 %r10085, %r10087, %r10087, %r11288;
	// end inline asm
	xor.b32  	%r12011, %r12010, %r10085;
	and.b32  	%r12012, %r10087, %r10047;
	not.b32 	%r12013, %r10087;
	and.b32  	%r12014, %r10007, %r12013;
	or.b32  	%r12015, %r12012, %r12014;
	add.s32 	%r12016, %r12015, %r9967;
	add.s32 	%r12017, %r12016, %r10667;
	add.s32 	%r12018, %r12017, %r12011;
	add.s32 	%r12019, %r12018, %r514;
	// begin inline asm
	shf.r.wrap.b32 %r10089, %r10099, %r10099, %r11292;
	// end inline asm
	// begin inline asm
	shf.r.wrap.b32 %r10093, %r10099, %r10099, %r11296;
	// end inline asm
	xor.b32  	%r12020, %r10093, %r10089;
	// begin inline asm
	shf.r.wrap.b32 %r10097, %r10099, %r10099, %r11300;
	// end inline asm
	xor.b32  	%r12021, %r12020, %r10097;
	xor.b32  	%r12022, %r10059, %r10019;
	and.b32  	%r12023, %r10099, %r12022;
	and.b32  	%r12024, %r10059, %r10019;
	xor.b32  	%r12025, %r12023, %r12024;
	add.s32 	%r12026, %r12021, %r12025;
	add.s32 	%r10127, %r12019, %r9979;
	add.s32 	%r10139, %r12026, %r12019;
	// begin inline asm
	shf.r.wrap.b32 %r10101, %r10107, %r10107, %r11264;
	// end inline asm
	// begin inline asm
	shf.r.wrap.b32 %r10105, %r10107, %r10107, %r11268;
	// end inline asm
	shr.u32 	%r12027, %r10107, 3;
	xor.b32  	%r12028, %r10101, %r12027;
	xor.b32  	%r12029, %r12028, %r10105;
	// begin inline asm
	shf.r.wrap.b32 %r10109, %r10627, %r10627, %r11272;
	// end inline asm
	// begin inline asm
	shf.r.wrap.b32 %r10113, %r10627, %r10627, %r11276;
	// end inline asm
	shr.u32 	%r12030, %r10627, 10;
	xor.b32  	%r12031, %r10109, %r12030;
	xor.b32  	%r12032, %r12031, %r10113;
	add.s32 	%r12033, %r10067, %r12029;
	add.s32 	%r12034, %r12033, %r10427;
	add.s32 	%r10707, %r12034, %r12032;
	// begin inline asm
	shf.r.wrap.b32 %r10117, %r10127, %r10127, %r11280;
	// end inline asm
	// begin inline asm
	shf.r.wrap.b32 %r10121, %r10127, %r10127, %r11284;
	// end inline asm
	xor.b32  	%r12035, %r10121, %r10117;
	// begin inline asm
	shf.r.wrap.b32 %r10125, %r10127, %r10127, %r11288;
	// end inline asm
	xor.b32  	%r12036, %r12035, %r10125;
	and.b32  	%r12037, %r10127, %r10087;
	not.b32 	%r12038, %r10127;
	and.b32  	%r12039, %r10047, %r12038;
	or.b32  	%r12040, %r12037, %r12039;
	add.s32 	%r12041, %r12040, %r10007;
	add.s32 	%r12042, %r12041, %r10707;
	add.s32 	%r12043, %r12042, %r12036;
	ld.const.u32 	%r12044, [Kc+136];
	add.s32 	%r12045, %r12043, %r12044;
	// begin inline asm
	shf.r.wrap.b32 %r10129, %r10139, %r10139, %r11292;
	// end inline asm
	// begin inline asm
	shf.r.wrap.b32 %r10133, %r10139, %r10139, %r11296;
	// end inline asm
	xor.b32  	%r12046, %r10133, %r10129;
	// begin inline asm
	shf.r.wrap.b32 %r10137, %r10139, %r10139, %r11300;
	// end inline asm
	xor.b32  	%r12047, %r12046, %r10137;
	xor.b32  	%r12048, %r10099, %r10059;
	and.b32  	%r12049, %r10139, %r12048;
	and.b32  	%r12050, %r10099, %r10059;
	xor.b32  	%r12051, %r12049, %r12050;
	add.s32 	%r12052, %r12047, %r12051;
	add.s32 	%r10167, %r12045, %r10019;
	add.s32 	%r10179, %r12052, %r12045;
	// begin inline asm
	shf.r.wrap.b32 %r10141, %r10147, %r10147, %r11264;
	// end inline asm
	// begin inline asm
	shf.r.wrap.b32 %r10145, %r10147, %r10147, %r11268;
	// end inline asm
	shr.u32 	%r12053, %r10147, 3;
	xor.b32  	%r12054, %r10141, %r12053;
	xor.b32  	%r12055, %r12054, %r10145;
	// begin inline asm
	shf.r.wrap.b32 %r10149, %r10667, %r10667, %r11272;
	// end inline asm
	// begin inline asm
	shf.r.wrap.b32 %r10153, %r10667, %r10667, %r11276;
	// end inline asm
	shr.u32 	%r12056, %r10667, 10;
	xor.b32  	%r12057, %r10149, %r12056;
	xor.b32  	%r12058, %r12057, %r10153;
	add.s32 	%r12059, %r10107, %r12055;
	add.s32 	%r12060, %r12059, %r10467;
	add.s32 	%r10747, %r12060, %r12058;
	// begin inline asm
	shf.r.wrap.b32 %r10157, %r10167, %r10167, %r11280;
	// end inline asm
	// begin inline asm
	shf.r.wrap.b32 %r10161, %r10167, %r10167, %r11284;
	// end inline asm
	xor.b32  	%r12061, %r10161, %r10157;
	// begin inline asm
	shf.r.wrap.b32 %r10165, %r10167, %r10167, %r11288;
	// end inline asm
	xor.b32  	%r12062, %r12061, %r10165;
	and.b32  	%r12063, %r10167, %r10127;
	not.b32 	%r12064, %r10167;
	and.b32  	%r12065, %r10087, %r12064;
	or.b32  	%r12066, %r12063, %r12065;
	add.s32 	%r12067, %r12066, %r10047;
	add.s32 	%r12068, %r12067, %r10747;
	add.s32 	%r12069, %r12068, %r12062;
	ld.const.u32 	%r12070, [Kc+140];
	add.s32 	%r12071, %r12069, %r12070;
	// begin inline asm
	shf.r.wrap.b32 %r10169, %r10179, %r10179, %r11292;
	// end inline asm
	// begin inline asm
	shf.r.wrap.b32 %r10173, %r10179, %r10179, %r11296;
	// end inline asm
	xor.b32  	%r12072, %r10173, %r10169;
	// begin inline asm
	shf.r.wrap.b32 %r10177, %r10179, %r10179, %r11300;
	// end inline asm
	xor.b32  	%r12073, %r12072, %r10177;
	xor.b32  	%r12074, %r10139, %r10099;
	and.b32  	%r12075, %r10179, %r12074;
	and.b32  	%r12076, %r10139, %r10099;
	xor.b32  	%r12077, %r12075, %r12076;
	add.s32 	%r12078, %r12073, %r12077;
	add.s32 	%r10207, %r12071, %r10059;
	add.s32 	%r10219, %r12078, %r12071;
	// begin inline asm
	shf.r.wrap.b32 %r10181, %r10187, %r10187, %r11264;
	// end inline asm
	// begin inline asm
	shf.r.wrap.b32 %r10185, %r10187, %r10187, %r11268;
	// end inline asm
	shr.u32 	%r12079, %r10187, 3;
	xor.b32  	%r12080, %r10181, %r12079;
	xor.b32  	%r12081, %r12080, %r10185;
	// begin inline asm
	shf.r.wrap.b32 %r10189, %r10707, %r10707, %r11272;
	// end inline asm
	// begin inline asm
	shf.r.wrap.b32 %r10193, %r10707, %r10707, %r11276;
	// end inline asm
	shr.u32 	%r12082, %r10707, 10;
	xor.b32  	%r12083, %r10189, %r12082;
	xor.b32  	%r12084, %r12083, %r10193;
	add.s32 	%r12085, %r10147, %r12081;
	add.s32 	%r12086, %r12085, %r10507;
	add.s32 	%r10787, %r12086, %r12084;
	// begin inline asm
	shf.r.wrap.b32 %r10197, %r10207, %r10207, %r11280;
	// end inline asm
	// begin inline asm
	shf.r.wrap.b32 %r10201, %r10207, %r10207, %r11284;
	// end inline asm
	xor.b32  	%r12087, %r10201, %r10197;
	// begin inline asm
	shf.r.wrap.b32 %r10205, %r10207, %r10207, %r11288;
	// end inline asm
	xor.b32  	%r12088, %r12087, %r10205;
	and.b32  	%r12089, %r10207, %r10167;
	not.b32 	%r12090, %r10207;
	and.b32  	%r12091, %r10127, %r12090;
	or.b32  	%r12092, %r12089, %r12091;
	add.s32 	%r12093, %r12092, %r10087;
	add.s32 	%r12094, %r12093, %r10787;
	add.s32 	%r12095, %r12094, %r12088;
	ld.const.u32 	%r12096, [Kc+144];
	add.s32 	%r12097, %r12095, %r12096;
	// begin inline asm
	shf.r.wrap.b32 %r10209, %r10219, %r10219, %r11292;
	// end inline asm
	// begin inline asm
	shf.r.wrap.b32 %r10213, %r10219, %r10219, %r11296;
	// end inline asm
	xor.b32  	%r12098, %r10213, %r10209;
	// begin inline asm
	shf.r.wrap.b32 %r10217, %r10219, %r10219, %r11300;
	// end inline asm
	xor.b32  	%r12099, %r12098, %r10217;
	xor.b32  	%r12100, %r10179, %r10139;
	and.b32  	%r12101, %r10219, %r12100;
	and.b32  	%r12102, %r10179, %r10139;
	xor.b32  	%r12103, %r12101, %r12102;
	add.s32 	%r12104, %r12099, %r12103;
	add.s32 	%r10247, %r12097, %r10099;
	add.s32 	%r10259, %r12104, %r12097;
	// begin inline asm
	shf.r.wrap.b32 %r10221, %r10227, %r10227, %r11264;
	// end inline asm
	// begin inline asm
	shf.r.wrap.b32 %r10225, %r10227, %r10227, %r11268;
	// end inline asm
	shr.u32 	%r12105, %r10227, 3;
	xor.b32  	%r12106, %r10221, %r12105;
	xor.b32  	%r12107, %r12106, %r10225;
	// begin inline asm
	shf.r.wrap.b32 %r10229, %r10747, %r10747, %r11272;
	// end inline asm
	// begin inline asm
	shf.r.wrap.b32 %r10233, %r10747, %r10747, %r11276;
	// end inline asm
	shr.u32 	%r12108, %r10747, 10;
	xor.b32  	%r12109, %r10229, %r12108;
	xor.b32  	%r12110, %r12109, %r10233;
	add.s32 	%r12111, %r10187, %r12107;
	add.s32 	%r12112, %r12111, %r10547;
	add.s32 	%r10827, %r12112, %r12110;
	// begin inline asm
	shf.r.wrap.b32 %r10237, %r10247, %r10247, %r11280;
	// end inline asm
	// begin inline asm
	shf.r.wrap.b32 %r10241, %r10247, %r10247, %r11284;
	// end inline asm
	xor.b32  	%r12113, %r10241, %r10237;
	// begin inline asm
	shf.r.wrap.b32 %r10245, %r10247, %r10247, %r11288;
	// end inline asm
	xor.b32  	%r12114, %r12113, %r10245;
	and.b32  	%r12115, %r10247, %r10207;
	not.b32 	%r12116, %r10247;
	and.b32  	%r12117, %r10167, %r12116;
	or.b32  	%r12118, %r12115, %r12117;
	add.s32 	%r12119, %r12118, %r10127;
	add.s32 	%r12120, %r12119, %r10827;
	add.s32 	%r12121, %r12120, %r12114;
	add.s32 	%r12122, %r12121, %r515;
	// begin inline asm
	shf.r.wrap.b32 %r10249, %r10259, %r10259, %r11292;
	// end inline asm
	// begin inline asm
	shf.r.wrap.b32 %r10253, %r10259, %r10259, %r11296;
	// end inline asm
	xor.b32  	%r12123, %r10253, %r10249;
	// begin inline asm
	shf.r.wrap.b32 %r10257, %r10259, %r10259, %r11300;
	// end inline asm
	xor.b32  	%r12124, %r12123, %r10257;
	xor.b32  	%r12125, %r10219, %r10179;
	and.b32  	%r12126, %r10259, %r12125;
	and.b32  	%r12127, %r10219, %r10179;
	xor.b32  	%r12128, %r12126, %r12127;
	add.s32 	%r12129, %r12124, %r12128;
	add.s32 	%r10287, %r12122, %r10139;
	add.s32 	%r10299, %r12129, %r12122;
	// begin inline asm
	shf.r.wrap.b32 %r10261, %r10267, %r10267, %r11264;
	// end inline asm
	// begin inline asm
	shf.r.wrap.b32 %r10265, %r10267, %r10267, %r11268;
	// end inline asm
	shr.u32 	%r12130, %r10267, 3;
	xor.b32  	%r12131, %r10261, %r12130;
	xor.b32  	%r12132, %r12131, %r10265;
	// begin inline asm
	shf.r.wrap.b32 %r10269, %r10787, %r10787, %r11272;
	// end inline asm
	// begin inline asm
	shf.r.wrap.b32 %r10273, %r10787, %r10787, %r11276;
	// end inline asm
	shr.u32 	%r12133, %r10787, 10;
	xor.b32  	%r12134, %r10269, %r12133;
	xor.b32  	%r12135, %r12134, %r10273;
	add.s32 	%r12136, %r10227, %r12132;
	add.s32 	%r12137, %r12136, %r10587;
	add.s32 	%r10867, %r12137, %r12135;
	// begin inline asm
	shf.r.wrap.b32 %r10277, %r10287, %r10287, %r11280;
	// end inline asm
	// begin inline asm
	shf.r.wrap.b32 %r10281, %r10287, %r10287, %r11284;
	// end inline asm
	xor.b32  	%r12138, %r10281, %r10277;
	// begin inline asm
	shf.r.wrap.b32 %r10285, %r10287, %r10287, %r11288;
	// end inline asm
	xor.b32  	%r12139, %r12138, %r10285;
	and.b32  	%r12140, %r10287, %r10247;
	not.b32 	%r12141, %r10287;
	and.b32  	%r12142, %r10207, %r12141;
	or.b32  	%r12143, %r12140, %r12142;
	add.s32 	%r12144, %r12143, %r10167;
	add.s32 	%r12145, %r12144, %r10867;
	add.s32 	%r12146, %r12145, %r12139;
	add.s32 	%r12147, %r12146, %r516;
	// begin inline asm
	shf.r.wrap.b32 %r10289, %r10299, %r10299, %r11292;
	// end inline asm
	// begin inline asm
	shf.r.wrap.b32 %r10293, %r10299, %r10299, %r11296;
	// end inline asm
	xor.b32  	%r12148, %r10293, %r10289;
	// begin inline asm
	shf.r.wrap.b32 %r10297, %r10299, %r10299, %r11300;
	// end inline asm
	xor.b32  	%r12149, %r12148, %r10297;
	xor.b32  	%r12150, %r10259, %r10219;
	and.b32  	%r12151, %r10299, %r12150;
	and.b32  	%r12152, %r10259, %r10219;
	xor.b32  	%r12153, %r12151, %r12152;
	add.s32 	%r12154, %r12149, %r12153;
	add.s32 	%r10327, %r12147, %r10179;
	add.s32 	%r10339, %r12154, %r12147;
	// begin inline asm
	shf.r.wrap.b32 %r10301, %r10307, %r10307, %r11264;
	// end inline asm
	// begin inline asm
	shf.r.wrap.b32 %r10305, %r10307, %r10307, %r11268;
	// end inline asm
	shr.u32 	%r12155, %r10307, 3;
	xor.b32  	%r12156, %r10301, %r12155;
	xor.b32  	%r12157, %r12156, %r10305;
	// begin inline asm
	shf.r.wrap.b32 %r10309, %r10827, %r10827, %r11272;
	// end inline asm
	// begin inline asm
	shf.r.wrap.b32 %r10313, %r10827, %r10827, %r11276;
	// end inline asm
	shr.u32 	%r12158, %r10827, 10;
	xor.b32  	%r12159, %r10309, %r12158;
	xor.b32  	%r12160, %r12159, %r10313;
	add.s32 	%r12161, %r10267, %r12157;
	add.s32 	%r12162, %r12161, %r10627;
	add.s32 	%r10907, %r12162, %r12160;
	// begin inline asm
	shf.r.wrap.b32 %r10317, %r10327, %r10327, %r11280;
	// end inline asm
	// begin inline asm
	shf.r.wrap.b32 %r10321, %r10327, %r10327, %r11284;
	// end inline asm
	xor.b32  	%r12163, %r10321, %r10317;
	// begin inline asm
	shf.r.wrap.b32 %r10325, %r10327, %r10327, %r11288;
	// end inline asm
	xor.b32  	%r12164, %r12163, %r10325;
	and.b32  	%r12165, %r10327, %r10287;
	not.b32 	%r12166, %r10327;
	and.b32  	%r12167, %r10247, %r12166;
	or.b32  	%r12168, %r12165, %r12167;
	add.s32 	%r12169, %r12168, %r10207;
	add.s32 	%r12170, %r12169, %r10907;
	add.s32 	%r12171, %r12170, %r12164;
	add.s32 	%r12172, %r12171, %r517;
	// begin inline asm
	shf.r.wrap.b32 %r10329, %r10339, %r10339, %r11292;
	// end inline asm
	// begin inline asm
	shf.r.wrap.b32 %r10333, %r10339, %r10339, %r11296;
	// end inline asm
	xor.b32  	%r12173, %r10333, %r10329;
	// begin inline asm
	shf.r.wrap.b32 %r10337, %r10339, %r10339, %r11300;
	// end inline asm
	xor.b32  	%r12174, %r12173, %r10337;
	xor.b32  	%r12175, %r10299, %r10259;
	and.b32  	%r12176, %r10339, %r12175;
	and.b32  	%r12177, %r10299, %r10259;
	xor.b32  	%r12178, %r12176, %r12177;
	add.s32 	%r12179, %r12174, %r12178;
	add.s32 	%r10367, %r12172, %r10219;
	add.s32 	%r10379, %r12179, %r12172;
	// begin inline asm
	shf.r.wrap.b32 %r10341, %r10347, %r10347, %r11264;
	// end inline asm
	// begin inline asm
	shf.r.wrap.b32 %r10345, %r10347, %r10347, %r11268;
	// end inline asm
	shr.u32 	%r12180, %r10347, 3;
	xor.b32  	%r12181, %r10341, %r12180;
	xor.b32  	%r12182, %r12181, %r10345;
	// begin inline asm
	shf.r.wrap.b32 %r10349, %r10867, %r10867, %r11272;
	// end inline asm
	// begin inline asm
	shf.r.wrap.b32 %r10353, %r10867, %r10867, %r11276;
	// end inline asm
	shr.u32 	%r12183, %r10867, 10;
	xor.b32  	%r12184, %r10349, %r12183;
	xor.b32  	%r12185, %r12184, %r10353;
	add.s32 	%r12186, %r10307, %r12182;
	add.s32 	%r12187, %r12186, %r10667;
	add.s32 	%r10947, %r12187, %r12185;
	// begin inline asm
	shf.r.wrap.b32 %r10357, %r10367, %r10367, %r11280;
	// end inline asm
	// begin inline asm
	shf.r.wrap.b32 %r10361, %r10367, %r10367, %r11284;
	// end inline asm
	xor.b32  	%r12188, %r10361, %r10357;
	// begin inline asm
	shf.r.wrap.b32 %r10365, %r10367, %r10367, %r11288;
	// end inline asm
	xor.b32  	%r12189, %r12188, %r10365;
	and.b32  	%r12190, %r10367, %r10327;
	not.b32 	%r12191, %r10367;
	and.b32  	%r12192, %r10287, %r12191;
	or.b32  	%r12193, %r12190, %r12192;
	add.s32 	%r12194, %r12193, %r10247;
	add.s32 	%r12195, %r12194, %r10947;
	add.s32 	%r12196, %r12195, %r12189;
	add.s32 	%r12197, %r12196, %r518;
	// begin inline asm
	shf.r.wrap.b32 %r10369, %r10379, %r10379, %r11292;
	// end inline asm
	// begin inline asm
	shf.r.wrap.b32 %r10373, %r10379, %r10379, %r11296;
	// end inline asm
	xor.b32  	%r12198, %r10373, %r10369;
	// begin inline asm
	shf.r.wrap.b32 %r10377, %r10379, %r10379, %r11300;
	// end inline asm
	xor.b32  	%r12199, %r12198, %r10377;
	xor.b32  	%r12200, %r10339, %r10299;
	and.b32  	%r12201, %r10379, %r12200;
	and.b32  	%r12202, %r10339, %r10299;
	xor.b32  	%r12203, %r12201, %r12202;
	add.s32 	%r12204, %r12199, %r12203;
	add.s32 	%r10407, %r12197, %r10259;
	add.s32 	%r10419, %r12204, %r12197;
	// begin inline asm
	shf.r.wrap.b32 %r10381, %r10387, %r10387, %r11264;
	// end inline asm
	// begin inline asm
	shf.r.wrap.b32 %r10385, %r10387, %r10387, %r11268;
	// end inline asm
	shr.u32 	%r12205, %r10387, 3;
	xor.b32  	%r12206, %r10381, %r12205;
	xor.b32  	%r12207, %r12206, %r10385;
	// begin inline asm
	shf.r.wrap.b32 %r10389, %r10907, %r10907, %r11272;
	// end inline asm
	// begin inline asm
	shf.r.wrap.b32 %r10393, %r10907, %r10907, %r11276;
	// end inline asm
	shr.u32 	%r12208, %r10907, 10;
	xor.b32  	%r12209, %r10389, %r12208;
	xor.b32  	%r12210, %r12209, %r10393;
	add.s32 	%r12211, %r10347, %r12207;
	add.s32 	%r12212, %r12211, %r10707;
	add.s32 	%r10987, %r12212, %r12210;
	// begin inline asm
	shf.r.wrap.b32 %r10397, %r10407, %r10407, %r11280;
	// end inline asm
	// begin inline asm
	shf.r.wrap.b32 %r10401, %r10407, %r10407, %r11284;
	// end inline asm
	xor.b32  	%r12213, %r10401, %r10397;
	// begin inline asm
	shf.r.wrap.b32 %r10405, %r10407, %r10407, %r11288;
	// end inline asm
	xor.b32  	%r12214, %r12213, %r10405;
	and.b32  	%r12215, %r10407, %r10367;
	not.b32 	%r12216, %r10407;
	and.b32  	%r12217, %r10327, %r12216;
	or.b32  	%r12218, %r12215, %r12217;
	add.s32 	%r12219, %r12218, %r10287;
	add.s32 	%r12220, %r12219, %r10987;
	add.s32 	%r12221, %r12220, %r12214;
	ld.const.u32 	%r12222, [Kc+164];
	add.s32 	%r12223, %r12221, %r12222;
	// begin inline asm
	shf.r.wrap.b32 %r10409, %r10419, %r10419, %r11292;
	// end inline asm
	// begin inline asm
	shf.r.wrap.b32 %r10413, %r10419, %r10419, %r11296;
	// end inline asm
	xor.b32  	%r12224, %r10413, %r10409;
	// begin inline asm
	shf.r.wrap.b32 %r10417, %r10419, %r10419, %r11300;
	// end inline asm
	xor.b32  	%r12225, %r12224, %r10417;
	xor.b32  	%r12226, %r10379, %r10339;
	and.b32  	%r12227, %r10419, %r12226;
	and.b32  	%r12228, %r10379, %r10339;
	xor.b32  	%r12229, %r12227, %r12228;
	add.s32 	%r12230, %r12225, %r12229;
	add.s32 	%r10447, %r12223, %r10299;
	add.s32 	%r10459, %r12230, %r12223;
	// begin inline asm
	shf.r.wrap.b32 %r10421, %r10427, %r10427, %r11264;
	// end inline asm
	// begin inline asm
	shf.r.wrap.b32 %r10425, %r10427, %r10427, %r11268;
	// end inline asm
	shr.u32 	%r12231, %r10427, 3;
	xor.b32  	%r12232, %r10421, %r12231;
	xor.b32  	%r12233, %r12232, %r10425;
	// begin inline asm
	shf.r.wrap.b32 %r10429, %r10947, %r10947, %r11272;
	// end inline asm
	// begin inline asm
	shf.r.wrap.b32 %r10433, %r10947, %r10947, %r11276;
	// end inline asm
	shr.u32 	%r12234, %r10947, 10;
	xor.b32  	%r12235, %r10429, %r12234;
	xor.b32  	%r12236, %r12235, %r10433;
	add.s32 	%r12237, %r10387, %r12233;
	add.s32 	%r12238, %r12237, %r10747;
	add.s32 	%r11027, %r12238, %r12236;
	// begin inline asm
	shf.r.wrap.b32 %r10437, %r10447, %r10447, %r11280;
	// end inline asm
	// begin inline asm
	shf.r.wrap.b32 %r10441, %r10447, %r10447, %r11284;
	// end inline asm
	xor.b32  	%r12239, %r10441, %r10437;
	// begin inline asm
	shf.r.wrap.b32 %r10445, %r10447, %r10447, %r11288;
	// end inline asm
	xor.b32  	%r12240, %r12239, %r10445;
	and.b32  	%r12241, %r10447, %r10407;
	not.b32 	%r12242, %r10447;
	and.b32  	%r12243, %r10367, %r12242;
	or.b32  	%r12244, %r12241, %r12243;
	add.s32 	%r12245, %r12244, %r10327;
	add.s32 	%r12246, %r12245, %r11027;
	add.s32 	%r12247, %r12246, %r12240;
	ld.const.u32 	%r12248, [Kc+168];
	add.s32 	%r12249, %r12247, %r12248;
	// begin inline asm
	shf.r.wrap.b32 %r10449, %r10459, %r10459, %r11292;
	// end inline asm
	// begin inline asm
	shf.r.wrap.b32 %r10453, %r10459, %r10459, %r11296;
	// end inline asm
	xor.b32  	%r12250, %r10453, %r10449;
	// begin inline asm
	shf.r.wrap.b32 %r10457, %r10459, %r10459, %r11300;
	// end inline asm
	xor.b32  	%r12251, %r12250, %r10457;
	xor.b32  	%r12252, %r10419, %r10379;
	and.b32  	%r12253, %r10459, %r12252;
	and.b32  	%r12254, %r10419, %r10379;
	xor.b32  	%r12255, %r12253, %r12254;
	add.s32 	%r12256, %r12251, %r12255;
	add.s32 	%r10487, %r12249, %r10339;
	add.s32 	%r10499, %r12256, %r12249;
	// begin inline asm
	shf.r.wrap.b32 %r10461, %r10467, %r10467, %r11264;
	// end inline asm
	// begin inline asm
	shf.r.wrap.b32 %r10465, %r10467, %r10467, %r11268;
	// end inline asm
	shr.u32 	%r12257, %r10467, 3;
	xor.b32  	%r12258, %r10461, %r12257;
	xor.b32  	%r12259, %r12258, %r10465;
	// begin inline asm
	shf.r.wrap.b32 %r10469, %r10987, %r10987, %r11272;
	// end inline asm
	// begin inline asm
	shf.r.wrap.b32 %r10473, %r10987, %r10987, %r11276;
	// end inline asm
	shr.u32 	%r12260, %r10987, 10;
	xor.b32  	%r12261, %r10469, %r12260;
	xor.b32  	%r12262, %r12261, %r10473;
	add.s32 	%r12263, %r10427, %r12259;
	add.s32 	%r12264, %r12263, %r10787;
	add.s32 	%r11067, %r12264, %r12262;
	// begin inline asm
	shf.r.wrap.b32 %r10477, %r10487, %r10487, %r11280;
	// end inline asm
	// begin inline asm
	shf.r.wrap.b32 %r10481, %r10487, %r10487, %r11284;
	// end inline asm
	xor.b32  	%r12265, %r10481, %r10477;
	// begin inline asm
	shf.r.wrap.b32 %r10485, %r10487, %r10487, %r11288;
	// end inline asm
	xor.b32  	%r12266, %r12265, %r10485;
	and.b32  	%r12267, %r10487, %r10447;
	not.b32 	%r12268, %r10487;
	and.b32  	%r12269, %r10407, %r12268;
	or.b32  	%r12270, %r12267, %r12269;
	add.s32 	%r12271, %r12270, %r10367;
	add.s32 	%r12272, %r12271, %r11067;
	add.s32 	%r12273, %r12272, %r12266;
	ld.const.u32 	%r12274, [Kc+172];
	add.s32 	%r12275, %r12273, %r12274;
	// begin inline asm
	shf.r.wrap.b32 %r10489, %r10499, %r10499, %r11292;
	// end inline asm
	// begin inline asm
	shf.r.wrap.b32 %r10493, %r10499, %r10499, %r11296;
	// end inline asm
	xor.b32  	%r12276, %r10493, %r10489;
	// begin inline asm
	shf.r.wrap.b32 %r10497, %r10499, %r10499, %r11300;
	// end inline asm
	xor.b32  	%r12277, %r12276, %r10497;
	xor.b32  	%r12278, %r10459, %r10419;
	and.b32  	%r12279, %r10499, %r12278;
	and.b32  	%r12280, %r10459, %r10419;
	xor.b32  	%r12281, %r12279, %r12280;
	add.s32 	%r12282, %r12277, %r12281;
	add.s32 	%r10527, %r12275, %r10379;
	add.s32 	%r10539, %r12282, %r12275;
	// begin inline asm
	shf.r.wrap.b32 %r10501, %r10507, %r10507, %r11264;
	// end inline asm
	// begin inline asm
	shf.r.wrap.b32 %r10505, %r10507, %r10507, %r11268;
	// end inline asm
	shr.u32 	%r12283, %r10507, 3;
	xor.b32  	%r12284, %r10501, %r12283;
	xor.b32  	%r12285, %r12284, %r10505;
	// begin inline asm
	shf.r.wrap.b32 %r10509, %r11027, %r11027, %r11272;
	// end inline asm
	// begin inline asm
	shf.r.wrap.b32 %r10513, %r11027, %r11027, %r11276;
	// end inline asm
	shr.u32 	%r12286, %r11027, 10;
	xor.b32  	%r12287, %r10509, %r12286;
	xor.b32  	%r12288, %r12287, %r10513;
	add.s32 	%r12289, %r10467, %r12285;
	add.s32 	%r12290, %r12289, %r10827;
	add.s32 	%r11107, %r12290, %r12288;
	// begin inline asm
	shf.r.wrap.b32 %r10517, %r10527, %r10527, %r11280;
	// end inline asm
	// begin inline asm
	shf.r.wrap.b32 %r10521, %r10527, %r10527, %r11284;
	// end inline asm
	xor.b32  	%r12291, %r10521, %r10517;
	// begin inline asm
	shf.r.wrap.b32 %r10525, %r10527, %r10527, %r11288;
	// end inline asm
	xor.b32  	%r12292, %r12291, %r10525;
	and.b32  	%r12293, %r10527, %r10487;
	not.b32 	%r12294, %r10527;
	and.b32  	%r12295, %r10447, %r12294;
	or.b32  	%r12296, %r12293, %r12295;
	add.s32 	%r12297, %r12296, %r10407;
	add.s32 	%r12298, %r12297, %r11107;
	add.s32 	%r12299, %r12298, %r12292;
	ld.const.u32 	%r12300, [Kc+176];
	add.s32 	%r12301, %r12299, %r12300;
	// begin inline asm
	shf.r.wrap.b32 %r10529, %r10539, %r10539, %r11292;
	// end inline asm
	// begin inline asm
	shf.r.wrap.b32 %r10533, %r10539, %r10539, %r11296;
	// end inline asm
	xor.b32  	%r12302, %r10533, %r10529;
	// begin inline asm
	shf.r.wrap.b32 %r10537, %r10539, %r10539, %r11300;
	// end inline asm
	xor.b32  	%r12303, %r12302, %r10537;
	xor.b32  	%r12304, %r10499, %r10459;
	and.b32  	%r12305, %r10539, %r12304;
	and.b32  	%r12306, %r10499, %r10459;
	xor.b32  	%r12307, %r12305, %r12306;
	add.s32 	%r12308, %r12303, %r12307;
	add.s32 	%r10567, %r12301, %r10419;
	add.s32 	%r10579, %r12308, %r12301;
	// begin inline asm
	shf.r.wrap.b32 %r10541, %r10547, %r10547, %r11264;
	// end inline asm
	// begin inline asm
	shf.r.wrap.b32 %r10545, %r10547, %r10547, %r11268;
	// end inline asm
	shr.u32 	%r12309, %r10547, 3;
	xor.b32  	%r12310, %r10541, %r12309;
	xor.b32  	%r12311, %r12310, %r10545;
	// begin inline asm
	shf.r.wrap.b32 %r10549, %r11067, %r11067, %r11272;
	// end inline asm
	// begin inline asm
	shf.r.wrap.b32 %r10553, %r11067, %r11067, %r11276;
	// end inline asm
	shr.u32 	%r12312, %r11067, 10;
	xor.b32  	%r12313, %r10549, %r12312;
	xor.b32  	%r12314, %r12313, %r10553;
	add.s32 	%r12315, %r10507, %r12311;
	add.s32 	%r12316, %r12315, %r10867;
	add.s32 	%r11147, %r12316, %r12314;
	// begin inline asm
	shf.r.wrap.b32 %r10557, %r10567, %r10567, %r11280;
	// end inline asm
	// begin inline asm
	shf.r.wrap.b32 %r10561, %r10567, %r10567, %r11284;
	// end inline asm
	xor.b32  	%r12317, %r10561, %r10557;
	// begin inline asm
	shf.r.wrap.b32 %r10565, %r10567, %r10567, %r11288;
	// end inline asm
	xor.b32  	%r12318, %r12317, %r10565;
	and.b32  	%r12319, %r10567, %r10527;
	not.b32 	%r12320, %r10567;
	and.b32  	%r12321, %r10487, %r12320;
	or.b32  	%r12322, %r12319, %r12321;
	add.s32 	%r12323, %r12322, %r10447;
	add.s32 	%r12324, %r12323, %r11147;
	add.s32 	%r12325, %r12324, %r12318;
	ld.const.u32 	%r12326, [Kc+180];
	add.s32 	%r12327, %r12325, %r12326;
	// begin inline asm
	shf.r.wrap.b32 %r10569, %r10579, %r10579, %r11292;
	// end inline asm
	// begin inline asm
	shf.r.wrap.b32 %r10573, %r10579, %r10579, %r11296;
	// end inline asm
	xor.b32  	%r12328, %r10573, %r10569;
	// begin inline asm
	shf.r.wrap.b32 %r10577, %r10579, %r10579, %r11300;
	// end inline asm
	xor.b32  	%r12329, %r12328, %r10577;
	xor.b32  	%r12330, %r10539, %r10499;
	and.b32  	%r12331, %r10579, %r12330;
	and.b32  	%r12332, %r10539, %r10499;
	xor.b32  	%r12333, %r12331, %r12332;
	add.s32 	%r12334, %r12329, %r12333;
	add.s32 	%r10607, %r12327, %r10459;
	add.s32 	%r10619, %r12334, %r12327;
	// begin inline asm
	shf.r.wrap.b32 %r10581, %r10587, %r10587, %r11264;
	// end inline asm
	// begin inline asm
	shf.r.wrap.b32 %r10585, %r10587, %r10587, %r11268;
	// end inline asm
	shr.u32 	%r12335, %r10587, 3;
	xor.b32  	%r12336, %r10581, %r12335;
	xor.b32  	%r12337, %r12336, %r10585;
	// begin inline asm
	shf.r.wrap.b32 %r10589, %r11107, %r11107, %r11272;
	// end inline asm
	// begin inline asm
	shf.r.wrap.b32 %r10593, %r11107, %r11107, %r11276;
	// end inline asm
	shr.u32 	%r12338, %r11107, 10;
	xor.b32  	%r12339, %r10589, %r12338;
	xor.b32  	%r12340, %r12339, %r10593;
	add.s32 	%r12341, %r10547, %r12337;
	add.s32 	%r12342, %r12341, %r10907;
	add.s32 	%r11187, %r12342, %r12340;
	// begin inline asm
	shf.r.wrap.b32 %r10597, %r10607, %r10607, %r11280;
	// end inline asm
	// begin inline asm
	shf.r.wrap.b32 %r10601, %r10607, %r10607, %r11284;
	// end inline asm
	xor.b32  	%r12343, %r10601, %r10597;
	// begin inline asm
	shf.r.wrap.b32 %r10605, %r10607, %r10607, %r11288;
	// end inline asm
	xor.b32  	%r12344, %r12343, %r10605;
	and.b32  	%r12345, %r10607, %r10567;
	not.b32 	%r12346, %r10607;
	and.b32  	%r12347, %r10527, %r12346;
	or.b32  	%r12348, %r12345, %r12347;
	add.s32 	%r12349, %r12348, %r10487;
	add.s32 	%r12350, %r12349, %r11187;
	add.s32 	%r12351, %r12350, %r12344;
	ld.const.u32 	%r12352, [Kc+184];
	add.s32 	%r12353, %r12351, %r12352;
	// begin inline asm
	shf.r.wrap.b32 %r10609, %r10619, %r10619, %r11292;
	// end inline asm
	// begin inline asm
	shf.r.wrap.b32 %r10613, %r10619, %r10619, %r11296;
	// end inline asm
	xor.b32  	%r12354, %r10613, %r10609;
	// begin inline asm
	shf.r.wrap.b32 %r10617, %r10619, %r10619, %r11300;
	// end inline asm
	xor.b32  	%r12355, %r12354, %r10617;
	xor.b32  	%r12356, %r10579, %r10539;
	and.b32  	%r12357, %r10619, %r12356;
	and.b32  	%r12358, %r10579, %r10539;
	xor.b32  	%r12359, %r12357, %r12358;
	add.s32 	%r12360, %r12355, %r12359;
	add.s32 	%r10647, %r12353, %r10499;
	add.s32 	%r10659, %r12360, %r12353;
	// begin inline asm
	shf.r.wrap.b32 %r10621, %r10627, %r10627, %r11264;
	// end inline asm
	// begin inline asm
	shf.r.wrap.b32 %r10625, %r10627, %r10627, %r11268;
	// end inline asm
	shr.u32 	%r12361, %r10627, 3;
	xor.b32  	%r12362, %r10621, %r12361;
	xor.b32  	%r12363, %r12362, %r10625;
	// begin inline asm
	shf.r.wrap.b32 %r10629, %r11147, %r11147, %r11272;
	// end inline asm
	// begin inline asm
	shf.r.wrap.b32 %r10633, %r11147, %r11147, %r11276;
	// end inline asm
	shr.u32 	%r12364, %r11147, 10;
	xor.b32  	%r12365, %r10629, %r12364;
	xor.b32  	%r12366, %r12365, %r10633;
	add.s32 	%r12367, %r10587, %r12363;
	add.s32 	%r12368, %r12367, %r10947;
	add.s32 	%r11227, %r12368, %r12366;
	// begin inline asm
	shf.r.wrap.b32 %r10637, %r10647, %r10647, %r11280;
	// end inline asm
	// begin inline asm
	shf.r.wrap.b32 %r10641, %r10647, %r10647, %r11284;
	// end inline asm
	xor.b32  	%r12369, %r10641, %r10637;
	// begin inline asm
	shf.r.wrap.b32 %r10645, %r10647, %r10647, %r11288;
	// end inline asm
	xor.b32  	%r12370, %r12369, %r10645;
	and.b32  	%r12371, %r10647, %r10607;
	not.b32 	%r12372, %r10647;
	and.b32  	%r12373, %r10567, %r12372;
	or.b32  	%r12374, %r12371, %r12373;
	add.s32 	%r12375, %r12374, %r10527;
	add.s32 	%r12376, %r12375, %r11227;
	add.s32 	%r12377, %r12376, %r12370;
	ld.const.u32 	%r12378, [Kc+188];
	add.s32 	%r12379, %r12377, %r12378;
	// begin inline asm
	shf.r.wrap.b32 %r10649, %r10659, %r10659, %r11292;
	// end inline asm
	// begin inline asm
	shf.r.wrap.b32 %r10653, %r10659, %r10659, %r11296;
	// end inline asm
	xor.b32  	%r12380, %r10653, %r10649;
	// begin inline asm
	shf.r.wrap.b32 %r10657, %r10659, %r10659, %r11300;
	// end inline asm
	xor.b32  	%r12381, %r12380, %r10657;
	xor.b32  	%r12382, %r10619, %r10579;
	and.b32  	%r12383, %r10659, %r12382;
	and.b32  	%r12384, %r10619, %r10579;
	xor.b32  	%r12385, %r12383, %r12384;
	add.s32 	%r12386, %r12381, %r12385;
	add.s32 	%r10687, %r12379, %r10539;
	add.s32 	%r10699, %r12386, %r12379;
	// begin inline asm
	shf.r.wrap.b32 %r10661, %r10667, %r10667, %r11264;
	// end inline asm
	// begin inline asm
	shf.r.wrap.b32 %r10665, %r10667, %r10667, %r11268;
	// end inline asm
	shr.u32 	%r12387, %r10667, 3;
	xor.b32  	%r12388, %r10661, %r12387;
	xor.b32  	%r12389, %r12388, %r10665;
	// begin inline asm
	shf.r.wrap.b32 %r10669, %r11187, %r11187, %r11272;
	// end inline asm
	// begin inline asm
	shf.r.wrap.b32 %r10673, %r11187, %r11187, %r11276;
	// end inline asm
	shr.u32 	%r12390, %r11187, 10;
	xor.b32  	%r12391, %r10669, %r12390;
	xor.b32  	%r12392, %r12391, %r10673;
	add.s32 	%r12393, %r10627, %r12389;
	add.s32 	%r12394, %r12393, %r10987;
	add.s32 	%r11267, %r12394, %r12392;
	// begin inline asm
	shf.r.wrap.b32 %r10677, %r10687, %r10687, %r11280;
	// end inline asm
	// begin inline asm
	shf.r.wrap.b32 %r10681, %r10687, %r10687, %r11284;
	// end inline asm
	xor.b32  	%r12395, %r10681, %r10677;
	// begin inline asm
	shf.r.wrap.b32 %r10685, %r10687, %r10687, %r11288;
	// end inline asm
	xor.b32  	%r12396, %r12395, %r10685;
	and.b32  	%r12397, %r10687, %r10647;
	not.b32 	%r12398, %r10687;
	and.b32  	%r12399, %r10607, %r12398;
	or.b32  	%r12400, %r12397, %r12399;
	add.s32 	%r12401, %r12400, %r10567;
	add.s32 	%r12402, %r12401, %r11267;
	add.s32 	%r12403, %r12402, %r12396;
	ld.const.u32 	%r12404, [Kc+192];
	add.s32 	%r12405, %r12403, %r12404;
	// begin inline asm
	shf.r.wrap.b32 %r10689, %r10699, %r10699, %r11292;
	// end inline asm
	// begin inline asm
	shf.r.wrap.b32 %r10693, %r10699, %r10699, %r11296;
	// end inline asm
	xor.b32  	%r12406, %r10693, %r10689;
	// begin inline asm
	shf.r.wrap.b32 %r10697, %r10699, %r10699, %r11300;
	// end inline asm
	xor.b32  	%r12407, %r12406, %r10697;
	xor.b32  	%r12408, %r10659, %r10619;
	and.b32  	%r12409, %r10699, %r12408;
	and.b32  	%r12410, %r10659, %r10619;
	xor.b32  	%r12411, %r12409, %r12410;
	add.s32 	%r12412, %r12407, %r12411;
	add.s32 	%r10727, %r12405, %r10579;
	add.s32 	%r10739, %r12412, %r12405;
	// begin inline asm
	shf.r.wrap.b32 %r10701, %r10707, %r10707, %r11264;
	// end inline asm
	// begin inline asm
	shf.r.wrap.b32 %r10705, %r10707, %r10707, %r11268;
	// end inline asm
	shr.u32 	%r12413, %r10707, 3;
	xor.b32  	%r12414, %r10701, %r12413;
	xor.b32  	%r12415, %r12414, %r10705;
	// begin inline asm
	shf.r.wrap.b32 %r10709, %r11227, %r11227, %r11272;
	// end inline asm
	// begin inline asm
	shf.r.wrap.b32 %r10713, %r11227, %r11227, %r11276;
	// end inline asm
	shr.u32 	%r12416, %r11227, 10;
	xor.b32  	%r12417, %r10709, %r12416;
	xor.b32  	%r12418, %r12417, %r10713;
	add.s32 	%r12419, %r10667, %r12415;
	add.s32 	%r12420, %r12419, %r11027;
	add.s32 	%r10795, %r12420, %r12418;
	// begin inline asm
	shf.r.wrap.b32 %r10717, %r10727, %r10727, %r11280;
	// end inline asm
	// begin inline asm
	shf.r.wrap.b32 %r10721, %r10727, %r10727, %r11284;
	// end inline asm
	xor.b32  	%r12421, %r10721, %r10717;
	// begin inline asm
	shf.r.wrap.b32 %r10725, %r10727, %r10727, %r11288;
	// end inline asm
	xor.b32  	%r12422, %r12421, %r10725;
	and.b32  	%r12423, %r10727, %r10687;
	not.b32 	%r12424, %r10727;
	and.b32  	%r12425, %r10647, %r12424;
	or.b32  	%r12426, %r12423, %r12425;
	add.s32 	%r12427, %r12426, %r10607;
	add.s32 	%r12428, %r12427, %r10795;
	add.s32 	%r12429, %r12428, %r12422;
	ld.const.u32 	%r12430, [Kc+196];
	add.s32 	%r12431, %r12429, %r12430;
	// begin inline asm
	shf.r.wrap.b32 %r10729, %r10739, %r10739, %r11292;
	// end inline asm
	// begin inline asm
	shf.r.wrap.b32 %r10733, %r10739, %r10739, %r11296;
	// end inline asm
	xor.b32  	%r12432, %r10733, %r10729;
	// begin inline asm
	shf.r.wrap.b32 %r10737, %r10739, %r10739, %r11300;
	// end inline asm
	xor.b32  	%r12433, %r12432, %r10737;
	xor.b32  	%r12434, %r10699, %r10659;
	and.b32  	%r12435, %r10739, %r12434;
	and.b32  	%r12436, %r10699, %r10659;
	xor.b32  	%r12437, %r12435, %r12436;
	add.s32 	%r12438, %r12433, %r12437;
	add.s32 	%r10767, %r12431, %r10619;
	add.s32 	%r10779, %r12438, %r12431;
	// begin inline asm
	shf.r.wrap.b32 %r10741, %r10747, %r10747, %r11264;
	// end inline asm
	// begin inline asm
	shf.r.wrap.b32 %r10745, %r10747, %r10747, %r11268;
	// end inline asm
	shr.u32 	%r12439, %r10747, 3;
	xor.b32  	%r12440, %r10741, %r12439;
	xor.b32  	%r12441, %r12440, %r10745;
	// begin inline asm
	shf.r.wrap.b32 %r10749, %r11267, %r11267, %r11272;
	// end inline asm
	// begin inline asm
	shf.r.wrap.b32 %r10753, %r11267, %r11267, %r11276;
	// end inline asm
	shr.u32 	%r12442, %r11267, 10;
	xor.b32  	%r12443, %r10749, %r12442;
	xor.b32  	%r12444, %r12443, %r10753;
	add.s32 	%r12445, %r10707, %r12441;
	add.s32 	%r12446, %r12445, %r11067;
	add.s32 	%r10835, %r12446, %r12444;
	// begin inline asm
	shf.r.wrap.b32 %r10757, %r10767, %r10767, %r11280;
	// end inline asm
	// begin inline asm
	shf.r.wrap.b32 %r10761, %r10767, %r10767, %r11284;
	// end inline asm
	xor.b32  	%r12447, %r10761, %r10757;
	// begin inline asm
	shf.r.wrap.b32 %r10765, %r10767, %r10767, %r11288;
	// end inline asm
	xor.b32  	%r12448, %r12447, %r10765;
	and.b32  	%r12449, %r10767, %r10727;
	not.b32 	%r12450, %r10767;
	and.b32  	%r12451, %r10687, %r12450;
	or.b32  	%r12452, %r12449, %r12451;
	add.s32 	%r12453, %r12452, %r10647;
	add.s32 	%r12454, %r12453, %r10835;
	add.s32 	%r12455, %r12454, %r12448;
	ld.const.u32 	%r12456, [Kc+200];
	add.s32 	%r12457, %r12455, %r12456;
	// begin inline asm
	shf.r.wrap.b32 %r10769, %r10779, %r10779, %r11292;
	// end inline asm
	// begin inline asm
	shf.r.wrap.b32 %r10773, %r10779, %r10779, %r11296;
	// end inline asm
	xor.b32  	%r12458, %r10773, %r10769;
	// begin inline asm
	shf.r.wrap.b32 %r10777, %r10779, %r10779, %r11300;
	// end inline asm
	xor.b32  	%r12459, %r12458, %r10777;
	xor.b32  	%r12460, %r10739, %r10699;
	and.b32  	%r12461, %r10779, %r12460;
	and.b32  	%r12462, %r10739, %r10699;
	xor.b32  	%r12463, %r12461, %r12462;
	add.s32 	%r12464, %r12459, %r12463;
	add.s32 	%r10807, %r12457, %r10659;
	add.s32 	%r10819, %r12464, %r12457;
	// begin inline asm
	shf.r.wrap.b32 %r10781, %r10787, %r10787, %r11264;
	// end inline asm
	// begin inline asm
	shf.r.wrap.b32 %r10785, %r10787, %r10787, %r11268;
	// end inline asm
	shr.u32 	%r12465, %r10787, 3;
	xor.b32  	%r12466, %r10781, %r12465;
	xor.b32  	%r12467, %r12466, %r10785;
	// begin inline asm
	shf.r.wrap.b32 %r10789, %r10795, %r10795, %r11272;
	// end inline asm
	// begin inline asm
	shf.r.wrap.b32 %r10793, %r10795, %r10795, %r11276;
	// end inline asm
	shr.u32 	%r12468, %r10795, 10;
	xor.b32  	%r12469, %r10789, %r12468;
	xor.b32  	%r12470, %r12469, %r10793;
	add.s32 	%r12471, %r10747, %r12467;
	add.s32 	%r12472, %r12471, %r11107;
	add.s32 	%r10875, %r12472, %r12470;
	// begin inline asm
	shf.r.wrap.b32 %r10797, %r10807, %r10807, %r11280;
	// end inline asm
	// begin inline asm
	shf.r.wrap.b32 %r10801, %r10807, %r10807, %r11284;
	// end inline asm
	xor.b32  	%r12473, %r10801, %r10797;
	// begin inline asm
	shf.r.wrap.b32 %r10805, %r10807, %r10807, %r11288;
	// end inline asm
	xor.b32  	%r12474, %r12473, %r10805;
	and.b32  	%r12475, %r10807, %r10767;
	not.b32 	%r12476, %r10807;
	and.b32  	%r12477, %r10727, %r12476;
	or.b32  	%r12478, %r12475, %r12477;
	add.s32 	%r12479, %r12478, %r10687;
	add.s32 	%r12480, %r12479, %r10875;
	add.s32 	%r12481, %r12480, %r12474;
	ld.const.u32 	%r12482, [Kc+204];
	add.s32 	%r12483, %r12481, %r12482;
	// begin inline asm
	shf.r.wrap.b32 %r10809, %r10819, %r10819, %r11292;
	// end inline asm
	// begin inline asm
	shf.r.wrap.b32 %r10813, %r10819, %r10819, %r11296;
	// end inline asm
	xor.b32  	%r12484, %r10813, %r10809;
	// begin inline asm
	shf.r.wrap.b32 %r10817, %r10819, %r10819, %r11300;
	// end inline asm
	xor.b32  	%r12485, %r12484, %r10817;
	xor.b32  	%r12486, %r10779, %r10739;
	and.b32  	%r12487, %r10819, %r12486;
	and.b32  	%r12488, %r10779, %r10739;
	xor.b32  	%r12489, %r12487, %r12488;
	add.s32 	%r12490, %r12485, %r12489;
	add.s32 	%r10847, %r12483, %r10699;
	add.s32 	%r10859, %r12490, %r12483;
	// begin inline asm
	shf.r.wrap.b32 %r10821, %r10827, %r10827, %r11264;
	// end inline asm
	// begin inline asm
	shf.r.wrap.b32 %r10825, %r10827, %r10827, %r11268;
	// end inline asm
	shr.u32 	%r12491, %r10827, 3;
	xor.b32  	%r12492, %r10821, %r12491;
	xor.b32  	%r12493, %r12492, %r10825;
	// begin inline asm
	shf.r.wrap.b32 %r10829, %r10835, %r10835, %r11272;
	// end inline asm
	// begin inline asm
	shf.r.wrap.b32 %r10833, %r10835, %r10835, %r11276;
	// end inline asm
	shr.u32 	%r12494, %r10835, 10;
	xor.b32  	%r12495, %r10829, %r12494;
	xor.b32  	%r12496, %r12495, %r10833;
	add.s32 	%r12497, %r10787, %r12493;
	add.s32 	%r12498, %r12497, %r11147;
	add.s32 	%r10915, %r12498, %r12496;
	// begin inline asm
	shf.r.wrap.b32 %r10837, %r10847, %r10847, %r11280;
	// end inline asm
	// begin inline asm
	shf.r.wrap.b32 %r10841, %r10847, %r10847, %r11284;
	// end inline asm
	xor.b32  	%r12499, %r10841, %r10837;
	// begin inline asm
	shf.r.wrap.b32 %r10845, %r10847, %r10847, %r11288;
	// end inline asm
	xor.b32  	%r12500, %r12499, %r10845;
	and.b32  	%r12501, %r10847, %r10807;
	not.b32 	%r12502, %r10847;
	and.b32  	%r12503, %r10767, %r12502;
	or.b32  	%r12504, %r12501, %r12503;
	add.s32 	%r12505, %r12504, %r10727;
	add.s32 	%r12506, %r12505, %r10915;
	add.s32 	%r12507, %r12506, %r12500;
	add.s32 	%r12508, %r12507, %r519;
	// begin inline asm
	shf.r.wrap.b32 %r10849, %r10859, %r10859, %r11292;
	// end inline asm
	// begin inline asm
	shf.r.wrap.b32 %r10853, %r10859, %r10859, %r11296;
	// end inline asm
	xor.b32  	%r12509, %r10853, %r10849;
	// begin inline asm
	shf.r.wrap.b32 %r10857, %r10859, %r10859, %r11300;
	// end inline asm
	xor.b32  	%r12510, %r12509, %r10857;
	xor.b32  	%r12511, %r10819, %r10779;
	and.b32  	%r12512, %r10859, %r12511;
	and.b32  	%r12513, %r10819, %r10779;
	xor.b32  	%r12514, %r12512, %r12513;
	add.s32 	%r12515, %r12510, %r12514;
	add.s32 	%r10887, %r12508, %r10739;
	add.s32 	%r10899, %r12515, %r12508;
	// begin inline asm
	shf.r.wrap.b32 %r10861, %r10867, %r10867, %r11264;
	// end inline asm
	// begin inline asm
	shf.r.wrap.b32 %r10865, %r10867, %r10867, %r11268;
	// end inline asm
	shr.u32 	%r12516, %r10867, 3;
	xor.b32  	%r12517, %r10861, %r12516;
	xor.b32  	%r12518, %r12517, %r10865;
	// begin inline asm
	shf.r.wrap.b32 %r10869, %r10875, %r10875, %r11272;
	// end inline asm
	// begin inline asm
	shf.r.wrap.b32 %r10873, %r10875, %r10875, %r11276;
	// end inline asm
	shr.u32 	%r12519, %r10875, 10;
	xor.b32  	%r12520, %r10869, %r12519;
	xor.b32  	%r12521, %r12520, %r10873;
	add.s32 	%r12522, %r10827, %r12518;
	add.s32 	%r12523, %r12522, %r11187;
	add.s32 	%r10955, %r12523, %r12521;
	// begin inline asm
	shf.r.wrap.b32 %r10877, %r10887, %r10887, %r11280;
	// end inline asm
	// begin inline asm
	shf.r.wrap.b32 %r10881, %r10887, %r10887, %r11284;
	// end inline asm
	xor.b32  	%r12524, %r10881, %r10877;
	// begin inline asm
	shf.r.wrap.b32 %r10885, %r10887, %r10887, %r11288;
	// end inline asm
	xor.b32  	%r12525, %r12524, %r10885;
	and.b32  	%r12526, %r10887, %r10847;
	not.b32 	%r12527, %r10887;
	and.b32  	%r12528, %r10807, %r12527;
	or.b32  	%r12529, %r12526, %r12528;
	add.s32 	%r12530, %r12529, %r10767;
	add.s32 	%r12531, %r12530, %r10955;
	add.s32 	%r12532, %r12531, %r12525;
	ld.const.u32 	%r12533, [Kc+212];
	add.s32 	%r12534, %r12532, %r12533;
	// begin inline asm
	shf.r.wrap.b32 %r10889, %r10899, %r10899, %r11292;
	// end inline asm
	// begin inline asm
	shf.r.wrap.b32 %r10893, %r10899, %r10899, %r11296;
	// end inline asm
	xor.b32  	%r12535, %r10893, %r10889;
	// begin inline asm
	shf.r.wrap.b32 %r10897, %r10899, %r10899, %r11300;
	// end inline asm
	xor.b32  	%r12536, %r12535, %r10897;
	xor.b32  	%r12537, %r10859, %r10819;
	and.b32  	%r12538, %r10899, %r12537;
	and.b32  	%r12539, %r10859, %r10819;
	xor.b32  	%r12540, %r12538, %r12539;
	add.s32 	%r12541, %r12536, %r12540;
	add.s32 	%r10927, %r12534, %r10779;
	add.s32 	%r10939, %r12541, %r12534;
	// begin inline asm
	shf.r.wrap.b32 %r10901, %r10907, %r10907, %r11264;
	// end inline asm
	// begin inline asm
	shf.r.wrap.b32 %r10905, %r10907, %r10907, %r11268;
	// end inline asm
	shr.u32 	%r12542, %r10907, 3;
	xor.b32  	%r12543, %r10901, %r12542;
	xor.b32  	%r12544, %r12543, %r10905;
	// begin inline asm
	shf.r.wrap.b32 %r10909, %r10915, %r10915, %r11272;
	// end inline asm
	// begin inline asm
	shf.r.wrap.b32 %r10913, %r10915, %r10915, %r11276;
	// end inline asm
	shr.u32 	%r12545, %r10915, 10;
	xor.b32  	%r12546, %r10909, %r12545;
	xor.b32  	%r12547, %r12546, %r10913;
	add.s32 	%r12548, %r10867, %r12544;
	add.s32 	%r12549, %r12548, %r11227;
	add.s32 	%r10995, %r12549, %r12547;
	// begin inline asm
	shf.r.wrap.b32 %r10917, %r10927, %r10927, %r11280;
	// end inline asm
	// begin inline asm
	shf.r.wrap.b32 %r10921, %r10927, %r10927, %r11284;
	// end inline asm
	xor.b32  	%r12550, %r10921, %r10917;
	// begin inline asm
	shf.r.wrap.b32 %r10925, %r10927, %r10927, %r11288;
	// end inline asm
	xor.b32  	%r12551, %r12550, %r10925;
	and.b32  	%r12552, %r10927, %r10887;
	not.b32 	%r12553, %r10927;
	and.b32  	%r12554, %r10847, %r12553;
	or.b32  	%r12555, %r12552, %r12554;
	add.s32 	%r12556, %r12555, %r10807;
	add.s32 	%r12557, %r12556, %r10995;
	add.s32 	%r12558, %r12557, %r12551;
	ld.const.u32 	%r12559, [Kc+216];
	add.s32 	%r12560, %r12558, %r12559;
	// begin inline asm
	shf.r.wrap.b32 %r10929, %r10939, %r10939, %r11292;
	// end inline asm
	// begin inline asm
	shf.r.wrap.b32 %r10933, %r10939, %r10939, %r11296;
	// end inline asm
	xor.b32  	%r12561, %r10933, %r10929;
	// begin inline asm
	shf.r.wrap.b32 %r10937, %r10939, %r10939, %r11300;
	// end inline asm
	xor.b32  	%r12562, %r12561, %r10937;
	xor.b32  	%r12563, %r10899, %r10859;
	and.b32  	%r12564, %r10939, %r12563;
	and.b32  	%r12565, %r10899, %r10859;
	xor.b32  	%r12566, %r12564, %r12565;
	add.s32 	%r12567, %r12562, %r12566;
	add.s32 	%r10967, %r12560, %r10819;
	add.s32 	%r10979, %r12567, %r12560;
	// begin inline asm
	shf.r.wrap.b32 %r10941, %r10947, %r10947, %r11264;
	// end inline asm
	// begin inline asm
	shf.r.wrap.b32 %r10945, %r10947, %r10947, %r11268;
	// end inline asm
	shr.u32 	%r12568, %r10947, 3;
	xor.b32  	%r12569, %r10941, %r12568;
	xor.b32  	%r12570, %r12569, %r10945;
	// begin inline asm
	shf.r.wrap.b32 %r10949, %r10955, %r10955, %r11272;
	// end inline asm
	// begin inline asm
	shf.r.wrap.b32 %r10953, %r10955, %r10955, %r11276;
	// end inline asm
	shr.u32 	%r12571, %r10955, 10;
	xor.b32  	%r12572, %r10949, %r12571;
	xor.b32  	%r12573, %r12572, %r10953;
	add.s32 	%r12574, %r10907, %r12570;
	add.s32 	%r12575, %r12574, %r11267;
	add.s32 	%r11035, %r12575, %r12573;
	// begin inline asm
	shf.r.wrap.b32 %r10957, %r10967, %r10967, %r11280;
	// end inline asm
	// begin inline asm
	shf.r.wrap.b32 %r10961, %r10967, %r10967, %r11284;
	// end inline asm
	xor.b32  	%r12576, %r10961, %r10957;
	// begin inline asm
	shf.r.wrap.b32 %r10965, %r10967, %r10967, %r11288;
	// end inline asm
	xor.b32  	%r12577, %r12576, %r10965;
	and.b32  	%r12578, %r10967, %r10927;
	not.b32 	%r12579, %r10967;
	and.b32  	%r12580, %r10887, %r12579;
	or.b32  	%r12581, %r12578, %r12580;
	add.s32 	%r12582, %r12581, %r10847;
	add.s32 	%r12583, %r12582, %r11035;
	add.s32 	%r12584, %r12583, %r12577;
	ld.const.u32 	%r12585, [Kc+220];
	add.s32 	%r12586, %r12584, %r12585;
	// begin inline asm
	shf.r.wrap.b32 %r10969, %r10979, %r10979, %r11292;
	// end inline asm
	// begin inline asm
	shf.r.wrap.b32 %r10973, %r10979, %r10979, %r11296;
	// end inline asm
	xor.b32  	%r12587, %r10973, %r10969;
	// begin inline asm
	shf.r.wrap.b32 %r10977, %r10979, %r10979, %r11300;
	// end inline asm
	xor.b32  	%r12588, %r12587, %r10977;
	xor.b32  	%r12589, %r10939, %r10899;
	and.b32  	%r12590, %r10979, %r12589;
	and.b32  	%r12591, %r10939, %r10899;
	xor.b32  	%r12592, %r12590, %r12591;
	add.s32 	%r12593, %r12588, %r12592;
	add.s32 	%r11007, %r12586, %r10859;
	add.s32 	%r11019, %r12593, %r12586;
	// begin inline asm
	shf.r.wrap.b32 %r10981, %r10987, %r10987, %r11264;
	// end inline asm
	// begin inline asm
	shf.r.wrap.b32 %r10985, %r10987, %r10987, %r11268;
	// end inline asm
	shr.u32 	%r12594, %r10987, 3;
	xor.b32  	%r12595, %r10981, %r12594;
	xor.b32  	%r12596, %r12595, %r10985;
	// begin inline asm
	shf.r.wrap.b32 %r10989, %r10995, %r10995, %r11272;
	// end inline asm
	// begin inline asm
	shf.r.wrap.b32 %r10993, %r10995, %r10995, %r11276;
	// end inline asm
	shr.u32 	%r12597, %r10995, 10;
	xor.b32  	%r12598, %r10989, %r12597;
	xor.b32  	%r12599, %r12598, %r10993;
	add.s32 	%r12600, %r10947, %r12596;
	add.s32 	%r12601, %r12600, %r10795;
	add.s32 	%r11075, %r12601, %r12599;
	// begin inline asm
	shf.r.wrap.b32 %r10997, %r11007, %r11007, %r11280;
	// end inline asm
	// begin inline asm
	shf.r.wrap.b32 %r11001, %r11007, %r11007, %r11284;
	// end inline asm
	xor.b32  	%r12602, %r11001, %r10997;
	// begin inline asm
	shf.r.wrap.b32 %r11005, %r11007, %r11007, %r11288;
	// end inline asm
	xor.b32  	%r12603, %r12602, %r11005;
	and.b32  	%r12604, %r11007, %r10967;
	not.b32 	%r12605, %r11007;
	and.b32  	%r12606, %r10927, %r12605;
	or.b32  	%r12607, %r12604, %r12606;
	add.s32 	%r12608, %r12607, %r10887;
	add.s32 	%r12609, %r12608, %r11075;
	add.s32 	%r12610, %r12609, %r12603;
	add.s32 	%r12611, %r12610, %r520;
	// begin inline asm
	shf.r.wrap.b32 %r11009, %r11019, %r11019, %r11292;
	// end inline asm
	// begin inline asm
	shf.r.wrap.b32 %r11013, %r11019, %r11019, %r11296;
	// end inline asm
	xor.b32  	%r12612, %r11013, %r11009;
	// begin inline asm
	shf.r.wrap.b32 %r11017, %r11019, %r11019, %r11300;
	// end inline asm
	xor.b32  	%r12613, %r12612, %r11017;
	xor.b32  	%r12614, %r10979, %r10939;
	and.b32  	%r12615, %r11019, %r12614;
	and.b32  	%r12616, %r10979, %r10939;
	xor.b32  	%r12617, %r12615, %r12616;
	add.s32 	%r12618, %r12613, %r12617;
	add.s32 	%r11047, %r12611, %r10899;
	add.s32 	%r11059, %r12618, %r12611;
	// begin inline asm
	shf.r.wrap.b32 %r11021, %r11027, %r11027, %r11264;
	// end inline asm
	// begin inline asm
	shf.r.wrap.b32 %r11025, %r11027, %r11027, %r11268;
	// end inline asm
	shr.u32 	%r12619, %r11027, 3;
	xor.b32  	%r12620, %r11021, %r12619;
	xor.b32  	%r12621, %r12620, %r11025;
	// begin inline asm
	shf.r.wrap.b32 %r11029, %r11035, %r11035, %r11272;
	// end inline asm
	// begin inline asm
	shf.r.wrap.b32 %r11033, %r11035, %r11035, %r11276;
	// end inline asm
	shr.u32 	%r12622, %r11035, 10;
	xor.b32  	%r12623, %r11029, %r12622;
	xor.b32  	%r12624, %r12623, %r11033;
	add.s32 	%r12625, %r10987, %r12621;
	add.s32 	%r12626, %r12625, %r10835;
	add.s32 	%r11115, %r12626, %r12624;
	// begin inline asm
	shf.r.wrap.b32 %r11037, %r11047, %r11047, %r11280;
	// end inline asm
	// begin inline asm
	shf.r.wrap.b32 %r11041, %r11047, %r11047, %r11284;
	// end inline asm
	xor.b32  	%r12627, %r11041, %r11037;
	// begin inline asm
	shf.r.wrap.b32 %r11045, %r11047, %r11047, %r11288;
	// end inline asm
	xor.b32  	%r12628, %r12627, %r11045;
	and.b32  	%r12629, %r11047, %r11007;
	not.b32 	%r12630, %r11047;
	and.b32  	%r12631, %r10967, %r12630;
	or.b32  	%r12632, %r12629, %r12631;
	add.s32 	%r12633, %r12632, %r10927;
	add.s32 	%r12634, %r12633, %r11115;
	add.s32 	%r12635, %r12634, %r12628;
	ld.const.u32 	%r12636, [Kc+228];
	add.s32 	%r12637, %r12635, %r12636;
	// begin inline asm
	shf.r.wrap.b32 %r11049, %r11059, %r11059, %r11292;
	// end inline asm
	// begin inline asm
	shf.r.wrap.b32 %r11053, %r11059, %r11059, %r11296;
	// end inline asm
	xor.b32  	%r12638, %r11053, %r11049;
	// begin inline asm
	shf.r.wrap.b32 %r11057, %r11059, %r11059, %r11300;
	// end inline asm
	xor.b32  	%r12639, %r12638, %r11057;
	xor.b32  	%r12640, %r11019, %r10979;
	and.b32  	%r12641, %r11059, %r12640;
	and.b32  	%r12642, %r11019, %r10979;
	xor.b32  	%r12643, %r12641, %r12642;
	add.s32 	%r12644, %r12639, %r12643;
	add.s32 	%r11087, %r12637, %r10939;
	add.s32 	%r11099, %r12644, %r12637;
	// begin inline asm
	shf.r.wrap.b32 %r11061, %r11067, %r11067, %r11264;
	// end inline asm
	// begin inline asm
	shf.r.wrap.b32 %r11065, %r11067, %r11067, %r11268;
	// end inline asm
	shr.u32 	%r12645, %r11067, 3;
	xor.b32  	%r12646, %r11061, %r12645;
	xor.b32  	%r12647, %r12646, %r11065;
	// begin inline asm
	shf.r.wrap.b32 %r11069, %r11075, %r11075, %r11272;
	// end inline asm
	// begin inline asm
	shf.r.wrap.b32 %r11073, %r11075, %r11075, %r11276;
	// end inline asm
	shr.u32 	%r12648, %r11075, 10;
	xor.b32  	%r12649, %r11069, %r12648;
	xor.b32  	%r12650, %r12649, %r11073;
	add.s32 	%r12651, %r11027, %r12647;
	add.s32 	%r12652, %r12651, %r10875;
	add.s32 	%r11155, %r12652, %r12650;
	// begin inline asm
	shf.r.wrap.b32 %r11077, %r11087, %r11087, %r11280;
	// end inline asm
	// begin inline asm
	shf.r.wrap.b32 %r11081, %r11087, %r11087, %r11284;
	// end inline asm
	xor.b32  	%r12653, %r11081, %r11077;
	// begin inline asm
	shf.r.wrap.b32 %r11085, %r11087, %r11087, %r11288;
	// end inline asm
	xor.b32  	%r12654, %r12653, %r11085;
	and.b32  	%r12655, %r11087, %r11047;
	not.b32 	%r12656, %r11087;
	and.b32  	%r12657, %r11007, %r12656;
	or.b32  	%r12658, %r12655, %r12657;
	add.s32 	%r12659, %r12658, %r10967;
	add.s32 	%r12660, %r12659, %r11155;
	add.s32 	%r12661, %r12660, %r12654;
	add.s32 	%r12662, %r12661, %r521;
	// begin inline asm
	shf.r.wrap.b32 %r11089, %r11099, %r11099, %r11292;
	// end inline asm
	// begin inline asm
	shf.r.wrap.b32 %r11093, %r11099, %r11099, %r11296;
	// end inline asm
	xor.b32  	%r12663, %r11093, %r11089;
	// begin inline asm
	shf.r.wrap.b32 %r11097, %r11099, %r11099, %r11300;
	// end inline asm
	xor.b32  	%r12664, %r12663, %r11097;
	xor.b32  	%r12665, %r11059, %r11019;
	and.b32  	%r12666, %r11099, %r12665;
	and.b32  	%r12667, %r11059, %r11019;
	xor.b32  	%r12668, %r12666, %r12667;
	add.s32 	%r12669, %r12664, %r12668;
	add.s32 	%r11127, %r12662, %r10979;
	add.s32 	%r11139, %r12669, %r12662;
	// begin inline asm
	shf.r.wrap.b32 %r11101, %r11107, %r11107, %r11264;
	// end inline asm
	// begin inline asm
	shf.r.wrap.b32 %r11105, %r11107, %r11107, %r11268;
	// end inline asm
	shr.u32 	%r12670, %r11107, 3;
	xor.b32  	%r12671, %r11101, %r12670;
	xor.b32  	%r12672, %r12671, %r11105;
	// begin inline asm
	shf.r.wrap.b32 %r11109, %r11115, %r11115, %r11272;
	// end inline asm
	// begin inline asm
	shf.r.wrap.b32 %r11113, %r11115, %r11115, %r11276;
	// end inline asm
	shr.u32 	%r12673, %r11115, 10;
	xor.b32  	%r12674, %r11109, %r12673;
	xor.b32  	%r12675, %r12674, %r11113;
	add.s32 	%r12676, %r11067, %r12672;
	add.s32 	%r12677, %r12676, %r10915;
	add.s32 	%r11195, %r12677, %r12675;
	// begin inline asm
	shf.r.wrap.b32 %r11117, %r11127, %r11127, %r11280;
	// end inline asm
	// begin inline asm
	shf.r.wrap.b32 %r11121, %r11127, %r11127, %r11284;
	// end inline asm
	xor.b32  	%r12678, %r11121, %r11117;
	// begin inline asm
	shf.r.wrap.b32 %r11125, %r11127, %r11127, %r11288;
	// end inline asm
	xor.b32  	%r12679, %r12678, %r11125;
	and.b32  	%r12680, %r11127, %r11087;
	not.b32 	%r12681, %r11127;
	and.b32  	%r12682, %r11047, %r12681;
	or.b32  	%r12683, %r12680, %r12682;
	add.s32 	%r12684, %r12683, %r11007;
	add.s32 	%r12685, %r12684, %r11195;
	add.s32 	%r12686, %r12685, %r12679;
	add.s32 	%r12687, %r12686, %r522;
	// begin inline asm
	shf.r.wrap.b32 %r11129, %r11139, %r11139, %r11292;
	// end inline asm
	// begin inline asm
	shf.r.wrap.b32 %r11133, %r11139, %r11139, %r11296;
	// end inline asm
	xor.b32  	%r12688, %r11133, %r11129;
	// begin inline asm
	shf.r.wrap.b32 %r11137, %r11139, %r11139, %r11300;
	// end inline asm
	xor.b32  	%r12689, %r12688, %r11137;
	xor.b32  	%r12690, %r11099, %r11059;
	and.b32  	%r12691, %r11139, %r12690;
	and.b32  	%r12692, %r11099, %r11059;
	xor.b32  	%r12693, %r12691, %r12692;
	add.s32 	%r12694, %r12689, %r12693;
	add.s32 	%r11167, %r12687, %r11019;
	add.s32 	%r11179, %r12694, %r12687;
	// begin inline asm
	shf.r.wrap.b32 %r11141, %r11147, %r11147, %r11264;
	// end inline asm
	// begin inline asm
	shf.r.wrap.b32 %r11145, %r11147, %r11147, %r11268;
	// end inline asm
	shr.u32 	%r12695, %r11147, 3;
	xor.b32  	%r12696, %r11141, %r12695;
	xor.b32  	%r12697, %r12696, %r11145;
	// begin inline asm
	shf.r.wrap.b32 %r11149, %r11155, %r11155, %r11272;
	// end inline asm
	// begin inline asm
	shf.r.wrap.b32 %r11153, %r11155, %r11155, %r11276;
	// end inline asm
	shr.u32 	%r12698, %r11155, 10;
	xor.b32  	%r12699, %r11149, %r12698;
	xor.b32  	%r12700, %r12699, %r11153;
	add.s32 	%r12701, %r11107, %r12697;
	add.s32 	%r12702, %r12701, %r10955;
	add.s32 	%r11235, %r12702, %r12700;
	// begin inline asm
	shf.r.wrap.b32 %r11157, %r11167, %r11167, %r11280;
	// end inline asm
	// begin inline asm
	shf.r.wrap.b32 %r11161, %r11167, %r11167, %r11284;
	// end inline asm
	xor.b32  	%r12703, %r11161, %r11157;
	// begin inline asm
	shf.r.wrap.b32 %r11165, %r11167, %r11167, %r11288;
	// end inline asm
	xor.b32  	%r12704, %r12703, %r11165;
	and.b32  	%r12705, %r11167, %r11127;
	not.b32 	%r12706, %r11167;
	and.b32  	%r12707, %r11087, %r12706;
	or.b32  	%r12708, %r12705, %r12707;
	add.s32 	%r12709, %r12708, %r11047;
	add.s32 	%r12710, %r12709, %r11235;
	add.s32 	%r12711, %r12710, %r12704;
	add.s32 	%r12712, %r12711, %r523;
	// begin inline asm
	shf.r.wrap.b32 %r11169, %r11179, %r11179, %r11292;
	// end inline asm
	// begin inline asm
	shf.r.wrap.b32 %r11173, %r11179, %r11179, %r11296;
	// end inline asm
	xor.b32  	%r12713, %r11173, %r11169;
	// begin inline asm
	shf.r.wrap.b32 %r11177, %r11179, %r11179, %r11300;
	// end inline asm
	xor.b32  	%r12714, %r12713, %r11177;
	xor.b32  	%r12715, %r11139, %r11099;
	and.b32  	%r12716, %r11179, %r12715;
	and.b32  	%r12717, %r11139, %r11099;
	xor.b32  	%r12718, %r12716, %r12717;
	add.s32 	%r12719, %r12714, %r12718;
	add.s32 	%r11207, %r12712, %r11059;
	add.s32 	%r11219, %r12719, %r12712;
	// begin inline asm
	shf.r.wrap.b32 %r11181, %r11187, %r11187, %r11264;
	// end inline asm
	// begin inline asm
	shf.r.wrap.b32 %r11185, %r11187, %r11187, %r11268;
	// end inline asm
	shr.u32 	%r12720, %r11187, 3;
	xor.b32  	%r12721, %r11181, %r12720;
	xor.b32  	%r12722, %r12721, %r11185;
	// begin inline asm
	shf.r.wrap.b32 %r11189, %r11195, %r11195, %r11272;
	// end inline asm
	// begin inline asm
	shf.r.wrap.b32 %r11193, %r11195, %r11195, %r11276;
	// end inline asm
	shr.u32 	%r12723, %r11195, 10;
	xor.b32  	%r12724, %r11189, %r12723;
	xor.b32  	%r12725, %r12724, %r11193;
	add.s32 	%r12726, %r11147, %r12722;
	add.s32 	%r12727, %r12726, %r10995;
	add.s32 	%r11275, %r12727, %r12725;
	// begin inline asm
	shf.r.wrap.b32 %r11197, %r11207, %r11207, %r11280;
	// end inline asm
	// begin inline asm
	shf.r.wrap.b32 %r11201, %r11207, %r11207, %r11284;
	// end inline asm
	xor.b32  	%r12728, %r11201, %r11197;
	// begin inline asm
	shf.r.wrap.b32 %r11205, %r11207, %r11207, %r11288;
	// end inline asm
	xor.b32  	%r12729, %r12728, %r11205;
	and.b32  	%r12730, %r11207, %r11167;
	not.b32 	%r12731, %r11207;
	and.b32  	%r12732, %r11127, %r12731;
	or.b32  	%r12733, %r12730, %r12732;
	add.s32 	%r12734, %r12733, %r11087;
	add.s32 	%r12735, %r12734, %r11275;
	add.s32 	%r12736, %r12735, %r12729;
	add.s32 	%r12737, %r12736, %r524;
	// begin inline asm
	shf.r.wrap.b32 %r11209, %r11219, %r11219, %r11292;
	// end inline asm
	// begin inline asm
	shf.r.wrap.b32 %r11213, %r11219, %r11219, %r11296;
	// end inline asm
	xor.b32  	%r12738, %r11213, %r11209;
	// begin inline asm
	shf.r.wrap.b32 %r11217, %r11219, %r11219, %r11300;
	// end inline asm
	xor.b32  	%r12739, %r12738, %r11217;
	xor.b32  	%r12740, %r11179, %r11139;
	and.b32  	%r12741, %r11219, %r12740;
	and.b32  	%r12742, %r11179, %r11139;
	xor.b32  	%r12743, %r12741, %r12742;
	add.s32 	%r12744, %r12739, %r12743;
	add.s32 	%r11247, %r12737, %r11099;
	add.s32 	%r11259, %r12744, %r12737;
	// begin inline asm
	shf.r.wrap.b32 %r11221, %r11227, %r11227, %r11264;
	// end inline asm
	// begin inline asm
	shf.r.wrap.b32 %r11225, %r11227, %r11227, %r11268;
	// end inline asm
	shr.u32 	%r12745, %r11227, 3;
	xor.b32  	%r12746, %r11221, %r12745;
	xor.b32  	%r12747, %r12746, %r11225;
	// begin inline asm
	shf.r.wrap.b32 %r11229, %r11235, %r11235, %r11272;
	// end inline asm
	// begin inline asm
	shf.r.wrap.b32 %r11233, %r11235, %r11235, %r11276;
	// end inline asm
	shr.u32 	%r12748, %r11235, 10;
	xor.b32  	%r12749, %r11229, %r12748;
	xor.b32  	%r12750, %r12749, %r11233;
	add.s32 	%r12751, %r11187, %r12747;
	add.s32 	%r12752, %r12751, %r11035;
	add.s32 	%r12753, %r12752, %r12750;
	// begin inline asm
	shf.r.wrap.b32 %r11237, %r11247, %r11247, %r11280;
	// end inline asm
	// begin inline asm
	shf.r.wrap.b32 %r11241, %r11247, %r11247, %r11284;
	// end inline asm
	xor.b32  	%r12754, %r11241, %r11237;
	// begin inline asm
	shf.r.wrap.b32 %r11245, %r11247, %r11247, %r11288;
	// end inline asm
	xor.b32  	%r12755, %r12754, %r11245;
	and.b32  	%r12756, %r11247, %r11207;
	not.b32 	%r12757, %r11247;
	and.b32  	%r12758, %r11167, %r12757;
	or.b32  	%r12759, %r12756, %r12758;
	add.s32 	%r12760, %r12759, %r11127;
	add.s32 	%r12761, %r12760, %r12753;
	add.s32 	%r12762, %r12761, %r12755;
	add.s32 	%r12763, %r12762, %r525;
	// begin inline asm
	shf.r.wrap.b32 %r11249, %r11259, %r11259, %r11292;
	// end inline asm
	// begin inline asm
	shf.r.wrap.b32 %r11253, %r11259, %r11259, %r11296;
	// end inline asm
	xor.b32  	%r12764, %r11253, %r11249;
	// begin inline asm
	shf.r.wrap.b32 %r11257, %r11259, %r11259, %r11300;
	// end inline asm
	xor.b32  	%r12765, %r12764, %r11257;
	xor.b32  	%r12766, %r11219, %r11179;
	and.b32  	%r12767, %r11259, %r12766;
	and.b32  	%r12768, %r11219, %r11179;
	xor.b32  	%r12769, %r12767, %r12768;
	add.s32 	%r12770, %r12765, %r12769;
	add.s32 	%r11287, %r12763, %r11139;
	add.s32 	%r11299, %r12770, %r12763;
	// begin inline asm
	shf.r.wrap.b32 %r11261, %r11267, %r11267, %r11264;
	// end inline asm
	// begin inline asm
	shf.r.wrap.b32 %r11265, %r11267, %r11267, %r11268;
	// end inline asm
	shr.u32 	%r12771, %r11267, 3;
	xor.b32  	%r12772, %r11261, %r12771;
	xor.b32  	%r12773, %r12772, %r11265;
	// begin inline asm
	shf.r.wrap.b32 %r11269, %r11275, %r11275, %r11272;
	// end inline asm
	// begin inline asm
	shf.r.wrap.b32 %r11273, %r11275, %r11275, %r11276;
	// end inline asm
	shr.u32 	%r12774, %r11275, 10;
	xor.b32  	%r12775, %r11269, %r12774;
	xor.b32  	%r12776, %r12775, %r11273;
	add.s32 	%r12777, %r11227, %r12773;
	add.s32 	%r12778, %r12777, %r11075;
	add.s32 	%r12779, %r12778, %r12776;
	// begin inline asm
	shf.r.wrap.b32 %r11277, %r11287, %r11287, %r11280;
	// end inline asm
	// begin inline asm
	shf.r.wrap.b32 %r11281, %r11287, %r11287, %r11284;
	// end inline asm
	xor.b32  	%r12780, %r11281, %r11277;
	// begin inline asm
	shf.r.wrap.b32 %r11285, %r11287, %r11287, %r11288;
	// end inline asm
	xor.b32  	%r12781, %r12780, %r11285;
	and.b32  	%r12782, %r11287, %r11247;
	not.b32 	%r12783, %r11287;
	and.b32  	%r12784, %r11207, %r12783;
	or.b32  	%r12785, %r12782, %r12784;
	add.s32 	%r12786, %r12785, %r11167;
	add.s32 	%r12787, %r12786, %r12779;
	add.s32 	%r12788, %r12787, %r12781;
	add.s32 	%r12789, %r12788, %r526;
	// begin inline asm
	shf.r.wrap.b32 %r11289, %r11299, %r11299, %r11292;
	// end inline asm
	// begin inline asm
	shf.r.wrap.b32 %r11293, %r11299, %r11299, %r11296;
	// end inline asm
	xor.b32  	%r12790, %r11293, %r11289;
	// begin inline asm
	shf.r.wrap.b32 %r11297, %r11299, %r11299, %r11300;
	// end inline asm
	xor.b32  	%r12791, %r12790, %r11297;
	xor.b32  	%r12792, %r11259, %r11219;
	and.b32  	%r12793, %r11299, %r12792;
	and.b32  	%r12794, %r11259, %r11219;
	xor.b32  	%r12795, %r12793, %r12794;
	add.s32 	%r12796, %r12791, %r12795;
	add.s32 	%r12797, %r12789, %r11179;
	add.s32 	%r12798, %r12796, %r12789;
	add.s32 	%r20723, %r527, %r12798;
	add.s32 	%r20722, %r528, %r11299;
	add.s32 	%r20721, %r529, %r11259;
	add.s32 	%r20720, %r530, %r11219;
	add.s32 	%r20719, %r531, %r12797;
	add.s32 	%r20718, %r532, %r11287;
	add.s32 	%r20717, %r533, %r11247;
	add.s32 	%r20716, %r534, %r11207;
$L__BB2_235:
	mov.b32 	%r16619, 1359893119;
	mov.b32 	%r18892, 6;
	// begin inline asm
	shf.r.wrap.b32 %r16609, %r16619, %r16619, %r18892;
	// end inline asm
	mov.b32 	%r18896, 11;
	// begin inline asm
	shf.r.wrap.b32 %r16613, %r16619, %r16619, %r18896;
	// end inline asm
	xor.b32  	%r18914, %r16613, %r16609;
	mov.b32 	%r18900, 25;
	// begin inline asm
	shf.r.wrap.b32 %r16617, %r16619, %r16619, %r18900;
	// end inline asm
	xor.b32  	%r18915, %r18914, %r16617;
	add.s32 	%r18916, %r20723, %r18915;
	ld.const.u32 	%r20790, [Kc];
	add.s32 	%r18917, %r18916, %r20790;
	mov.b32 	%r16631, 1779033703;
	mov.b32 	%r18904, 2;
	// begin inline asm
	shf.r.wrap.b32 %r16621, %r16631, %r16631, %r18904;
	// end inline asm
	mov.b32 	%r18908, 13;
	// begin inline asm
	shf.r.wrap.b32 %r16625, %r16631, %r16631, %r18908;
	// end inline asm
	xor.b32  	%r18918, %r16625, %r16621;
	mov.b32 	%r18912, 22;
	// begin inline asm
	shf.r.wrap.b32 %r16629, %r16631, %r16631, %r18912;
	// end inline asm
	xor.b32  	%r18919, %r18918, %r16629;
	add.s32 	%r18920, %r18917, %r18919;
	add.s32 	%r16634, %r18917, 548834271;
	add.s32 	%r16655, %r18920, -1244234484;
	// begin inline asm
	shf.r.wrap.b32 %r16633, %r16634, %r16634, %r18892;
	// end inline asm
	// begin inline asm
	shf.r.wrap.b32 %r16637, %r16634, %r16634, %r18896;
	// end inline asm
	xor.b32  	%r18921, %r16637, %r16633;
	// begin inline asm
	shf.r.wrap.b32 %r16641, %r16634, %r16634, %r18900;
	// end inline asm
	xor.b32  	%r18922, %r18921, %r16641;
	and.b32  	%r18923, %r16634, 1359893119;
	sub.s32 	%r18924, -548834272, %r18917;
	and.b32  	%r18925, %r18924, -1694144372;
	or.b32  	%r18926, %r18923, %r18925;
	add.s32 	%r18927, %r18926, %r20722;
	add.s32 	%r18928, %r18927, %r18922;
	ld.const.u32 	%r20789, [Kc+4];
	add.s32 	%r18929, %r18928, %r20789;
	// begin inline asm
	shf.r.wrap.b32 %r16645, %r16655, %r16655, %r18904;
	// end inline asm
	// begin inline asm
	shf.r.wrap.b32 %r16649, %r16655, %r16655, %r18908;
	// end inline asm
	xor.b32  	%r18930, %r16649, %r16645;
	// begin inline asm
	shf.r.wrap.b32 %r16653, %r16655, %r16655, %r18912;
	// end inline asm
	xor.b32  	%r18931, %r18930, %r16653;
	and.b32  	%r18932, %r16655, -781301534;
	add.s32 	%r18933, %r18931, %r18932;
	add.s32 	%r18934, %r18929, %r18933;
	add.s32 	%r16658, %r18929, 1542638877;
	add.s32 	%r16679, %r18934, 1233485744;
	// begin inline asm
	shf.r.wrap.b32 %r16657, %r16658, %r16658, %r18892;
	// end inline asm
	// begin inline asm
	shf.r.wrap.b32 %r16661, %r16658, %r16658, %r18896;
	// end inline asm
	xor.b32  	%r18935, %r16661, %r16657;
	// begin inline asm
	shf.r.wrap.b32 %r16665, %r16658, %r16658, %r18900;
	// end inline asm
	xor.b32  	%r18936, %r18935, %r16665;
	and.b32  	%r18937, %r16658, %r16634;
	sub.s32 	%r18938, 604844770, %r18929;
	and.b32  	%r18939, %r18938, 1359893119;
	or.b32  	%r18940, %r18937, %r18939;
	add.s32 	%r18941, %r18940, %r20721;
	add.s32 	%r18942, %r18941, %r18936;
	ld.const.u32 	%r20788, [Kc+8];
	add.s32 	%r18943, %r18942, %r20788;
	// begin inline asm
	shf.r.wrap.b32 %r16669, %r16679, %r16679, %r18904;
	// end inline asm
	// begin inline asm
	shf.r.wrap.b32 %r16673, %r16679, %r16679, %r18908;
	// end inline asm
	xor.b32  	%r18944, %r16673, %r16669;
	// begin inline asm
	shf.r.wrap.b32 %r16677, %r16679, %r16679, %r18912;
	// end inline asm
	xor.b32  	%r18945, %r18944, %r16677;
	xor.b32  	%r18946, %r16655, 1779033703;
	and.b32  	%r18947, %r16679, %r18946;
	and.b32  	%r18948, %r16655, 1779033703;
	xor.b32  	%r18949, %r18947, %r18948;
	add.s32 	%r18950, %r18945, %r18949;
	add.s32 	%r18951, %r18943, %r18950;
	add.s32 	%r16682, %r18943, 1449989905;
	add.s32 	%r16694, %r18951, -1694144372;
	// begin inline asm
	shf.r.wrap.b32 %r16681, %r16682, %r16682, %r18892;
	// end inline asm
	// begin inline asm
	shf.r.wrap.b32 %r16685, %r16682, %r16682, %r18896;
	// end inline asm
	xor.b32  	%r18952, %r16685, %r16681;
	// begin inline asm
	shf.r.wrap.b32 %r16689, %r16682, %r16682, %r18900;
	// end inline asm
	xor.b32  	%r18953, %r18952, %r16689;
	and.b32  	%r18954, %r16682, %r16658;
	sub.s32 	%r18955, -1449989906, %r18943;
	and.b32  	%r18956, %r16634, %r18955;
	or.b32  	%r18957, %r18954, %r18956;
	add.s32 	%r18958, %r18957, %r20720;
	add.s32 	%r18959, %r18958, %r18953;
	ld.const.u32 	%r20787, [Kc+12];
	add.s32 	%r18960, %r18959, %r20787;
	// begin inline asm
	shf.r.wrap.b32 %r16693, %r16694, %r16694, %r18904;
	// end inline asm
	// begin inline asm
	shf.r.wrap.b32 %r16697, %r16694, %r16694, %r18908;
	// end inline asm
	xor.b32  	%r18961, %r16697, %r16693;
	// begin inline asm
	shf.r.wrap.b32 %r16701, %r16694, %r16694, %r18912;
	// end inline asm
	xor.b32  	%r18962, %r18961, %r16701;
	xor.b32  	%r18963, %r16679, %r16655;
	and.b32  	%r18964, %r16694, %r18963;
	and.b32  	%r18965, %r16679, %r16655;
	xor.b32  	%r18966, %r18964, %r18965;
	add.s32 	%r18967, %r18962, %r18966;
	add.s32 	%r18968, %r18960, %r18967;
	add.s32 	%r16706, %r18960, -1156040474;
	add.s32 	%r16718, %r18968, 1359893119;
	// begin inline asm
	shf.r.wrap.b32 %r16705, %r16706, %r16706, %r18892;
	// end inline asm
	// begin inline asm
	shf.r.wrap.b32 %r16709, %r16706, %r16706, %r18896;
	// end inline asm
	xor.b32  	%r18969, %r16709, %r16705;
	// begin inline asm
	shf.r.wrap.b32 %r16713, %r16706, %r16706, %r18900;
	// end inline asm
	xor.b32  	%r18970, %r18969, %r16713;
	and.b32  	%r18971, %r16706, %r16682;
	sub.s32 	%r18972, 1156040473, %r18960;
	and.b32  	%r18973, %r16658, %r18972;
	or.b32  	%r18974, %r18971, %r18973;
	add.s32 	%r18975, %r18974, %r16634;
	add.s32 	%r18976, %r18975, %r20719;
	add.s32 	%r18977, %r18976, %r18970;
	ld.const.u32 	%r20786, [Kc+16];
	add.s32 	%r18978, %r18977, %r20786;
	// begin inline asm
	shf.r.wrap.b32 %r16717, %r16718, %r16718, %r18904;
	// end inline asm
	// begin inline asm
	shf.r.wrap.b32 %r16721, %r16718, %r16718, %r18908;
	// end inline asm
	xor.b32  	%r18979, %r16721, %r16717;
	// begin inline asm
	shf.r.wrap.b32 %r16725, %r16718, %r16718, %r18912;
	// end inline asm
	xor.b32  	%r18980, %r18979, %r16725;
	xor.b32  	%r18981, %r16694, %r16679;
	and.b32  	%r18982, %r16718, %r18981;
	and.b32  	%r18983, %r16694, %r16679;
	xor.b32  	%r18984, %r18982, %r18983;
	add.s32 	%r18985, %r18980, %r18984;
	add.s32 	%r16739, %r18978, %r16655;
	add.s32 	%r16751, %r18985, %r18978;
	// begin inline asm
	shf.r.wrap.b32 %r16729, %r16739, %r16739, %r18892;
	// end inline asm
	// begin inline asm
	shf.r.wrap.b32 %r16733, %r16739, %r16739, %r18896;
	// end inline asm
	xor.b32  	%r18986, %r16733, %r16729;
	// begin inline asm
	shf.r.wrap.b32 %r16737, %r16739, %r16739, %r18900;
	// end inline asm
	xor.b32  	%r18987, %r18986, %r16737;
	and.b32  	%r18988, %r16739, %r16706;
	not.b32 	%r18989, %r16739;
	and.b32  	%r18990, %r16682, %r18989;
	or.b32  	%r18991, %r18988, %r18990;
	add.s32 	%r18992, %r18991, %r16658;
	add.s32 	%r18993, %r18992, %r20718;
	add.s32 	%r18994, %r18993, %r18987;
	ld.const.u32 	%r20785, [Kc+20];
	add.s32 	%r18995, %r18994, %r20785;
	// begin inline asm
	shf.r.wrap.b32 %r16741, %r16751, %r16751, %r18904;
	// end inline asm
	// begin inline asm
	shf.r.wrap.b32 %r16745, %r16751, %r16751, %r18908;
	// end inline asm
	xor.b32  	%r18996, %r16745, %r16741;
	// begin inline asm
	shf.r.wrap.b32 %r16749, %r16751, %r16751, %r18912;
	// end inline asm
	xor.b32  	%r18997, %r18996, %r16749;
	xor.b32  	%r18998, %r16718, %r16694;
	and.b32  	%r18999, %r16751, %r18998;
	and.b32  	%r19000, %r16718, %r16694;
	xor.b32  	%r19001, %r18999, %r19000;
	add.s32 	%r19002, %r18997, %r19001;
	add.s32 	%r16763, %r18995, %r16679;
	add.s32 	%r16775, %r19002, %r18995;
	// begin inline asm
	shf.r.wrap.b32 %r16753, %r16763, %r16763, %r18892;
	// end inline asm
	// begin inline asm
	shf.r.wrap.b32 %r16757, %r16763, %r16763, %r18896;
	// end inline asm
	xor.b32  	%r19003, %r16757, %r16753;
	// begin inline asm
	shf.r.wrap.b32 %r16761, %r16763, %r16763, %r18900;
	// end inline asm
	xor.b32  	%r19004, %r19003, %r16761;
	and.b32  	%r19005, %r16763, %r16739;
	not.b32 	%r19006, %r16763;
	and.b32  	%r19007, %r16706, %r19006;
	or.b32  	%r19008, %r19005, %r19007;
	add.s32 	%r19009, %r19008, %r16682;
	add.s32 	%r19010, %r19009, %r20717;
	add.s32 	%r19011, %r19010, %r19004;
	ld.const.u32 	%r20784, [Kc+24];
	add.s32 	%r19012, %r19011, %r20784;
	// begin inline asm
	shf.r.wrap.b32 %r16765, %r16775, %r16775, %r18904;
	// end inline asm
	// begin inline asm
	shf.r.wrap.b32 %r16769, %r16775, %r16775, %r18908;
	// end inline asm
	xor.b32  	%r19013, %r16769, %r16765;
	// begin inline asm
	shf.r.wrap.b32 %r16773, %r16775, %r16775, %r18912;
	// end inline asm
	xor.b32  	%r19014, %r19013, %r16773;
	xor.b32  	%r19015, %r16751, %r16718;
	and.b32  	%r19016, %r16775, %r19015;
	and.b32  	%r19017, %r16751, %r16718;
	xor.b32  	%r19018, %r19016, %r19017;
	add.s32 	%r19019, %r19014, %r19018;
	add.s32 	%r16787, %r19012, %r16694;
	add.s32 	%r16799, %r19019, %r19012;
	// begin inline asm
	shf.r.wrap.b32 %r16777, %r16787, %r16787, %r18892;
	// end inline asm
	// begin inline asm
	shf.r.wrap.b32 %r16781, %r16787, %r16787, %r18896;
	// end inline asm
	xor.b32  	%r19020, %r16781, %r16777;
	// begin inline asm
	shf.r.wrap.b32 %r16785, %r16787, %r16787, %r18900;
	// end inline asm
	xor.b32  	%r19021, %r19020, %r16785;
	and.b32  	%r19022, %r16787, %r16763;
	not.b32 	%r19023, %r16787;
	and.b32  	%r19024, %r16739, %r19023;
	or.b32  	%r19025, %r19022, %r19024;
	add.s32 	%r19026, %r19025, %r16706;
	add.s32 	%r19027, %r19026, %r20716;
	add.s32 	%r19028, %r19027, %r19021;
	ld.const.u32 	%r20783, [Kc+28];
	add.s32 	%r19029, %r19028, %r20783;
	// begin inline asm
	shf.r.wrap.b32 %r16789, %r16799, %r16799, %r18904;
	// end inline asm
	// begin inline asm
	shf.r.wrap.b32 %r16793, %r16799, %r16799, %r18908;
	// end inline asm
	xor.b32  	%r19030, %r16793, %r16789;
	// begin inline asm
	shf.r.wrap.b32 %r16797, %r16799, %r16799, %r18912;
	// end inline asm
	xor.b32  	%r19031, %r19030, %r16797;
	xor.b32  	%r19032, %r16775, %r16751;
	and.b32  	%r19033, %r16799, %r19032;
	and.b32  	%r19034, %r16775, %r16751;
	xor.b32  	%r19035, %r19033, %r19034;
	add.s32 	%r19036, %r19031, %r19035;
	add.s32 	%r16811, %r19029, %r16718;
	add.s32 	%r16823, %r19036, %r19029;
	// begin inline asm
	shf.r.wrap.b32 %r16801, %r16811, %r16811, %r18892;
	// end inline asm
	// begin inline asm
	shf.r.wrap.b32 %r16805, %r16811, %r16811, %r18896;
	// end inline asm
	xor.b32  	%r19037, %r16805, %r16801;
	// begin inline asm
	shf.r.wrap.b32 %r16809, %r16811, %r16811, %r18900;
	// end inline asm
	xor.b32  	%r19038, %r19037, %r16809;
	and.b32  	%r19039, %r16811, %r16787;
	not.b32 	%r19040, %r16811;
	and.b32  	%r19041, %r16763, %r19040;
	or.b32  	%r19042, %r19039, %r19041;
	add.s32 	%r19043, %r19042, %r16739;
	add.s32 	%r19044, %r19038, %r19043;
	ld.const.u32 	%r20782, [Kc+32];
	add.s32 	%r19045, %r19044, %r20782;
	add.s32 	%r19046, %r19045, -2147483648;
	// begin inline asm
	shf.r.wrap.b32 %r16813, %r16823, %r16823, %r18904;
	// end inline asm
	// begin inline asm
	shf.r.wrap.b32 %r16817, %r16823, %r16823, %r18908;
	// end inline asm
	xor.b32  	%r19047, %r16817, %r16813;
	// begin inline asm
	shf.r.wrap.b32 %r16821, %r16823, %r16823, %r18912;
	// end inline asm
	xor.b32  	%r19048, %r19047, %r16821;
	xor.b32  	%r19049, %r16799, %r16775;
	and.b32  	%r19050, %r16823, %r19049;
	and.b32  	%r19051, %r16799, %r16775;
	xor.b32  	%r19052, %r19050, %r19051;
	add.s32 	%r19053, %r19048, %r19052;
	add.s32 	%r16835, %r19046, %r16751;
	add.s32 	%r16847, %r19053, %r19046;
	// begin inline asm
	shf.r.wrap.b32 %r16825, %r16835, %r16835, %r18892;
	// end inline asm
	// begin inline asm
	shf.r.wrap.b32 %r16829, %r16835, %r16835, %r18896;
	// end inline asm
	xor.b32  	%r19054, %r16829, %r16825;
	// begin inline asm
	shf.r.wrap.b32 %r16833, %r16835, %r16835, %r18900;
	// end inline asm
	xor.b32  	%r19055, %r19054, %r16833;
	and.b32  	%r19056, %r16835, %r16811;
	not.b32 	%r19057, %r16835;
	and.b32  	%r19058, %r16787, %r19057;
	or.b32  	%r19059, %r19056, %r19058;
	add.s32 	%r19060, %r19059, %r16763;
	add.s32 	%r19061, %r19060, %r19055;
	ld.const.u32 	%r20781, [Kc+36];
	add.s32 	%r19062, %r19061, %r20781;
	// begin inline asm
	shf.r.wrap.b32 %r16837, %r16847, %r16847, %r18904;
	// end inline asm
	// begin inline asm
	shf.r.wrap.b32 %r16841, %r16847, %r16847, %r18908;
	// end inline asm
	xor.b32  	%r19063, %r16841, %r16837;
	// begin inline asm
	shf.r.wrap.b32 %r16845, %r16847, %r16847, %r18912;
	// end inline asm
	xor.b32  	%r19064, %r19063, %r16845;
	xor.b32  	%r19065, %r16823, %r16799;
	and.b32  	%r19066, %r16847, %r19065;
	and.b32  	%r19067, %r16823, %r16799;
	xor.b32  	%r19068, %r19066, %r19067;
	add.s32 	%r19069, %r19064, %r19068;
	add.s32 	%r16859, %r19062, %r16775;
	add.s32 	%r16871, %r19069, %r19062;
	// begin inline asm
	shf.r.wrap.b32 %r16849, %r16859, %r16859, %r18892;
	// end inline asm
	// begin inline asm
	shf.r.wrap.b32 %r16853, %r16859, %r16859, %r18896;
	// end inline asm
	xor.b32  	%r19070, %r16853, %r16849;
	// begin inline asm
	shf.r.wrap.b32 %r16857, %r16859, %r16859, %r18900;
	// end inline asm
	xor.b32  	%r19071, %r19070, %r16857;
	and.b32  	%r19072, %r16859, %r16835;
	not.b32 	%r19073, %r16859;
	and.b32  	%r19074, %r16811, %r19073;
	or.b32  	%r19075, %r19072, %r19074;
	add.s32 	%r19076, %r19075, %r16787;
	add.s32 	%r19077, %r19076, %r19071;
	ld.const.u32 	%r20780, [Kc+40];
	add.s32 	%r19078, %r19077, %r20780;
	// begin inline asm
	shf.r.wrap.b32 %r16861, %r16871, %r16871, %r18904;
	// end inline asm
	// begin inline asm
	shf.r.wrap.b32 %r16865, %r16871, %r16871, %r18908;
	// end inline asm
	xor.b32  	%r19079, %r16865, %r16861;
	// begin inline asm
	shf.r.wrap.b32 %r16869, %r16871, %r16871, %r18912;
	// end inline asm
	xor.b32  	%r19080, %r19079, %r16869;
	xor.b32  	%r19081, %r16847, %r16823;
	and.b32  	%r19082, %r16871, %r19081;
	and.b32  	%r19083, %r16847, %r16823;
	xor.b32  	%r19084, %r19082, %r19083;
	add.s32 	%r19085, %r19080, %r19084;
	add.s32 	%r16883, %r19078, %r16799;
	add.s32 	%r16895, %r19085, %r19078;
	// begin inline asm
	shf.r.wrap.b32 %r16873, %r16883, %r16883, %r18892;
	// end inline asm
	// begin inline asm
	shf.r.wrap.b32 %r16877, %r16883, %r16883, %r18896;
	// end inline asm
	xor.b32  	%r19086, %r16877, %r16873;
	// begin inline asm
	shf.r.wrap.b32 %r16881, %r16883, %r16883, %r18900;
	// end inline asm
	xor.b32  	%r19087, %r19086, %r16881;
	and.b32  	%r19088, %r16883, %r16859;
	not.b32 	%r19089, %r16883;
	and.b32  	%r19090, %r16835, %r19089;
	or.b32  	%r19091, %r19088, %r19090;
	add.s32 	%r19092, %r19091, %r16811;
	add.s32 	%r19093, %r19092, %r19087;
	ld.const.u32 	%r20779, [Kc+44];
	add.s32 	%r19094, %r19093, %r20779;
	// begin inline asm
	shf.r.wrap.b32 %r16885, %r16895, %r16895, %r18904;
	// end inline asm
	// begin inline asm
	shf.r.wrap.b32 %r16889, %r16895, %r16895, %r18908;
	// end inline asm
	xor.b32  	%r19095, %r16889, %r16885;
	// begin inline asm
	shf.r.wrap.b32 %r16893, %r16895, %r16895, %r18912;
	// end inline asm
	xor.b32  	%r19096, %r19095, %r16893;
	xor.b32  	%r19097, %r16871, %r16847;
	and.b32  	%r19098, %r16895, %r19097;
	and.b32  	%r19099, %r16871, %r16847;
	xor.b32  	%r19100, %r19098, %r19099;
	add.s32 	%r19101, %r19096, %r19100;
	add.s32 	%r16907, %r19094, %r16823;
	add.s32 	%r16919, %r19101, %r19094;
	// begin inline asm
	shf.r.wrap.b32 %r16897, %r16907, %r16907, %r18892;
	// end inline asm
	// begin inline asm
	shf.r.wrap.b32 %r16901, %r16907, %r16907, %r18896;
	// end inline asm
	xor.b32  	%r19102, %r16901, %r16897;
	// begin inline asm
	shf.r.wrap.b32 %r16905, %r16907, %r16907, %r18900;
	// end inline asm
	xor.b32  	%r19103, %r19102, %r16905;
	and.b32  	%r19104, %r16907, %r16883;
	not.b32 	%r19105, %r16907;
	and.b32  	%r19106, %r16859, %r19105;
	or.b32  	%r19107, %r19104, %r19106;
	add.s32 	%r19108, %r19107, %r16835;
	add.s32 	%r19109, %r19108, %r19103;
	ld.const.u32 	%r20778, [Kc+48];
	add.s32 	%r19110, %r19109, %r20778;
	// begin inline asm
	shf.r.wrap.b32 %r16909, %r16919, %r16919, %r18904;
	// end inline asm
	// begin inline asm
	shf.r.wrap.b32 %r16913, %r16919, %r16919, %r18908;
	// end inline asm
	xor.b32  	%r19111, %r16913, %r16909;
	// begin inline asm
	shf.r.wrap.b32 %r16917, %r16919, %r16919, %r18912;
	// end inline asm
	xor.b32  	%r19112, %r19111, %r16917;
	xor.b32  	%r19113, %r16895, %r16871;
	and.b32  	%r19114, %r16919, %r19113;
	and.b32  	%r19115, %r16895, %r16871;
	xor.b32  	%r19116, %r19114, %r19115;
	add.s32 	%r19117, %r19112, %r19116;
	add.s32 	%r16931, %r19110, %r16847;
	add.s32 	%r16943, %r19117, %r19110;
	// begin inline asm
	shf.r.wrap.b32 %r16921, %r16931, %r16931, %r18892;
	// end inline asm
	// begin inline asm
	shf.r.wrap.b32 %r16925, %r16931, %r16931, %r18896;
	// end inline asm
	xor.b32  	%r19118, %r16925, %r16921;
	// begin inline asm
	shf.r.wrap.b32 %r16929, %r16931, %r16931, %r18900;
	// end inline asm
	xor.b32  	%r19119, %r19118, %r16929;
	and.b32  	%r19120, %r16931, %r16907;
	not.b32 	%r19121, %r16931;
	and.b32  	%r19122, %r16883, %r19121;
	or.b32  	%r19123, %r19120, %r19122;
	add.s32 	%r19124, %r19123, %r16859;
	add.s32 	%r19125, %r19124, %r19119;
	ld.const.u32 	%r20777, [Kc+52];
	add.s32 	%r19126, %r19125, %r20777;
	// begin inline asm
	shf.r.wrap.b32 %r16933, %r16943, %r16943, %r18904;
	// end inline asm
	// begin inline asm
	shf.r.wrap.b32 %r16937, %r16943, %r16943, %r18908;
	// end inline asm
	xor.b32  	%r19127, %r16937, %r16933;
	// begin inline asm
	shf.r.wrap.b32 %r16941, %r16943, %r16943, %r18912;
	// end inline asm
	xor.b32  	%r19128, %r19127, %r16941;
	xor.b32  	%r19129, %r16919, %r16895;
	and.b32  	%r19130, %r16943, %r19129;
	and.b32  	%r19131, %r16919, %r16895;
	xor.b32  	%r19132, %r19130, %r19131;
	add.s32 	%r19133, %r19128, %r19132;
	add.s32 	%r16955, %r19126, %r16871;
	add.s32 	%r16967, %r19133, %r19126;
	// begin inline asm
	shf.r.wrap.b32 %r16945, %r16955, %r16955, %r18892;
	// end inline asm
	// begin inline asm
	shf.r.wrap.b32 %r16949, %r16955, %r16955, %r18896;
	// end inline asm
	xor.b32  	%r19134, %r16949, %r16945;
	// begin inline asm
	shf.r.wrap.b32 %r16953, %r16955, %r16955, %r18900;
	// end inline asm
	xor.b32  	%r19135, %r19134, %r16953;
	and.b32  	%r19136, %r16955, %r16931;
	not.b32 	%r19137, %r16955;
	and.b32  	%r19138, %r16907, %r19137;
	or.b32  	%r19139, %r19136, %r19138;
	add.s32 	%r19140, %r19139, %r16883;
	add.s32 	%r19141, %r19140, %r19135;
	ld.const.u32 	%r20776, [Kc+56];
	add.s32 	%r19142, %r19141, %r20776;
	// begin inline asm
	shf.r.wrap.b32 %r16957, %r16967, %r16967, %r18904;
	// end inline asm
	// begin inline asm
	shf.r.wrap.b32 %r16961, %r16967, %r16967, %r18908;
	// end inline asm
	xor.b32  	%r19143, %r16961, %r16957;
	// begin inline asm
	shf.r.wrap.b32 %r16965, %r16967, %r16967, %r18912;
	// end inline asm
	xor.b32  	%r19144, %r19143, %r16965;
	xor.b32  	%r19145, %r16943, %r16919;
	and.b32  	%r19146, %r16967, %r19145;
	and.b32  	%r19147, %r16943, %r16919;
	xor.b32  	%r19148, %r19146, %r19147;
	add.s32 	%r19149, %r19144, %r19148;
	add.s32 	%r16979, %r19142, %r16895;
	add.s32 	%r16991, %r19149, %r19142;
	// begin inline asm
	shf.r.wrap.b32 %r16969, %r16979, %r16979, %r18892;
	// end inline asm
	// begin inline asm
	shf.r.wrap.b32 %r16973, %r16979, %r16979, %r18896;
	// end inline asm
	xor.b32  	%r19150, %r16973, %r16969;
	// begin inline asm
	shf.r.wrap.b32 %r16977, %r16979, %r16979, %r18900;
	// end inline asm
	xor.b32  	%r19151, %r19150, %r16977;
	and.b32  	%r19152, %r16979, %r16955;
	not.b32 	%r19153, %r16979;
	and.b32  	%r19154, %r16931, %r19153;
	or.b32  	%r19155, %r19152, %r19154;
	add.s32 	%r19156, %r19155, %r16907;
	add.s32 	%r19157, %r19156, %r19151;
	ld.const.u32 	%r20775, [Kc+60];
	add.s32 	%r19158, %r19157, %r20775;
	add.s32 	%r19159, %r19158, 256;
	// begin inline asm
	shf.r.wrap.b32 %r16981, %r16991, %r16991, %r18904;
	// end inline asm
	// begin inline asm
	shf.r.wrap.b32 %r16985, %r16991, %r16991, %r18908;
	// end inline asm
	xor.b32  	%r19160, %r16985, %r16981;
	// begin inline asm
	shf.r.wrap.b32 %r16989, %r16991, %r16991, %r18912;
	// end inline asm
	xor.b32  	%r19161, %r19160, %r16989;
	xor.b32  	%r19162, %r16967, %r16943;
	and.b32  	%r19163, %r16991, %r19162;
	and.b32  	%r19164, %r16967, %r16943;
	xor.b32  	%r19165, %r19163, %r19164;
	add.s32 	%r19166, %r19161, %r19165;
	add.s32 	%r17019, %r19159, %r16919;
	add.s32 	%r17031, %r19166, %r19159;
	mov.b32 	%r18876, 7;
	// begin inline asm
	shf.r.wrap.b32 %r16993, %r20722, %r20722, %r18876;
	// end inline asm
	mov.b32 	%r18880, 18;
	// begin inline asm
	shf.r.wrap.b32 %r16997, %r20722, %r20722, %r18880;
	// end inline asm
	shr.u32 	%r19167, %r20722, 3;
	xor.b32  	%r19168, %r16993, %r19167;
	xor.b32  	%r19169, %r19168, %r16997;
	mov.b32 	%r20724, 0;
	mov.b32 	%r18884, 17;
	// begin inline asm
	shf.r.wrap.b32 %r17001, %r20724, %r20724, %r18884;
	// end inline asm
	mov.b32 	%r18888, 19;
	// begin inline asm
	shf.r.wrap.b32 %r17005, %r20724, %r20724, %r18888;
	// end inline asm
	xor.b32  	%r19170, %r17001, %r17005;
	add.s32 	%r19171, %r20723, %r19169;
	add.s32 	%r17599, %r19171, %r19170;
	// begin inline asm
	shf.r.wrap.b32 %r17009, %r17019, %r17019, %r18892;
	// end inline asm
	// begin inline asm
	shf.r.wrap.b32 %r17013, %r17019, %r17019, %r18896;
	// end inline asm
	xor.b32  	%r19172, %r17013, %r17009;
	// begin inline asm
	shf.r.wrap.b32 %r17017, %r17019, %r17019, %r18900;
	// end inline asm
	xor.b32  	%r19173, %r19172, %r17017;
	and.b32  	%r19174, %r17019, %r16979;
	not.b32 	%r19175, %r17019;
	and.b32  	%r19176, %r16955, %r19175;
	or.b32  	%r19177, %r19174, %r19176;
	add.s32 	%r19178, %r19177, %r16931;
	add.s32 	%r19179, %r19178, %r17599;
	add.s32 	%r19180, %r19179, %r19173;
	ld.const.u32 	%r20774, [Kc+64];
	add.s32 	%r19181, %r19180, %r20774;
	// begin inline asm
	shf.r.wrap.b32 %r17021, %r17031, %r17031, %r18904;
	// end inline asm
	// begin inline asm
	shf.r.wrap.b32 %r17025, %r17031, %r17031, %r18908;
	// end inline asm
	xor.b32  	%r19182, %r17025, %r17021;
	// begin inline asm
	shf.r.wrap.b32 %r17029, %r17031, %r17031, %r18912;
	// end inline asm
	xor.b32  	%r19183, %r19182, %r17029;
	xor.b32  	%r19184, %r16991, %r16967;
	and.b32  	%r19185, %r17031, %r19184;
	and.b32  	%r19186, %r16991, %r16967;
	xor.b32  	%r19187, %r19185, %r19186;
	add.s32 	%r19188, %r19183, %r19187;
	add.s32 	%r17059, %r19181, %r16943;
	add.s32 	%r17071, %r19188, %r19181;
	// begin inline asm
	shf.r.wrap.b32 %r17033, %r20721, %r20721, %r18876;
	// end inline asm
	// begin inline asm
	shf.r.wrap.b32 %r17037, %r20721, %r20721, %r18880;
	// end inline asm
	shr.u32 	%r19189, %r20721, 3;
	xor.b32  	%r19190, %r17033, %r19189;
	xor.b32  	%r19191, %r19190, %r17037;
	mov.b32 	%r17559, 256;
	// begin inline asm
	shf.r.wrap.b32 %r17041, %r17559, %r17559, %r18884;
	// end inline asm
	// begin inline asm
	shf.r.wrap.b32 %r17045, %r17559, %r17559, %r18888;
	// end inline asm
	xor.b32  	%r19192, %r17041, %r17045;
	add.s32 	%r19193, %r20722, %r19191;
	add.s32 	%r17639, %r19193, %r19192;
	// begin inline asm
	shf.r.wrap.b32 %r17049, %r17059, %r17059, %r18892;
	// end inline asm
	// begin inline asm
	shf.r.wrap.b32 %r17053, %r17059, %r17059, %r18896;
	// end inline asm
	xor.b32  	%r19194, %r17053, %r17049;
	// begin inline asm
	shf.r.wrap.b32 %r17057, %r17059, %r17059, %r18900;
	// end inline asm
	xor.b32  	%r19195, %r19194, %r17057;
	and.b32  	%r19196, %r17059, %r17019;
	not.b32 	%r19197, %r17059;
	and.b32  	%r19198, %r16979, %r19197;
	or.b32  	%r19199, %r19196, %r19198;
	add.s32 	%r19200, %r19199, %r16955;
	add.s32 	%r19201, %r19200, %r17639;
	add.s32 	%r19202, %r19201, %r19195;
	ld.const.u32 	%r20773, [Kc+68];
	add.s32 	%r19203, %r19202, %r20773;
	// begin inline asm
	shf.r.wrap.b32 %r17061, %r17071, %r17071, %r18904;
	// end inline asm
	// begin inline asm
	shf.r.wrap.b32 %r17065, %r17071, %r17071, %r18908;
	// end inline asm
	xor.b32  	%r19204, %r17065, %r17061;
	// begin inline asm
	shf.r.wrap.b32 %r17069, %r17071, %r17071, %r18912;
	// end inline asm
	xor.b32  	%r19205, %r19204, %r17069;
	xor.b32  	%r19206, %r17031, %r16991;
	and.b32  	%r19207, %r17071, %r19206;
	and.b32  	%r19208, %r17031, %r16991;
	xor.b32  	%r19209, %r19207, %r19208;
	add.s32 	%r19210, %r19205, %r19209;
	add.s32 	%r17099, %r19203, %r16967;
	add.s32 	%r17111, %r19210, %r19203;
	// begin inline asm
	shf.r.wrap.b32 %r17073, %r20720, %r20720, %r18876;
	// end inline asm
	// begin inline asm
	shf.r.wrap.b32 %r17077, %r20720, %r20720, %r18880;
	// end inline asm
	shr.u32 	%r19211, %r20720, 3;
	xor.b32  	%r19212, %r17073, %r19211;
	xor.b32  	%r19213, %r19212, %r17077;
	// begin inline asm
	shf.r.wrap.b32 %r17081, %r17599, %r17599, %r18884;
	// end inline asm
	// begin inline asm
	shf.r.wrap.b32 %r17085, %r17599, %r17599, %r18888;
	// end inline asm
	shr.u32 	%r19214, %r17599, 10;
	xor.b32  	%r19215, %r17081, %r19214;
	xor.b32  	%r19216, %r19215, %r17085;
	add.s32 	%r19217, %r20721, %r19213;
	add.s32 	%r17679, %r19217, %r19216;
	// begin inline asm
	shf.r.wrap.b32 %r17089, %r17099, %r17099, %r18892;
	// end inline asm
	// begin inline asm
	shf.r.wrap.b32 %r17093, %r17099, %r17099, %r18896;
	// end inline asm
	xor.b32  	%r19218, %r17093, %r17089;
	// begin inline asm
	shf.r.wrap.b32 %r17097, %r17099, %r17099, %r18900;
	// end inline asm
	xor.b32  	%r19219, %r19218, %r17097;
	and.b32  	%r19220, %r17099, %r17059;
	not.b32 	%r19221, %r17099;
	and.b32  	%r19222, %r17019, %r19221;
	or.b32  	%r19223, %r19220, %r19222;
	add.s32 	%r19224, %r19223, %r16979;
	add.s32 	%r19225, %r19224, %r17679;
	add.s32 	%r19226, %r19225, %r19219;
	ld.const.u32 	%r20772, [Kc+72];
	add.s32 	%r19227, %r19226, %r20772;
	// begin inline asm
	shf.r.wrap.b32 %r17101, %r17111, %r17111, %r18904;
	// end inline asm
	// begin inline asm
	shf.r.wrap.b32 %r17105, %r17111, %r17111, %r18908;
	// end inline asm
	xor.b32  	%r19228, %r17105, %r17101;
	// begin inline asm
	shf.r.wrap.b32 %r17109, %r17111, %r17111, %r18912;
	// end inline asm
	xor.b32  	%r19229, %r19228, %r17109;
	xor.b32  	%r19230, %r17071, %r17031;
	and.b32  	%r19231, %r17111, %r19230;
	and.b32  	%r19232, %r17071, %r17031;
	xor.b32  	%r19233, %r19231, %r19232;
	add.s32 	%r19234, %r19229, %r19233;
	add.s32 	%r17139, %r19227, %r16991;
	add.s32 	%r17151, %r19234, %r19227;
	// begin inline asm
	shf.r.wrap.b32 %r17113, %r20719, %r20719, %r18876;
	// end inline asm
	// begin inline asm
	shf.r.wrap.b32 %r17117, %r20719, %r20719, %r18880;
	// end inline asm
	shr.u32 	%r19235, %r20719, 3;
	xor.b32  	%r19236, %r17113, %r19235;
	xor.b32  	%r19237, %r19236, %r17117;
	// begin inline asm
	shf.r.wrap.b32 %r17121, %r17639, %r17639, %r18884;
	// end inline asm
	// begin inline asm
	shf.r.wrap.b32 %r17125, %r17639, %r17639, %r18888;
	// end inline asm
	shr.u32 	%r19238, %r17639, 10;
	xor.b32  	%r19239, %r17121, %r19238;
	xor.b32  	%r19240, %r19239, %r17125;
	add.s32 	%r19241, %r20720, %r19237;
	add.s32 	%r17719, %r19241, %r19240;
	// begin inline asm
	shf.r.wrap.b32 %r17129, %r17139, %r17139, %r18892;
	// end inline asm
	// begin inline asm
	shf.r.wrap.b32 %r17133, %r17139, %r17139, %r18896;
	// end inline asm
	xor.b32  	%r19242, %r17133, %r17129;
	// begin inline asm
	shf.r.wrap.b32 %r17137, %r17139, %r17139, %r18900;
	// end inline asm
	xor.b32  	%r19243, %r19242, %r17137;
	and.b32  	%r19244, %r17139, %r17099;
	not.b32 	%r19245, %r17139;
	and.b32  	%r19246, %r17059, %r19245;
	or.b32  	%r19247, %r19244, %r19246;
	add.s32 	%r19248, %r19247, %r17019;
	add.s32 	%r19249, %r19248, %r17719;
	add.s32 	%r19250, %r19249, %r19243;
	ld.const.u32 	%r20771, [Kc+76];
	add.s32 	%r19251, %r19250, %r20771;
	// begin inline asm
	shf.r.wrap.b32 %r17141, %r17151, %r17151, %r18904;
	// end inline asm
	// begin inline asm
	shf.r.wrap.b32 %r17145, %r17151, %r17151, %r18908;
	// end inline asm
	xor.b32  	%r19252, %r17145, %r17141;
	// begin inline asm
	shf.r.wrap.b32 %r17149, %r17151, %r17151, %r18912;
	// end inline asm
	xor.b32  	%r19253, %r19252, %r17149;
	xor.b32  	%r19254, %r17111, %r17071;
	and.b32  	%r19255, %r17151, %r19254;
	and.b32  	%r19256, %r17111, %r17071;
	xor.b32  	%r19257, %r19255, %r19256;
	add.s32 	%r19258, %r19253, %r19257;
	add.s32 	%r17179, %r19251, %r17031;
	add.s32 	%r17191, %r19258, %r19251;
	// begin inline asm
	shf.r.wrap.b32 %r17153, %r20718, %r20718, %r18876;
	// end inline asm
	// begin inline asm
	shf.r.wrap.b32 %r17157, %r20718, %r20718, %r18880;
	// end inline asm
	shr.u32 	%r19259, %r20718, 3;
	xor.b32  	%r19260, %r17153, %r19259;
	xor.b32  	%r19261, %r19260, %r17157;
	// begin inline asm
	shf.r.wrap.b32 %r17161, %r17679, %r17679, %r18884;
	// end inline asm
	// begin inline asm
	shf.r.wrap.b32 %r17165, %r17679, %r17679, %r18888;
	// end inline asm
	shr.u32 	%r19262, %r17679, 10;
	xor.b32  	%r19263, %r17161, %r19262;
	xor.b32  	%r19264, %r19263, %r17165;
	add.s32 	%r19265, %r20719, %r19261;
	add.s32 	%r17759, %r19265, %r19264;
	// begin inline asm
	shf.r.wrap.b32 %r17169, %r17179, %r17179, %r18892;
	// end inline asm
	// begin inline asm
	shf.r.wrap.b32 %r17173, %r17179, %r17179, %r18896;
	// end inline asm
	xor.b32  	%r19266, %r17173, %r17169;
	// begin inline asm
	shf.r.wrap.b32 %r17177, %r17179, %r17179, %r18900;
	// end inline asm
	xor.b32  	%r19267, %r19266, %r17177;
	and.b32  	%r19268, %r17179, %r17139;
	not.b32 	%r19269, %r17179;
	and.b32  	%r19270, %r17099, %r19269;
	or.b32  	%r19271, %r19268, %r19270;
	add.s32 	%r19272, %r19271, %r17059;
	add.s32 	%r19273, %r19272, %r17759;
	add.s32 	%r19274, %r19273, %r19267;
	ld.const.u32 	%r20770, [Kc+80];
	add.s32 	%r19275, %r19274, %r20770;
	// begin inline asm
	shf.r.wrap.b32 %r17181, %r17191, %r17191, %r18904;
	// end inline asm
	// begin inline asm
	shf.r.wrap.b32 %r17185, %r17191, %r17191, %r18908;
	// end inline asm
	xor.b32  	%r19276, %r17185, %r17181;
	// begin inline asm
	shf.r.wrap.b32 %r17189, %r17191, %r17191, %r18912;
	// end inline asm
	xor.b32  	%r19277, %r19276, %r17189;
	xor.b32  	%r19278, %r17151, %r17111;
	and.b32  	%r19279, %r17191, %r19278;
	and.b32  	%r19280, %r17151, %r17111;
	xor.b32  	%r19281, %r19279, %r19280;
	add.s32 	%r19282, %r19277, %r19281;
	add.s32 	%r17219, %r19275, %r17071;
	add.s32 	%r17231, %r19282, %r19275;
	// begin inline asm
	shf.r.wrap.b32 %r17193, %r20717, %r20717, %r18876;
	// end inline asm
	// begin inline asm
	shf.r.wrap.b32 %r17197, %r20717, %r20717, %r18880;
	// end inline asm
	shr.u32 	%r19283, %r20717, 3;
	xor.b32  	%r19284, %r17193, %r19283;
	xor.b32  	%r19285, %r19284, %r17197;
	// begin inline asm
	shf.r.wrap.b32 %r17201, %r17719, %r17719, %r18884;
	// end inline asm
	// begin inline asm
	shf.r.wrap.b32 %r17205, %r17719, %r17719, %r18888;
	// end inline asm
	shr.u32 	%r19286, %r17719, 10;
	xor.b32  	%r19287, %r17201, %r19286;
	xor.b32  	%r19288, %r19287, %r17205;
	add.s32 	%r19289, %r20718, %r19285;
	add.s32 	%r17799, %r19289, %r19288;
	// begin inline asm
	shf.r.wrap.b32 %r17209, %r17219, %r17219, %r18892;
	// end inline asm
	// begin inline asm
	shf.r.wrap.b32 %r17213, %r17219, %r17219, %r18896;
	// end inline asm
	xor.b32  	%r19290, %r17213, %r17209;
	// begin inline asm
	shf.r.wrap.b32 %r17217, %r17219, %r17219, %r18900;
	// end inline asm
	xor.b32  	%r19291, %r19290, %r17217;
	and.b32  	%r19292, %r17219, %r17179;
	not.b32 	%r19293, %r17219;
	and.b32  	%r19294, %r17139, %r19293;
	or.b32  	%r19295, %r19292, %r19294;
	add.s32 	%r19296, %r19295, %r17099;
	add.s32 	%r19297, %r19296, %r17799;
	add.s32 	%r19298, %r19297, %r19291;
	ld.const.u32 	%r20769, [Kc+84];
	add.s32 	%r19299, %r19298, %r20769;
	// begin inline asm
	shf.r.wrap.b32 %r17221, %r17231, %r17231, %r18904;
	// end inline asm
	// begin inline asm
	shf.r.wrap.b32 %r17225, %r17231, %r17231, %r18908;
	// end inline asm
	xor.b32  	%r19300, %r17225, %r17221;
	// begin inline asm
	shf.r.wrap.b32 %r17229, %r17231, %r17231, %r18912;
	// end inline asm
	xor.b32  	%r19301, %r19300, %r17229;
	xor.b32  	%r19302, %r17191, %r17151;
	and.b32  	%r19303, %r17231, %r19302;
	and.b32  	%r19304, %r17191, %r17151;
	xor.b32  	%r19305, %r19303, %r19304;
	add.s32 	%r19306, %r19301, %r19305;
	add.s32 	%r17259, %r19299, %r17111;
	add.s32 	%r17271, %r19306, %r19299;
	// begin inline asm
	shf.r.wrap.b32 %r17233, %r20716, %r20716, %r18876;
	// end inline asm
	// begin inline asm
	shf.r.wrap.b32 %r17237, %r20716, %r20716, %r18880;
	// end inline asm
	shr.u32 	%r19307, %r20716, 3;
	xor.b32  	%r19308, %r17233, %r19307;
	xor.b32  	%r19309, %r19308, %r17237;
	// begin inline asm
	shf.r.wrap.b32 %r17241, %r17759, %r17759, %r18884;
	// end inline asm
	// begin inline asm
	shf.r.wrap.b32 %r17245, %r17759, %r17759, %r18888;
	// end inline asm
	shr.u32 	%r19310, %r17759, 10;
	xor.b32  	%r19311, %r17241, %r19310;
	xor.b32  	%r19312, %r19311, %r17245;
	add.s32 	%r19313, %r20717, %r19309;
	add.s32 	%r19314, %r19313, %r19312;
	add.s32 	%r17322, %r19314, 256;
	// begin inline asm
	shf.r.wrap.b32 %r17249, %r17259, %r17259, %r18892;
	// end inline asm
	// begin inline asm
	shf.r.wrap.b32 %r17253, %r17259, %r17259, %r18896;
	// end inline asm
	xor.b32  	%r19315, %r17253, %r17249;
	// begin inline asm
	shf.r.wrap.b32 %r17257, %r17259, %r17259, %r18900;
	// end inline asm
	xor.b32  	%r19316, %r19315, %r17257;
	and.b32  	%r19317, %r17259, %r17219;
	not.b32 	%r19318, %r17259;
	and.b32  	%r19319, %r17179, %r19318;
	or.b32  	%r19320, %r19317, %r19319;
	add.s32 	%r19321, %r19320, %r17139;
	add.s32 	%r19322, %r19321, %r17322;
	add.s32 	%r19323, %r19322, %r19316;
	ld.const.u32 	%r20768, [Kc+88];
	add.s32 	%r19324, %r19323, %r20768;
	// begin inline asm
	shf.r.wrap.b32 %r17261, %r17271, %r17271, %r18904;
	// end inline asm
	// begin inline asm
	shf.r.wrap.b32 %r17265, %r17271, %r17271, %r18908;
	// end inline asm
	xor.b32  	%r19325, %r17265, %r17261;
	// begin inline asm
	shf.r.wrap.b32 %r17269, %r17271, %r17271, %r18912;
	// end inline asm
	xor.b32  	%r19326, %r19325, %r17269;
	xor.b32  	%r19327, %r17231, %r17191;
	and.b32  	%r19328, %r17271, %r19327;
	and.b32  	%r19329, %r17231, %r17191;
	xor.b32  	%r19330, %r19328, %r19329;
	add.s32 	%r19331, %r19326, %r19330;
	add.s32 	%r17299, %r19324, %r17151;
	add.s32 	%r17311, %r19331, %r19324;
	mov.b32 	%r17279, -2147483648;
	// begin inline asm
	shf.r.wrap.b32 %r17273, %r17279, %r17279, %r18876;
	// end inline asm
	// begin inline asm
	shf.r.wrap.b32 %r17277, %r17279, %r17279, %r18880;
	// end inline asm
	xor.b32  	%r19332, %r17273, %r17277;
	xor.b32  	%r19333, %r19332, 268435456;
	// begin inline asm
	shf.r.wrap.b32 %r17281, %r17799, %r17799, %r18884;
	// end inline asm
	// begin inline asm
	shf.r.wrap.b32 %r17285, %r17799, %r17799, %r18888;
	// end inline asm
	shr.u32 	%r19334, %r17799, 10;
	xor.b32  	%r19335, %r17281, %r19334;
	xor.b32  	%r19336, %r19335, %r17285;
	add.s32 	%r19337, %r20716, %r19333;
	add.s32 	%r19338, %r19337, %r17599;
	add.s32 	%r17879, %r19338, %r19336;
	// begin inline asm
	shf.r.wrap.b32 %r17289, %r17299, %r17299, %r18892;
	// end inline asm
	// begin inline asm
	shf.r.wrap.b32 %r17293, %r17299, %r17299, %r18896;
	// end inline asm
	xor.b32  	%r19339, %r17293, %r17289;
	// begin inline asm
	shf.r.wrap.b32 %r17297, %r17299, %r17299, %r18900;
	// end inline asm
	xor.b32  	%r19340, %r19339, %r17297;
	and.b32  	%r19341, %r17299, %r17259;
	not.b32 	%r19342, %r17299;
	and.b32  	%r19343, %r17219, %r19342;
	or.b32  	%r19344, %r19341, %r19343;
	add.s32 	%r19345, %r19344, %r17179;
	add.s32 	%r19346, %r19345, %r17879;
	add.s32 	%r19347, %r19346, %r19340;
	ld.const.u32 	%r20767, [Kc+92];
	add.s32 	%r19348, %r19347, %r20767;
	// begin inline asm
	shf.r.wrap.b32 %r17301, %r17311, %r17311, %r18904;
	// end inline asm
	// begin inline asm
	shf.r.wrap.b32 %r17305, %r17311, %r17311, %r18908;
	// end inline asm
	xor.b32  	%r19349, %r17305, %r17301;
	// begin inline asm
	shf.r.wrap.b32 %r17309, %r17311, %r17311, %r18912;
	// end inline asm
	xor.b32  	%r19350, %r19349, %r17309;
	xor.b32  	%r19351, %r17271, %r17231;
	and.b32  	%r19352, %r17311, %r19351;
	and.b32  	%r19353, %r17271, %r17231;
	xor.b32  	%r19354, %r19352, %r19353;
	add.s32 	%r19355, %r19350, %r19354;
	add.s32 	%r17339, %r19348, %r17191;
	add.s32 	%r17351, %r19355, %r19348;
	// begin inline asm
	shf.r.wrap.b32 %r17313, %r20724, %r20724, %r18876;
	// end inline asm
	// begin inline asm
	shf.r.wrap.b32 %r17317, %r20724, %r20724, %r18880;
	// end inline asm
	xor.b32  	%r19356, %r17313, %r17317;
	// begin inline asm
	shf.r.wrap.b32 %r17321, %r17322, %r17322, %r18884;
	// end inline asm
	// begin inline asm
	shf.r.wrap.b32 %r17325, %r17322, %r17322, %r18888;
	// end inline asm
	shr.u32 	%r19357, %r17322, 10;
	xor.b32  	%r19358, %r17321, %r19357;
	xor.b32  	%r19359, %r19358, %r17325;
	add.s32 	%r19360, %r17639, %r19356;
	add.s32 	%r19361, %r19360, %r19359;
	add.s32 	%r17402, %r19361, -2147483648;
	// begin inline asm
	shf.r.wrap.b32 %r17329, %r17339, %r17339, %r18892;
	// end inline asm
	// begin inline asm
	shf.r.wrap.b32 %r17333, %r17339, %r17339, %r18896;
	// end inline asm
	xor.b32  	%r19362, %r17333, %r17329;
	// begin inline asm
	shf.r.wrap.b32 %r17337, %r17339, %r17339, %r18900;
	// end inline asm
	xor.b32  	%r19363, %r19362, %r17337;
	and.b32  	%r19364, %r17339, %r17299;
	not.b32 	%r19365, %r17339;
	and.b32  	%r19366, %r17259, %r19365;
	or.b32  	%r19367, %r19364, %r19366;
	add.s32 	%r19368, %r19367, %r17219;
	add.s32 	%r19369, %r19368, %r17402;
	add.s32 	%r19370, %r19369, %r19363;
	ld.const.u32 	%r20766, [Kc+96];
	add.s32 	%r19371, %r19370, %r20766;
	// begin inline asm
	shf.r.wrap.b32 %r17341, %r17351, %r17351, %r18904;
	// end inline asm
	// begin inline asm
	shf.r.wrap.b32 %r17345, %r17351, %r17351, %r18908;
	// end inline asm
	xor.b32  	%r19372, %r17345, %r17341;
	// begin inline asm
	shf.r.wrap.b32 %r17349, %r17351, %r17351, %r18912;
	// end inline asm
	xor.b32  	%r19373, %r19372, %r17349;
	xor.b32  	%r19374, %r17311, %r17271;
	and.b32  	%r19375, %r17351, %r19374;
	and.b32  	%r19376, %r17311, %r17271;
	xor.b32  	%r19377, %r19375, %r19376;
	add.s32 	%r19378, %r19373, %r19377;
	add.s32 	%r17379, %r19371, %r17231;
	add.s32 	%r17391, %r19378, %r19371;
	// begin inline asm
	shf.r.wrap.b32 %r17353, %r20724, %r20724, %r18876;
	// end inline asm
	// begin inline asm
	shf.r.wrap.b32 %r17357, %r20724, %r20724, %r18880;
	// end inline asm
	xor.b32  	%r19379, %r17353, %r17357;
	// begin inline asm
	shf.r.wrap.b32 %r17361, %r17879, %r17879, %r18884;
	// end inline asm
	// begin inline asm
	shf.r.wrap.b32 %r17365, %r17879, %r17879, %r18888;
	// end inline asm
	shr.u32 	%r19380, %r17879, 10;
	xor.b32  	%r19381, %r17361, %r19380;
	xor.b32  	%r19382, %r19381, %r17365;
	add.s32 	%r19383, %r19379, %r17679;
	add.s32 	%r17959, %r19383, %r19382;
	// begin inline asm
	shf.r.wrap.b32 %r17369, %r17379, %r17379, %r18892;
	// end inline asm
	// begin inline asm
	shf.r.wrap.b32 %r17373, %r17379, %r17379, %r18896;
	// end inline asm
	xor.b32  	%r19384, %r17373, %r17369;
	// begin inline asm
	shf.r.wrap.b32 %r17377, %r17379, %r17379, %r18900;
	// end inline asm
	xor.b32  	%r19385, %r19384, %r17377;
	and.b32  	%r19386, %r17379, %r17339;
	not.b32 	%r19387, %r17379;
	and.b32  	%r19388, %r17299, %r19387;
	or.b32  	%r19389, %r19386, %r19388;
	add.s32 	%r19390, %r19389, %r17259;
	add.s32 	%r19391, %r19390, %r17959;
	add.s32 	%r19392, %r19391, %r19385;
	ld.const.u32 	%r20765, [Kc+100];
	add.s32 	%r19393, %r19392, %r20765;
	// begin inline asm
	shf.r.wrap.b32 %r17381, %r17391, %r17391, %r18904;
	// end inline asm
	// begin inline asm
	shf.r.wrap.b32 %r17385, %r17391, %r17391, %r18908;
	// end inline asm
	xor.b32  	%r19394, %r17385, %r17381;
	// begin inline asm
	shf.r.wrap.b32 %r17389, %r17391, %r17391, %r18912;
	// end inline asm
	xor.b32  	%r19395, %r19394, %r17389;
	xor.b32  	%r19396, %r17351, %r17311;
	and.b32  	%r19397, %r17391, %r19396;
	and.b32  	%r19398, %r17351, %r17311;
	xor.b32  	%r19399, %r19397, %r19398;
	add.s32 	%r19400, %r19395, %r19399;
	add.s32 	%r17419, %r19393, %r17271;
	add.s32 	%r17431, %r19400, %r19393;
	// begin inline asm
	shf.r.wrap.b32 %r17393, %r20724, %r20724, %r18876;
	// end inline asm
	// begin inline asm
	shf.r.wrap.b32 %r17397, %r20724, %r20724, %r18880;
	// end inline asm
	xor.b32  	%r19401, %r17393, %r17397;
	// begin inline asm
	shf.r.wrap.b32 %r17401, %r17402, %r17402, %r18884;
	// end inline asm
	// begin inline asm
	shf.r.wrap.b32 %r17405, %r17402, %r17402, %r18888;
	// end inline asm
	shr.u32 	%r19402, %r17402, 10;
	xor.b32  	%r19403, %r17401, %r19402;
	xor.b32  	%r19404, %r19403, %r17405;
	add.s32 	%r19405, %r19401, %r17719;
	add.s32 	%r17999, %r19405, %r19404;
	// begin inline asm
	shf.r.wrap.b32 %r17409, %r17419, %r17419, %r18892;
	// end inline asm
	// begin inline asm
	shf.r.wrap.b32 %r17413, %r17419, %r17419, %r18896;
	// end inline asm
	xor.b32  	%r19406, %r17413, %r17409;
	// begin inline asm
	shf.r.wrap.b32 %r17417, %r17419, %r17419, %r18900;
	// end inline asm
	xor.b32  	%r19407, %r19406, %r17417;
	and.b32  	%r19408, %r17419, %r17379;
	not.b32 	%r19409, %r17419;
	and.b32  	%r19410, %r17339, %r19409;
	or.b32  	%r19411, %r19408, %r19410;
	add.s32 	%r19412, %r19411, %r17299;
	add.s32 	%r19413, %r19412, %r17999;
	add.s32 	%r19414, %r19413, %r19407;
	ld.const.u32 	%r20764, [Kc+104];
	add.s32 	%r19415, %r19414, %r20764;
	// begin inline asm
	shf.r.wrap.b32 %r17421, %r17431, %r17431, %r18904;
	// end inline asm
	// begin inline asm
	shf.r.wrap.b32 %r17425, %r17431, %r17431, %r18908;
	// end inline asm
	xor.b32  	%r19416, %r17425, %r17421;
	// begin inline asm
	shf.r.wrap.b32 %r17429, %r17431, %r17431, %r18912;
	// end inline asm
	xor.b32  	%r19417, %r19416, %r17429;
	xor.b32  	%r19418, %r17391, %r17351;
	and.b32  	%r19419, %r17431, %r19418;
	and.b32  	%r19420, %r17391, %r17351;
	xor.b32  	%r19421, %r19419, %r19420;
	add.s32 	%r19422, %r19417, %r19421;
	add.s32 	%r17459, %r19415, %r17311;
	add.s32 	%r17471, %r19422, %r19415;
	// begin inline asm
	shf.r.wrap.b32 %r17433, %r20724, %r20724, %r18876;
	// end inline asm
	// begin inline asm
	shf.r.wrap.b32 %r17437, %r20724, %r20724, %r18880;
	// end inline asm
	xor.b32  	%r19423, %r17433, %r17437;
	// begin inline asm
	shf.r.wrap.b32 %r17441, %r17959, %r17959, %r18884;
	// end inline asm
	// begin inline asm
	shf.r.wrap.b32 %r17445, %r17959, %r17959, %r18888;
	// end inline asm
	shr.u32 	%r19424, %r17959, 10;
	xor.b32  	%r19425, %r17441, %r19424;
	xor.b32  	%r19426, %r19425, %r17445;
	add.s32 	%r19427, %r19423, %r17759;
	add.s32 	%r18039, %r19427, %r19426;
	// begin inline asm
	shf.r.wrap.b32 %r17449, %r17459, %r17459, %r18892;
	// end inline asm
	// begin inline asm
	shf.r.wrap.b32 %r17453, %r17459, %r17459, %r18896;
	// end inline asm
	xor.b32  	%r19428, %r17453, %r17449;
	// begin inline asm
	shf.r.wrap.b32 %r17457, %r17459, %r17459, %r18900;
	// end inline asm
	xor.b32  	%r19429, %r19428, %r17457;
	and.b32  	%r19430, %r17459, %r17419;
	not.b32 	%r19431, %r17459;
	and.b32  	%r19432, %r17379, %r19431;
	or.b32  	%r19433, %r19430, %r19432;
	add.s32 	%r19434, %r19433, %r17339;
	add.s32 	%r19435, %r19434, %r18039;
	add.s32 	%r19436, %r19435, %r19429;
	ld.const.u32 	%r20763, [Kc+108];
	add.s32 	%r19437, %r19436, %r20763;
	// begin inline asm
	shf.r.wrap.b32 %r17461, %r17471, %r17471, %r18904;
	// end inline asm
	// begin inline asm
	shf.r.wrap.b32 %r17465, %r17471, %r17471, %r18908;
	// end inline asm
	xor.b32  	%r19438, %r17465, %r17461;
	// begin inline asm
	shf.r.wrap.b32 %r17469, %r17471, %r17471, %r18912;
	// end inline asm
	xor.b32  	%r19439, %r19438, %r17469;
	xor.b32  	%r19440, %r17431, %r17391;
	and.b32  	%r19441, %r17471, %r19440;
	and.b32  	%r19442, %r17431, %r17391;
	xor.b32  	%r19443, %r19441, %r19442;
	add.s32 	%r19444, %r19439, %r19443;
	add.s32 	%r17499, %r19437, %r17351;
	add.s32 	%r17511, %r19444, %r19437;
	// begin inline asm
	shf.r.wrap.b32 %r17473, %r20724, %r20724, %r18876;
	// end inline asm
	// begin inline asm
	shf.r.wrap.b32 %r17477, %r20724, %r20724, %r18880;
	// end inline asm
	xor.b32  	%r19445, %r17473, %r17477;
	// begin inline asm
	shf.r.wrap.b32 %r17481, %r17999, %r17999, %r18884;
	// end inline asm
	// begin inline asm
	shf.r.wrap.b32 %r17485, %r17999, %r17999, %r18888;
	// end inline asm
	shr.u32 	%r19446, %r17999, 10;
	xor.b32  	%r19447, %r17481, %r19446;
	xor.b32  	%r19448, %r19447, %r17485;
	add.s32 	%r19449, %r19445, %r17799;
	add.s32 	%r18079, %r19449, %r19448;
	// begin inline asm
	shf.r.wrap.b32 %r17489, %r17499, %r17499, %r18892;
	// end inline asm
	// begin inline asm
	shf.r.wrap.b32 %r17493, %r17499, %r17499, %r18896;
	// end inline asm
	xor.b32  	%r19450, %r17493, %r17489;
	// begin inline asm
	shf.r.wrap.b32 %r17497, %r17499, %r17499, %r18900;
	// end inline asm
	xor.b32  	%r19451, %r19450, %r17497;
	and.b32  	%r19452, %r17499, %r17459;
	not.b32 	%r19453, %r17499;
	and.b32  	%r19454, %r17419, %r19453;
	or.b32  	%r19455, %r19452, %r19454;
	add.s32 	%r19456, %r19455, %r17379;
	add.s32 	%r19457, %r19456, %r18079;
	add.s32 	%r19458, %r19457, %r19451;
	ld.const.u32 	%r20762, [Kc+112];
	add.s32 	%r19459, %r19458, %r20762;
	// begin inline asm
	shf.r.wrap.b32 %r17501, %r17511, %r17511, %r18904;
	// end inline asm
	// begin inline asm
	shf.r.wrap.b32 %r17505, %r17511, %r17511, %r18908;
	// end inline asm
	xor.b32  	%r19460, %r17505, %r17501;
	// begin inline asm
	shf.r.wrap.b32 %r17509, %r17511, %r17511, %r18912;
	// end inline asm
	xor.b32  	%r19461, %r19460, %r17509;
	xor.b32  	%r19462, %r17471, %r17431;
	and.b32  	%r19463, %r17511, %r19462;
	and.b32  	%r19464, %r17471, %r17431;
	xor.b32  	%r19465, %r19463, %r19464;
	add.s32 	%r19466, %r19461, %r19465;
	add.s32 	%r17539, %r19459, %r17391;
	add.s32 	%r17551, %r19466, %r19459;
	// begin inline asm
	shf.r.wrap.b32 %r17513, %r20724, %r20724, %r18876;
	// end inline asm
	// begin inline asm
	shf.r.wrap.b32 %r17517, %r20724, %r20724, %r18880;
	// end inline asm
	xor.b32  	%r19467, %r17513, %r17517;
	// begin inline asm
	shf.r.wrap.b32 %r17521, %r18039, %r18039, %r18884;
	// end inline asm
	// begin inline asm
	shf.r.wrap.b32 %r17525, %r18039, %r18039, %r18888;
	// end inline asm
	shr.u32 	%r19468, %r18039, 10;
	xor.b32  	%r19469, %r17521, %r19468;
	xor.b32  	%r19470, %r19469, %r17525;
	add.s32 	%r19471, %r19467, %r17322;
	add.s32 	%r18119, %r19471, %r19470;
	// begin inline asm
	shf.r.wrap.b32 %r17529, %r17539, %r17539, %r18892;
	// end inline asm
	// begin inline asm
	shf.r.wrap.b32 %r17533, %r17539, %r17539, %r18896;
	// end inline asm
	xor.b32  	%r19472, %r17533, %r17529;
	// begin inline asm
	shf.r.wrap.b32 %r17537, %r17539, %r17539, %r18900;
	// end inline asm
	xor.b32  	%r19473, %r19472, %r17537;
	and.b32  	%r19474, %r17539, %r17499;
	not.b32 	%r19475, %r17539;
	and.b32  	%r19476, %r17459, %r19475;
	or.b32  	%r19477, %r19474, %r19476;
	add.s32 	%r19478, %r19477, %r17419;
	add.s32 	%r19479, %r19478, %r18119;
	add.s32 	%r19480, %r19479, %r19473;
	ld.const.u32 	%r20761, [Kc+116];
	add.s32 	%r19481, %r19480, %r20761;
	// begin inline asm
	shf.r.wrap.b32 %r17541, %r17551, %r17551, %r18904;
	// end inline asm
	// begin inline asm
	shf.r.wrap.b32 %r17545, %r17551, %r17551, %r18908;
	// end inline asm
	xor.b32  	%r19482, %r17545, %r17541;
	// begin inline asm
	shf.r.wrap.b32 %r17549, %r17551, %r17551, %r18912;
	// end inline asm
	xor.b32  	%r19483, %r19482, %r17549;
	xor.b32  	%r19484, %r17511, %r17471;
	and.b32  	%r19485, %r17551, %r19484;
	and.b32  	%r19486, %r17511, %r17471;
	xor.b32  	%r19487, %r19485, %r19486;
	add.s32 	%r19488, %r19483, %r19487;
	add.s32 	%r17579, %r19481, %r17431;
	add.s32 	%r17591, %r19488, %r19481;
	// begin inline asm
	shf.r.wrap.b32 %r17553, %r17559, %r17559, %r18876;
	// end inline asm
	// begin inline asm
	shf.r.wrap.b32 %r17557, %r17559, %r17559, %r18880;
	// end inline asm
	xor.b32  	%r19489, %r17553, %r17557;
	xor.b32  	%r19490, %r19489, 32;
	// begin inline asm
	shf.r.wrap.b32 %r17561, %r18079, %r18079, %r18884;
	// end inline asm
	// begin inline asm
	shf.r.wrap.b32 %r17565, %r18079, %r18079, %r18888;
	// end inline asm
	shr.u32 	%r19491, %r18079, 10;
	xor.b32  	%r19492, %r17561, %r19491;
	xor.b32  	%r19493, %r19492, %r17565;
	add.s32 	%r19494, %r19490, %r17879;
	add.s32 	%r18159, %r19494, %r19493;
	// begin inline asm
	shf.r.wrap.b32 %r17569, %r17579, %r17579, %r18892;
	// end inline asm
	// begin inline asm
	shf.r.wrap.b32 %r17573, %r17579, %r17579, %r18896;
	// end inline asm
	xor.b32  	%r19495, %r17573, %r17569;
	// begin inline asm
	shf.r.wrap.b32 %r17577, %r17579, %r17579, %r18900;
	// end inline asm
	xor.b32  	%r19496, %r19495, %r17577;
	and.b32  	%r19497, %r17579, %r17539;
	not.b32 	%r19498, %r17579;
	and.b32  	%r19499, %r17499, %r19498;
	or.b32  	%r19500, %r19497, %r19499;
	add.s32 	%r19501, %r19500, %r17459;
	add.s32 	%r19502, %r19501, %r18159;
	add.s32 	%r19503, %r19502, %r19496;
	ld.const.u32 	%r20760, [Kc+120];
	add.s32 	%r19504, %r19503, %r20760;
	// begin inline asm
	shf.r.wrap.b32 %r17581, %r17591, %r17591, %r18904;
	// end inline asm
	// begin inline asm
	shf.r.wrap.b32 %r17585, %r17591, %r17591, %r18908;
	// end inline asm
	xor.b32  	%r19505, %r17585, %r17581;
	// begin inline asm
	shf.r.wrap.b32 %r17589, %r17591, %r17591, %r18912;
	// end inline asm
	xor.b32  	%r19506, %r19505, %r17589;
	xor.b32  	%r19507, %r17551, %r17511;
	and.b32  	%r19508, %r17591, %r19507;
	and.b32  	%r19509, %r17551, %r17511;
	xor.b32  	%r19510, %r19508, %r19509;
	add.s32 	%r19511, %r19506, %r19510;
	add.s32 	%r17619, %r19504, %r17471;
	add.s32 	%r17631, %r19511, %r19504;
	// begin inline asm
	shf.r.wrap.b32 %r17593, %r17599, %r17599, %r18876;
	// end inline asm
	// begin inline asm
	shf.r.wrap.b32 %r17597, %r17599, %r17599, %r18880;
	// end inline asm
	shr.u32 	%r19512, %r17599, 3;
	xor.b32  	%r19513, %r17593, %r19512;
	xor.b32  	%r19514, %r19513, %r17597;
	// begin inline asm
	shf.r.wrap.b32 %r17601, %r18119, %r18119, %r18884;
	// end inline asm
	// begin inline asm
	shf.r.wrap.b32 %r17605, %r18119, %r18119, %r18888;
	// end inline asm
	shr.u32 	%r19515, %r18119, 10;
	xor.b32  	%r19516, %r17601, %r19515;
	xor.b32  	%r19517, %r19516, %r17605;
	add.s32 	%r19518, %r19514, %r17402;
	add.s32 	%r19519, %r19518, %r19517;
	add.s32 	%r17682, %r19519, 256;
	// begin inline asm
	shf.r.wrap.b32 %r17609, %r17619, %r17619, %r18892;
	// end inline asm
	// begin inline asm
	shf.r.wrap.b32 %r17613, %r17619, %r17619, %r18896;
	// end inline asm
	xor.b32  	%r19520, %r17613, %r17609;
	// begin inline asm
	shf.r.wrap.b32 %r17617, %r17619, %r17619, %r18900;
	// end inline asm
	xor.b32  	%r19521, %r19520, %r17617;
	and.b32  	%r19522, %r17619, %r17579;
	not.b32 	%r19523, %r17619;
	and.b32  	%r19524, %r17539, %r19523;
	or.b32  	%r19525, %r19522, %r19524;
	add.s32 	%r19526, %r19525, %r17499;
	add.s32 	%r19527, %r19526, %r17682;
	add.s32 	%r19528, %r19527, %r19521;
	ld.const.u32 	%r20759, [Kc+124];
	add.s32 	%r19529, %r19528, %r20759;
	// begin inline asm
	shf.r.wrap.b32 %r17621, %r17631, %r17631, %r18904;
	// end inline asm
	// begin inline asm
	shf.r.wrap.b32 %r17625, %r17631, %r17631, %r18908;
	// end inline asm
	xor.b32  	%r19530, %r17625, %r17621;
	// begin inline asm
	shf.r.wrap.b32 %r17629, %r17631, %r17631, %r18912;
	// end inline asm
	xor.b32  	%r19531, %r19530, %r17629;
	xor.b32  	%r19532, %r17591, %r17551;
	and.b32  	%r19533, %r17631, %r19532;
	and.b32  	%r19534, %r17591, %r17551;
	xor.b32  	%r19535, %r19533, %r19534;
	add.s32 	%r19536, %r19531, %r19535;
	add.s32 	%r17659, %r19529, %r17511;
	add.s32 	%r17671, %r19536, %r19529;
	// begin inline asm
	shf.r.wrap.b32 %r17633, %r17639, %r17639, %r18876;
	// end inline asm
	// begin inline asm
	shf.r.wrap.b32 %r17637, %r17639, %r17639, %r18880;
	// end inline asm
	shr.u32 	%r19537, %r17639, 3;
	xor.b32  	%r19538, %r17633, %r19537;
	xor.b32  	%r19539, %r19538, %r17637;
	// begin inline asm
	shf.r.wrap.b32 %r17641, %r18159, %r18159, %r18884;
	// end inline asm
	// begin inline asm
	shf.r.wrap.b32 %r17645, %r18159, %r18159, %r18888;
	// end inline asm
	shr.u32 	%r19540, %r18159, 10;
	xor.b32  	%r19541, %r17641, %r19540;
	xor.b32  	%r19542, %r19541, %r17645;
	add.s32 	%r19543, %r17599, %r19539;
	add.s32 	%r19544, %r19543, %r17959;
	add.s32 	%r18239, %r19544, %r19542;
	// begin inline asm
	shf.r.wrap.b32 %r17649, %r17659, %r17659, %r18892;
	// end inline asm
	// begin inline asm
	shf.r.wrap.b32 %r17653, %r17659, %r17659, %r18896;
	// end inline asm
	xor.b32  	%r19545, %r17653, %r17649;
	// begin inline asm
	shf.r.wrap.b32 %r17657, %r17659, %r17659, %r18900;
	// end inline asm
	xor.b32  	%r19546, %r19545, %r17657;
	and.b32  	%r19547, %r17659, %r17619;
	not.b32 	%r19548, %r17659;
	and.b32  	%r19549, %r17579, %r19548;
	or.b32  	%r19550, %r19547, %r19549;
	add.s32 	%r19551, %r19550, %r17539;
	add.s32 	%r19552, %r19551, %r18239;
	add.s32 	%r19553, %r19552, %r19546;
	ld.const.u32 	%r20758, [Kc+128];
	add.s32 	%r19554, %r19553, %r20758;
	// begin inline asm
	shf.r.wrap.b32 %r17661, %r17671, %r17671, %r18904;
	// end inline asm
	// begin inline asm
	shf.r.wrap.b32 %r17665, %r17671, %r17671, %r18908;
	// end inline asm
	xor.b32  	%r19555, %r17665, %r17661;
	// begin inline asm
	shf.r.wrap.b32 %r17669, %r17671, %r17671, %r18912;
	// end inline asm
	xor.b32  	%r19556, %r19555, %r17669;
	xor.b32  	%r19557, %r17631, %r17591;
	and.b32  	%r19558, %r17671, %r19557;
	and.b32  	%r19559, %r17631, %r17591;
	xor.b32  	%r19560, %r19558, %r19559;
	add.s32 	%r19561, %r19556, %r19560;
	add.s32 	%r17699, %r19554, %r17551;
	add.s32 	%r17711, %r19561, %r19554;
	// begin inline asm
	shf.r.wrap.b32 %r17673, %r17679, %r17679, %r18876;
	// end inline asm
	// begin inline asm
	shf.r.wrap.b32 %r17677, %r17679, %r17679, %r18880;
	// end inline asm
	shr.u32 	%r19562, %r17679, 3;
	xor.b32  	%r19563, %r17673, %r19562;
	xor.b32  	%r19564, %r19563, %r17677;
	// begin inline asm
	shf.r.wrap.b32 %r17681, %r17682, %r17682, %r18884;
	// end inline asm
	// begin inline asm
	shf.r.wrap.b32 %r17685, %r17682, %r17682, %r18888;
	// end inline asm
	shr.u32 	%r19565, %r17682, 10;
	xor.b32  	%r19566, %r17681, %r19565;
	xor.b32  	%r19567, %r19566, %r17685;
	add.s32 	%r19568, %r17639, %r19564;
	add.s32 	%r19569, %r19568, %r17999;
	add.s32 	%r18279, %r19569, %r19567;
	// begin inline asm
	shf.r.wrap.b32 %r17689, %r17699, %r17699, %r18892;
	// end inline asm
	// begin inline asm
	shf.r.wrap.b32 %r17693, %r17699, %r17699, %r18896;
	// end inline asm
	xor.b32  	%r19570, %r17693, %r17689;
	// begin inline asm
	shf.r.wrap.b32 %r17697, %r17699, %r17699, %r18900;
	// end inline asm
	xor.b32  	%r19571, %r19570, %r17697;
	and.b32  	%r19572, %r17699, %r17659;
	not.b32 	%r19573, %r17699;
	and.b32  	%r19574, %r17619, %r19573;
	or.b32  	%r19575, %r19572, %r19574;
	add.s32 	%r19576, %r19575, %r17579;
	add.s32 	%r19577, %r19576, %r18279;
	add.s32 	%r19578, %r19577, %r19571;
	ld.const.u32 	%r20757, [Kc+132];
	add.s32 	%r19579, %r19578, %r20757;
	// begin inline asm
	shf.r.wrap.b32 %r17701, %r17711, %r17711, %r18904;
	// end inline asm
	// begin inline asm
	shf.r.wrap.b32 %r17705, %r17711, %r17711, %r18908;
	// end inline asm
	xor.b32  	%r19580, %r17705, %r17701;
	// begin inline asm
	shf.r.wrap.b32 %r17709, %r17711, %r17711, %r18912;
	// end inline asm
	xor.b32  	%r19581, %r19580, %r17709;
	xor.b32  	%r19582, %r17671, %r17631;
	and.b32  	%r19583, %r17711, %r19582;
	and.b32  	%r19584, %r17671, %r17631;
	xor.b32  	%r19585, %r19583, %r19584;
	add.s32 	%r19586, %r19581, %r19585;
	add.s32 	%r17739, %r19579, %r17591;
	add.s32 	%r17751, %r19586, %r19579;
	// begin inline asm
	shf.r.wrap.b32 %r17713, %r17719, %r17719, %r18876;
	// end inline asm
	// begin inline asm
	shf.r.wrap.b32 %r17717, %r17719, %r17719, %r18880;
	// end inline asm
	shr.u32 	%r19587, %r17719, 3;
	xor.b32  	%r19588, %r17713, %r19587;
	xor.b32  	%r19589, %r19588, %r17717;
	// begin inline asm
	shf.r.wrap.b32 %r17721, %r18239, %r18239, %r18884;
	// end inline asm
	// begin inline asm
	shf.r.wrap.b32 %r17725, %r18239, %r18239, %r18888;
	// end inline asm
	shr.u32 	%r19590, %r18239, 10;
	xor.b32  	%r19591, %r17721, %r19590;
	xor.b32  	%r19592, %r19591, %r17725;
	add.s32 	%r19593, %r17679, %r19589;
	add.s32 	%r19594, %r19593, %r18039;
	add.s32 	%r18319, %r19594, %r19592;
	// begin inline asm
	shf.r.wrap.b32 %r17729, %r17739, %r17739, %r18892;
	// end inline asm
	// begin inline asm
	shf.r.wrap.b32 %r17733, %r17739, %r17739, %r18896;
	// end inline asm
	xor.b32  	%r19595, %r17733, %r17729;
	// begin inline asm
	shf.r.wrap.b32 %r17737, %r17739, %r17739, %r18900;
	// end inline asm
	xor.b32  	%r19596, %r19595, %r17737;
	and.b32  	%r19597, %r17739, %r17699;
	not.b32 	%r19598, %r17739;
	and.b32  	%r19599, %r17659, %r19598;
	or.b32  	%r19600, %r19597, %r19599;
	add.s32 	%r19601, %r19600, %r17619;
	add.s32 	%r19602, %r19601, %r18319;
	add.s32 	%r19603, %r19602, %r19596;
	ld.const.u32 	%r20756, [Kc+136];
	add.s32 	%r19604, %r19603, %r20756;
	// begin inline asm
	shf.r.wrap.b32 %r17741, %r17751, %r17751, %r18904;
	// end inline asm
	// begin inline asm
	shf.r.wrap.b32 %r17745, %r17751, %r17751, %r18908;
	// end inline asm
	xor.b32  	%r19605, %r17745, %r17741;
	// begin inline asm
	shf.r.wrap.b32 %r17749, %r17751, %r17751, %r18912;
	// end inline asm
	xor.b32  	%r19606, %r19605, %r17749;
	xor.b32  	%r19607, %r17711, %r17671;
	and.b32  	%r19608, %r17751, %r19607;
	and.b32  	%r19609, %r17711, %r17671;
	xor.b32  	%r19610, %r19608, %r19609;
	add.s32 	%r19611, %r19606, %r19610;
	add.s32 	%r17779, %r19604, %r17631;
	add.s32 	%r17791, %r19611, %r19604;
	// begin inline asm
	shf.r.wrap.b32 %r17753, %r17759, %r17759, %r18876;
	// end inline asm
	// begin inline asm
	shf.r.wrap.b32 %r17757, %r17759, %r17759, %r18880;
	// end inline asm
	shr.u32 	%r19612, %r17759, 3;
	xor.b32  	%r19613, %r17753, %r19612;
	xor.b32  	%r19614, %r19613, %r17757;
	// begin inline asm
	shf.r.wrap.b32 %r17761, %r18279, %r18279, %r18884;
	// end inline asm
	// begin inline asm
	shf.r.wrap.b32 %r17765, %r18279, %r18279, %r18888;
	// end inline asm
	shr.u32 	%r19615, %r18279, 10;
	xor.b32  	%r19616, %r17761, %r19615;
	xor.b32  	%r19617, %r19616, %r17765;
	add.s32 	%r19618, %r17719, %r19614;
	add.s32 	%r19619, %r19618, %r18079;
	add.s32 	%r18359, %r19619, %r19617;
	// begin inline asm
	shf.r.wrap.b32 %r17769, %r17779, %r17779, %r18892;
	// end inline asm
	// begin inline asm
	shf.r.wrap.b32 %r17773, %r17779, %r17779, %r18896;
	// end inline asm
	xor.b32  	%r19620, %r17773, %r17769;
	// begin inline asm
	shf.r.wrap.b32 %r17777, %r17779, %r17779, %r18900;
	// end inline asm
	xor.b32  	%r19621, %r19620, %r17777;
	and.b32  	%r19622, %r17779, %r17739;
	not.b32 	%r19623, %r17779;
	and.b32  	%r19624, %r17699, %r19623;
	or.b32  	%r19625, %r19622, %r19624;
	add.s32 	%r19626, %r19625, %r17659;
	add.s32 	%r19627, %r19626, %r18359;
	add.s32 	%r19628, %r19627, %r19621;
	ld.const.u32 	%r20755, [Kc+140];
	add.s32 	%r19629, %r19628, %r20755;
	// begin inline asm
	shf.r.wrap.b32 %r17781, %r17791, %r17791, %r18904;
	// end inline asm
	// begin inline asm
	shf.r.wrap.b32 %r17785, %r17791, %r17791, %r18908;
	// end inline asm
	xor.b32  	%r19630, %r17785, %r17781;
	// begin inline asm
	shf.r.wrap.b32 %r17789, %r17791, %r17791, %r18912;
	// end inline asm
	xor.b32  	%r19631, %r19630, %r17789;
	xor.b32  	%r19632, %r17751, %r17711;
	and.b32  	%r19633, %r17791, %r19632;
	and.b32  	%r19634, %r17751, %r17711;
	xor.b32  	%r19635, %r19633, %r19634;
	add.s32 	%r19636, %r19631, %r19635;
	add.s32 	%r17819, %r19629, %r17671;
	add.s32 	%r17831, %r19636, %r19629;
	// begin inline asm
	shf.r.wrap.b32 %r17793, %r17799, %r17799, %r18876;
	// end inline asm
	// begin inline asm
	shf.r.wrap.b32 %r17797, %r17799, %r17799, %r18880;
	// end inline asm
	shr.u32 	%r19637, %r17799, 3;
	xor.b32  	%r19638, %r17793, %r19637;
	xor.b32  	%r19639, %r19638, %r17797;
	// begin inline asm
	shf.r.wrap.b32 %r17801, %r18319, %r18319, %r18884;
	// end inline asm
	// begin inline asm
	shf.r.wrap.b32 %r17805, %r18319, %r18319, %r18888;
	// end inline asm
	shr.u32 	%r19640, %r18319, 10;
	xor.b32  	%r19641, %r17801, %r19640;
	xor.b32  	%r19642, %r19641, %r17805;
	add.s32 	%r19643, %r17759, %r19639;
	add.s32 	%r19644, %r19643, %r18119;
	add.s32 	%r18399, %r19644, %r19642;
	// begin inline asm
	shf.r.wrap.b32 %r17809, %r17819, %r17819, %r18892;
	// end inline asm
	// begin inline asm
	shf.r.wrap.b32 %r17813, %r17819, %r17819, %r18896;
	// end inline asm
	xor.b32  	%r19645, %r17813, %r17809;
	// begin inline asm
	shf.r.wrap.b32 %r17817, %r17819, %r17819, %r18900;
	// end inline asm
	xor.b32  	%r19646, %r19645, %r17817;
	and.b32  	%r19647, %r17819, %r17779;
	not.b32 	%r19648, %r17819;
	and.b32  	%r19649, %r17739, %r19648;
	or.b32  	%r19650, %r19647, %r19649;
	add.s32 	%r19651, %r19650, %r17699;
	add.s32 	%r19652, %r19651, %r18399;
	add.s32 	%r19653, %r19652, %r19646;
	ld.const.u32 	%r20754, [Kc+144];
	add.s32 	%r19654, %r19653, %r20754;
	// begin inline asm
	shf.r.wrap.b32 %r17821, %r17831, %r17831, %r18904;
	// end inline asm
	// begin inline asm
	shf.r.wrap.b32 %r17825, %r17831, %r17831, %r18908;
	// end inline asm
	xor.b32  	%r19655, %r17825, %r17821;
	// begin inline asm
	shf.r.wrap.b32 %r17829, %r17831, %r17831, %r18912;
	// end inline asm
	xor.b32  	%r19656, %r19655, %r17829;
	xor.b32  	%r19657, %r17791, %r17751;
	and.b32  	%r19658, %r17831, %r19657;
	and.b32  	%r19659, %r17791, %r17751;
	xor.b32  	%r19660, %r19658, %r19659;
	add.s32 	%r19661, %r19656, %r19660;
	add.s32 	%r17859, %r19654, %r17711;
	add.s32 	%r17871, %r19661, %r19654;
	// begin inline asm
	shf.r.wrap.b32 %r17833, %r17322, %r17322, %r18876;
	// end inline asm
	// begin inline asm
	shf.r.wrap.b32 %r17837, %r17322, %r17322, %r18880;
	// end inline asm
	shr.u32 	%r19662, %r17322, 3;
	xor.b32  	%r19663, %r17833, %r19662;
	xor.b32  	%r19664, %r19663, %r17837;
	// begin inline asm
	shf.r.wrap.b32 %r17841, %r18359, %r18359, %r18884;
	// end inline asm
	// begin inline asm
	shf.r.wrap.b32 %r17845, %r18359, %r18359, %r18888;
	// end inline asm
	shr.u32 	%r19665, %r18359, 10;
	xor.b32  	%r19666, %r17841, %r19665;
	xor.b32  	%r19667, %r19666, %r17845;
	add.s32 	%r19668, %r17799, %r19664;
	add.s32 	%r19669, %r19668, %r18159;
	add.s32 	%r18439, %r19669, %r19667;
	// begin inline asm
	shf.r.wrap.b32 %r17849, %r17859, %r17859, %r18892;
	// end inline asm
	// begin inline asm
	shf.r.wrap.b32 %r17853, %r17859, %r17859, %r18896;
	// end inline asm
	xor.b32  	%r19670, %r17853, %r17849;
	// begin inline asm
	shf.r.wrap.b32 %r17857, %r17859, %r17859, %r18900;
	// end inline asm
	xor.b32  	%r19671, %r19670, %r17857;
	and.b32  	%r19672, %r17859, %r17819;
	not.b32 	%r19673, %r17859;
	and.b32  	%r19674, %r17779, %r19673;
	or.b32  	%r19675, %r19672, %r19674;
	add.s32 	%r19676, %r19675, %r17739;
	add.s32 	%r19677, %r19676, %r18439;
	add.s32 	%r19678, %r19677, %r19671;
	ld.const.u32 	%r20753, [Kc+148];
	add.s32 	%r19679, %r19678, %r20753;
	// begin inline asm
	shf.r.wrap.b32 %r17861, %r17871, %r17871, %r18904;
	// end inline asm
	// begin inline asm
	shf.r.wrap.b32 %r17865, %r17871, %r17871, %r18908;
	// end inline asm
	xor.b32  	%r19680, %r17865, %r17861;
	// begin inline asm
	shf.r.wrap.b32 %r17869, %r17871, %r17871, %r18912;
	// end inline asm
	xor.b32  	%r19681, %r19680, %r17869;
	xor.b32  	%r19682, %r17831, %r17791;
	and.b32  	%r19683, %r17871, %r19682;
	and.b32  	%r19684, %r17831, %r17791;
	xor.b32  	%r19685, %r19683, %r19684;
	add.s32 	%r19686, %r19681, %r19685;
	add.s32 	%r17899, %r19679, %r17751;
	add.s32 	%r17911, %r19686, %r19679;
	// begin inline asm
	shf.r.wrap.b32 %r17873, %r17879, %r17879, %r18876;
	// end inline asm
	// begin inline asm
	shf.r.wrap.b32 %r17877, %r17879, %r17879, %r18880;
	// end inline asm
	shr.u32 	%r19687, %r17879, 3;
	xor.b32  	%r19688, %r17873, %r19687;
	xor.b32  	%r19689, %r19688, %r17877;
	// begin inline asm
	shf.r.wrap.b32 %r17881, %r18399, %r18399, %r18884;
	// end inline asm
	// begin inline asm
	shf.r.wrap.b32 %r17885, %r18399, %r18399, %r18888;
	// end inline asm
	shr.u32 	%r19690, %r18399, 10;
	xor.b32  	%r19691, %r17881, %r19690;
	xor.b32  	%r19692, %r19691, %r17885;
	add.s32 	%r19693, %r17322, %r19689;
	add.s32 	%r19694, %r19693, %r17682;
	add.s32 	%r18479, %r19694, %r19692;
	// begin inline asm
	shf.r.wrap.b32 %r17889, %r17899, %r17899, %r18892;
	// end inline asm
	// begin inline asm
	shf.r.wrap.b32 %r17893, %r17899, %r17899, %r18896;
	// end inline asm
	xor.b32  	%r19695, %r17893, %r17889;
	// begin inline asm
	shf.r.wrap.b32 %r17897, %r17899, %r17899, %r18900;
	// end inline asm
	xor.b32  	%r19696, %r19695, %r17897;
	and.b32  	%r19697, %r17899, %r17859;
	not.b32 	%r19698, %r17899;
	and.b32  	%r19699, %r17819, %r19698;
	or.b32  	%r19700, %r19697, %r19699;
	add.s32 	%r19701, %r19700, %r17779;
	add.s32 	%r19702, %r19701, %r18479;
	add.s32 	%r19703, %r19702, %r19696;
	ld.const.u32 	%r20752, [Kc+152];
	add.s32 	%r19704, %r19703, %r20752;
	// begin inline asm
	shf.r.wrap.b32 %r17901, %r17911, %r17911, %r18904;
	// end inline asm
	// begin inline asm
	shf.r.wrap.b32 %r17905, %r17911, %r17911, %r18908;
	// end inline asm
	xor.b32  	%r19705, %r17905, %r17901;
	// begin inline asm
	shf.r.wrap.b32 %r17909, %r17911, %r17911, %r18912;
	// end inline asm
	xor.b32  	%r19706, %r19705, %r17909;
	xor.b32  	%r19707, %r17871, %r17831;
	and.b32  	%r19708, %r17911, %r19707;
	and.b32  	%r19709, %r17871, %r17831;
	xor.b32  	%r19710, %r19708, %r19709;
	add.s32 	%r19711, %r19706, %r19710;
	add.s32 	%r17939, %r19704, %r17791;
	add.s32 	%r17951, %r19711, %r19704;
	// begin inline asm
	shf.r.wrap.b32 %r17913, %r17402, %r17402, %r18876;
	// end inline asm
	// begin inline asm
	shf.r.wrap.b32 %r17917, %r17402, %r17402, %r18880;
	// end inline asm
	shr.u32 	%r19712, %r17402, 3;
	xor.b32  	%r19713, %r17913, %r19712;
	xor.b32  	%r19714, %r19713, %r17917;
	// begin inline asm
	shf.r.wrap.b32 %r17921, %r18439, %r18439, %r18884;
	// end inline asm
	// begin inline asm
	shf.r.wrap.b32 %r17925, %r18439, %r18439, %r18888;
	// end inline asm
	shr.u32 	%r19715, %r18439, 10;
	xor.b32  	%r19716, %r17921, %r19715;
	xor.b32  	%r19717, %r19716, %r17925;
	add.s32 	%r19718, %r17879, %r19714;
	add.s32 	%r19719, %r19718, %r18239;
	add.s32 	%r18519, %r19719, %r19717;
	// begin inline asm
	shf.r.wrap.b32 %r17929, %r17939, %r17939, %r18892;
	// end inline asm
	// begin inline asm
	shf.r.wrap.b32 %r17933, %r17939, %r17939, %r18896;
	// end inline asm
	xor.b32  	%r19720, %r17933, %r17929;
	// begin inline asm
	shf.r.wrap.b32 %r17937, %r17939, %r17939, %r18900;
	// end inline asm
	xor.b32  	%r19721, %r19720, %r17937;
	and.b32  	%r19722, %r17939, %r17899;
	not.b32 	%r19723, %r17939;
	and.b32  	%r19724, %r17859, %r19723;
	or.b32  	%r19725, %r19722, %r19724;
	add.s32 	%r19726, %r19725, %r17819;
	add.s32 	%r19727, %r19726, %r18519;
	add.s32 	%r19728, %r19727, %r19721;
	ld.const.u32 	%r20751, [Kc+156];
	add.s32 	%r19729, %r19728, %r20751;
	// begin inline asm
	shf.r.wrap.b32 %r17941, %r17951, %r17951, %r18904;
	// end inline asm
	// begin inline asm
	shf.r.wrap.b32 %r17945, %r17951, %r17951, %r18908;
	// end inline asm
	xor.b32  	%r19730, %r17945, %r17941;
	// begin inline asm
	shf.r.wrap.b32 %r17949, %r17951, %r17951, %r18912;
	// end inline asm
	xor.b32  	%r19731, %r19730, %r17949;
	xor.b32  	%r19732, %r17911, %r17871;
	and.b32  	%r19733, %r17951, %r19732;
	and.b32  	%r19734, %r17911, %r17871;
	xor.b32  	%r19735, %r19733, %r19734;
	add.s32 	%r19736, %r19731, %r19735;
	add.s32 	%r17979, %r19729, %r17831;
	add.s32 	%r17991, %r19736, %r19729;
	// begin inline asm
	shf.r.wrap.b32 %r17953, %r17959, %r17959, %r18876;
	// end inline asm
	// begin inline asm
	shf.r.wrap.b32 %r17957, %r17959, %r17959, %r18880;
	// end inline asm
	shr.u32 	%r19737, %r17959, 3;
	xor.b32  	%r19738, %r17953, %r19737;
	xor.b32  	%r19739, %r19738, %r17957;
	// begin inline asm
	shf.r.wrap.b32 %r17961, %r18479, %r18479, %r18884;
	// end inline asm
	// begin inline asm
	shf.r.wrap.b32 %r17965, %r18479, %r18479, %r18888;
	// end inline asm
	shr.u32 	%r19740, %r18479, 10;
	xor.b32  	%r19741, %r17961, %r19740;
	xor.b32  	%r19742, %r19741, %r17965;
	add.s32 	%r19743, %r17402, %r19739;
	add.s32 	%r19744, %r19743, %r18279;
	add.s32 	%r18559, %r19744, %r19742;
	// begin inline asm
	shf.r.wrap.b32 %r17969, %r17979, %r17979, %r18892;
	// end inline asm
	// begin inline asm
	shf.r.wrap.b32 %r17973, %r17979, %r17979, %r18896;
	// end inline asm
	xor.b32  	%r19745, %r17973, %r17969;
	// begin inline asm
	shf.r.wrap.b32 %r17977, %r17979, %r17979, %r18900;
	// end inline asm
	xor.b32  	%r19746, %r19745, %r17977;
	and.b32  	%r19747, %r17979, %r17939;
	not.b32 	%r19748, %r17979;
	and.b32  	%r19749, %r17899, %r19748;
	or.b32  	%r19750, %r19747, %r19749;
	add.s32 	%r19751, %r19750, %r17859;
	add.s32 	%r19752, %r19751, %r18559;
	add.s32 	%r19753, %r19752, %r19746;
	ld.const.u32 	%r20750, [Kc+160];
	add.s32 	%r19754, %r19753, %r20750;
	// begin inline asm
	shf.r.wrap.b32 %r17981, %r17991, %r17991, %r18904;
	// end inline asm
	// begin inline asm
	shf.r.wrap.b32 %r17985, %r17991, %r17991, %r18908;
	// end inline asm
	xor.b32  	%r19755, %r17985, %r17981;
	// begin inline asm
	shf.r.wrap.b32 %r17989, %r17991, %r17991, %r18912;
	// end inline asm
	xor.b32  	%r19756, %r19755, %r17989;
	xor.b32  	%r19757, %r17951, %r17911;
	and.b32  	%r19758, %r17991, %r19757;
	and.b32  	%r19759, %r17951, %r17911;
	xor.b32  	%r19760, %r19758, %r19759;
	add.s32 	%r19761, %r19756, %r19760;
	add.s32 	%r18019, %r19754, %r17871;
	add.s32 	%r18031, %r19761, %r19754;
	// begin inline asm
	shf.r.wrap.b32 %r17993, %r17999, %r17999, %r18876;
	// end inline asm
	// begin inline asm
	shf.r.wrap.b32 %r17997, %r17999, %r17999, %r18880;
	// end inline asm
	shr.u32 	%r19762, %r17999, 3;
	xor.b32  	%r19763, %r17993, %r19762;
	xor.b32  	%r19764, %r19763, %r17997;
	// begin inline asm
	shf.r.wrap.b32 %r18001, %r18519, %r18519, %r18884;
	// end inline asm
	// begin inline asm
	shf.r.wrap.b32 %r18005, %r18519, %r18519, %r18888;
	// end inline asm
	shr.u32 	%r19765, %r18519, 10;
	xor.b32  	%r19766, %r18001, %r19765;
	xor.b32  	%r19767, %r19766, %r18005;
	add.s32 	%r19768, %r17959, %r19764;
	add.s32 	%r19769, %r19768, %r18319;
	add.s32 	%r18599, %r19769, %r19767;
	// begin inline asm
	shf.r.wrap.b32 %r18009, %r18019, %r18019, %r18892;
	// end inline asm
	// begin inline asm
	shf.r.wrap.b32 %r18013, %r18019, %r18019, %r18896;
	// end inline asm
	xor.b32  	%r19770, %r18013, %r18009;
	// begin inline asm
	shf.r.wrap.b32 %r18017, %r18019, %r18019, %r18900;
	// end inline asm
	xor.b32  	%r19771, %r19770, %r18017;
	and.b32  	%r19772, %r18019, %r17979;
	not.b32 	%r19773, %r18019;
	and.b32  	%r19774, %r17939, %r19773;
	or.b32  	%r19775, %r19772, %r19774;
	add.s32 	%r19776, %r19775, %r17899;
	add.s32 	%r19777, %r19776, %r18599;
	add.s32 	%r19778, %r19777, %r19771;
	ld.const.u32 	%r20749, [Kc+164];
	add.s32 	%r19779, %r19778, %r20749;
	// begin inline asm
	shf.r.wrap.b32 %r18021, %r18031, %r18031, %r18904;
	// end inline asm
	// begin inline asm
	shf.r.wrap.b32 %r18025, %r18031, %r18031, %r18908;
	// end inline asm
	xor.b32  	%r19780, %r18025, %r18021;
	// begin inline asm
	shf.r.wrap.b32 %r18029, %r18031, %r18031, %r18912;
	// end inline asm
	xor.b32  	%r19781, %r19780, %r18029;
	xor.b32  	%r19782, %r17991, %r17951;
	and.b32  	%r19783, %r18031, %r19782;
	and.b32  	%r19784, %r17991, %r17951;
	xor.b32  	%r19785, %r19783, %r19784;
	add.s32 	%r19786, %r19781, %r19785;
	add.s32 	%r18059, %r19779, %r17911;
	add.s32 	%r18071, %r19786, %r19779;
	// begin inline asm
	shf.r.wrap.b32 %r18033, %r18039, %r18039, %r18876;
	// end inline asm
	// begin inline asm
	shf.r.wrap.b32 %r18037, %r18039, %r18039, %r18880;
	// end inline asm
	shr.u32 	%r19787, %r18039, 3;
	xor.b32  	%r19788, %r18033, %r19787;
	xor.b32  	%r19789, %r19788, %r18037;
	// begin inline asm
	shf.r.wrap.b32 %r18041, %r18559, %r18559, %r18884;
	// end inline asm
	// begin inline asm
	shf.r.wrap.b32 %r18045, %r18559, %r18559, %r18888;
	// end inline asm
	shr.u32 	%r19790, %r18559, 10;
	xor.b32  	%r19791, %r18041, %r19790;
	xor.b32  	%r19792, %r19791, %r18045;
	add.s32 	%r19793, %r17999, %r19789;
	add.s32 	%r19794, %r19793, %r18359;
	add.s32 	%r18639, %r19794, %r19792;
	// begin inline asm
	shf.r.wrap.b32 %r18049, %r18059, %r18059, %r18892;
	// end inline asm
	// begin inline asm
	shf.r.wrap.b32 %r18053, %r18059, %r18059, %r18896;
	// end inline asm
	xor.b32  	%r19795, %r18053, %r18049;
	// begin inline asm
	shf.r.wrap.b32 %r18057, %r18059, %r18059, %r18900;
	// end inline asm
	xor.b32  	%r19796, %r19795, %r18057;
	and.b32  	%r19797, %r18059, %r18019;
	not.b32 	%r19798, %r18059;
	and.b32  	%r19799, %r17979, %r19798;
	or.b32  	%r19800, %r19797, %r19799;
	add.s32 	%r19801, %r19800, %r17939;
	add.s32 	%r19802, %r19801, %r18639;
	add.s32 	%r19803, %r19802, %r19796;
	ld.const.u32 	%r20748, [Kc+168];
	add.s32 	%r19804, %r19803, %r20748;
	// begin inline asm
	shf.r.wrap.b32 %r18061, %r18071, %r18071, %r18904;
	// end inline asm
	// begin inline asm
	shf.r.wrap.b32 %r18065, %r18071, %r18071, %r18908;
	// end inline asm
	xor.b32  	%r19805, %r18065, %r18061;
	// begin inline asm
	shf.r.wrap.b32 %r18069, %r18071, %r18071, %r18912;
	// end inline asm
	xor.b32  	%r19806, %r19805, %r18069;
	xor.b32  	%r19807, %r18031, %r17991;
	and.b32  	%r19808, %r18071, %r19807;
	and.b32  	%r19809, %r18031, %r17991;
	xor.b32  	%r19810, %r19808, %r19809;
	add.s32 	%r19811, %r19806, %r19810;
	add.s32 	%r18099, %r19804, %r17951;
	add.s32 	%r18111, %r19811, %r19804;
	// begin inline asm
	shf.r.wrap.b32 %r18073, %r18079, %r18079, %r18876;
	// end inline asm
	// begin inline asm
	shf.r.wrap.b32 %r18077, %r18079, %r18079, %r18880;
	// end inline asm
	shr.u32 	%r19812, %r18079, 3;
	xor.b32  	%r19813, %r18073, %r19812;
	xor.b32  	%r19814, %r19813, %r18077;
	// begin inline asm
	shf.r.wrap.b32 %r18081, %r18599, %r18599, %r18884;
	// end inline asm
	// begin inline asm
	shf.r.wrap.b32 %r18085, %r18599, %r18599, %r18888;
	// end inline asm
	shr.u32 	%r19815, %r18599, 10;
	xor.b32  	%r19816, %r18081, %r19815;
	xor.b32  	%r19817, %r19816, %r18085;
	add.s32 	%r19818, %r18039, %r19814;
	add.s32 	%r19819, %r19818, %r18399;
	add.s32 	%r18679, %r19819, %r19817;
	// begin inline asm
	shf.r.wrap.b32 %r18089, %r18099, %r18099, %r18892;
	// end inline asm
	// begin inline asm
	shf.r.wrap.b32 %r18093, %r18099, %r18099, %r18896;
	// end inline asm
	xor.b32  	%r19820, %r18093, %r18089;
	// begin inline asm
	shf.r.wrap.b32 %r18097, %r18099, %r18099, %r18900;
	// end inline asm
	xor.b32  	%r19821, %r19820, %r18097;
	and.b32  	%r19822, %r18099, %r18059;
	not.b32 	%r19823, %r18099;
	and.b32  	%r19824, %r18019, %r19823;
	or.b32  	%r19825, %r19822, %r19824;
	add.s32 	%r19826, %r19825, %r17979;
	add.s32 	%r19827, %r19826, %r18679;
	add.s32 	%r19828, %r19827, %r19821;
	ld.const.u32 	%r20747, [Kc+172];
	add.s32 	%r19829, %r19828, %r20747;
	// begin inline asm
	shf.r.wrap.b32 %r18101, %r18111, %r18111, %r18904;
	// end inline asm
	// begin inline asm
	shf.r.wrap.b32 %r18105, %r18111, %r18111, %r18908;
	// end inline asm
	xor.b32  	%r19830, %r18105, %r18101;
	// begin inline asm
	shf.r.wrap.b32 %r18109, %r18111, %r18111, %r18912;
	// end inline asm
	xor.b32  	%r19831, %r19830, %r18109;
	xor.b32  	%r19832, %r18071, %r18031;
	and.b32  	%r19833, %r18111, %r19832;
	and.b32  	%r19834, %r18071, %r18031;
	xor.b32  	%r19835, %r19833, %r19834;
	add.s32 	%r19836, %r19831, %r19835;
	add.s32 	%r18139, %r19829, %r17991;
	add.s32 	%r18151, %r19836, %r19829;
	// begin inline asm
	shf.r.wrap.b32 %r18113, %r18119, %r18119, %r18876;
	// end inline asm
	// begin inline asm
	shf.r.wrap.b32 %r18117, %r18119, %r18119, %r18880;
	// end inline asm
	shr.u32 	%r19837, %r18119, 3;
	xor.b32  	%r19838, %r18113, %r19837;
	xor.b32  	%r19839, %r19838, %r18117;
	// begin inline asm
	shf.r.wrap.b32 %r18121, %r18639, %r18639, %r18884;
	// end inline asm
	// begin inline asm
	shf.r.wrap.b32 %r18125, %r18639, %r18639, %r18888;
	// end inline asm
	shr.u32 	%r19840, %r18639, 10;
	xor.b32  	%r19841, %r18121, %r19840;
	xor.b32  	%r19842, %r19841, %r18125;
	add.s32 	%r19843, %r18079, %r19839;
	add.s32 	%r19844, %r19843, %r18439;
	add.s32 	%r18719, %r19844, %r19842;
	// begin inline asm
	shf.r.wrap.b32 %r18129, %r18139, %r18139, %r18892;
	// end inline asm
	// begin inline asm
	shf.r.wrap.b32 %r18133, %r18139, %r18139, %r18896;
	// end inline asm
	xor.b32  	%r19845, %r18133, %r18129;
	// begin inline asm
	shf.r.wrap.b32 %r18137, %r18139, %r18139, %r18900;
	// end inline asm
	xor.b32  	%r19846, %r19845, %r18137;
	and.b32  	%r19847, %r18139, %r18099;
	not.b32 	%r19848, %r18139;
	and.b32  	%r19849, %r18059, %r19848;
	or.b32  	%r19850, %r19847, %r19849;
	add.s32 	%r19851, %r19850, %r18019;
	add.s32 	%r19852, %r19851, %r18719;
	add.s32 	%r19853, %r19852, %r19846;
	ld.const.u32 	%r20746, [Kc+176];
	add.s32 	%r19854, %r19853, %r20746;
	// begin inline asm
	shf.r.wrap.b32 %r18141, %r18151, %r18151, %r18904;
	// end inline asm
	// begin inline asm
	shf.r.wrap.b32 %r18145, %r18151, %r18151, %r18908;
	// end inline asm
	xor.b32  	%r19855, %r18145, %r18141;
	// begin inline asm
	shf.r.wrap.b32 %r18149, %r18151, %r18151, %r18912;
	// end inline asm
	xor.b32  	%r19856, %r19855, %r18149;
	xor.b32  	%r19857, %r18111, %r18071;
	and.b32  	%r19858, %r18151, %r19857;
	and.b32  	%r19859, %r18111, %r18071;
	xor.b32  	%r19860, %r19858, %r19859;
	add.s32 	%r19861, %r19856, %r19860;
	add.s32 	%r18179, %r19854, %r18031;
	add.s32 	%r18191, %r19861, %r19854;
	// begin inline asm
	shf.r.wrap.b32 %r18153, %r18159, %r18159, %r18876;
	// end inline asm
	// begin inline asm
	shf.r.wrap.b32 %r18157, %r18159, %r18159, %r18880;
	// end inline asm
	shr.u32 	%r19862, %r18159, 3;
	xor.b32  	%r19863, %r18153, %r19862;
	xor.b32  	%r19864, %r19863, %r18157;
	// begin inline asm
	shf.r.wrap.b32 %r18161, %r18679, %r18679, %r18884;
	// end inline asm
	// begin inline asm
	shf.r.wrap.b32 %r18165, %r18679, %r18679, %r18888;
	// end inline asm
	shr.u32 	%r19865, %r18679, 10;
	xor.b32  	%r19866, %r18161, %r19865;
	xor.b32  	%r19867, %r19866, %r18165;
	add.s32 	%r19868, %r18119, %r19864;
	add.s32 	%r19869, %r19868, %r18479;
	add.s32 	%r18759, %r19869, %r19867;
	// begin inline asm
	shf.r.wrap.b32 %r18169, %r18179, %r18179, %r18892;
	// end inline asm
	// begin inline asm
	shf.r.wrap.b32 %r18173, %r18179, %r18179, %r18896;
	// end inline asm
	xor.b32  	%r19870, %r18173, %r18169;
	// begin inline asm
	shf.r.wrap.b32 %r18177, %r18179, %r18179, %r18900;
	// end inline asm
	xor.b32  	%r19871, %r19870, %r18177;
	and.b32  	%r19872, %r18179, %r18139;
	not.b32 	%r19873, %r18179;
	and.b32  	%r19874, %r18099, %r19873;
	or.b32  	%r19875, %r19872, %r19874;
	add.s32 	%r19876, %r19875, %r18059;
	add.s32 	%r19877, %r19876, %r18759;
	add.s32 	%r19878, %r19877, %r19871;
	ld.const.u32 	%r20745, [Kc+180];
	add.s32 	%r19879, %r19878, %r20745;
	// begin inline asm
	shf.r.wrap.b32 %r18181, %r18191, %r18191, %r18904;
	// end inline asm
	// begin inline asm
	shf.r.wrap.b32 %r18185, %r18191, %r18191, %r18908;
	// end inline asm
	xor.b32  	%r19880, %r18185, %r18181;
	// begin inline asm
	shf.r.wrap.b32 %r18189, %r18191, %r18191, %r18912;
	// end inline asm
	xor.b32  	%r19881, %r19880, %r18189;
	xor.b32  	%r19882, %r18151, %r18111;
	and.b32  	%r19883, %r18191, %r19882;
	and.b32  	%r19884, %r18151, %r18111;
	xor.b32  	%r19885, %r19883, %r19884;
	add.s32 	%r19886, %r19881, %r19885;
	add.s32 	%r18219, %r19879, %r18071;
	add.s32 	%r18231, %r19886, %r19879;
	// begin inline asm
	shf.r.wrap.b32 %r18193, %r17682, %r17682, %r18876;
	// end inline asm
	// begin inline asm
	shf.r.wrap.b32 %r18197, %r17682, %r17682, %r18880;
	// end inline asm
	shr.u32 	%r19887, %r17682, 3;
	xor.b32  	%r19888, %r18193, %r19887;
	xor.b32  	%r19889, %r19888, %r18197;
	// begin inline asm
	shf.r.wrap.b32 %r18201, %r18719, %r18719, %r18884;
	// end inline asm
	// begin inline asm
	shf.r.wrap.b32 %r18205, %r18719, %r18719, %r18888;
	// end inline asm
	shr.u32 	%r19890, %r18719, 10;
	xor.b32  	%r19891, %r18201, %r19890;
	xor.b32  	%r19892, %r19891, %r18205;
	add.s32 	%r19893, %r18159, %r19889;
	add.s32 	%r19894, %r19893, %r18519;
	add.s32 	%r18799, %r19894, %r19892;
	// begin inline asm
	shf.r.wrap.b32 %r18209, %r18219, %r18219, %r18892;
	// end inline asm
	// begin inline asm
	shf.r.wrap.b32 %r18213, %r18219, %r18219, %r18896;
	// end inline asm
	xor.b32  	%r19895, %r18213, %r18209;
	// begin inline asm
	shf.r.wrap.b32 %r18217, %r18219, %r18219, %r18900;
	// end inline asm
	xor.b32  	%r19896, %r19895, %r18217;
	and.b32  	%r19897, %r18219, %r18179;
	not.b32 	%r19898, %r18219;
	and.b32  	%r19899, %r18139, %r19898;
	or.b32  	%r19900, %r19897, %r19899;
	add.s32 	%r19901, %r19900, %r18099;
	add.s32 	%r19902, %r19901, %r18799;
	add.s32 	%r19903, %r19902, %r19896;
	ld.const.u32 	%r20744, [Kc+184];
	add.s32 	%r19904, %r19903, %r20744;
	// begin inline asm
	shf.r.wrap.b32 %r18221, %r18231, %r18231, %r18904;
	// end inline asm
	// begin inline asm
	shf.r.wrap.b32 %r18225, %r18231, %r18231, %r18908;
	// end inline asm
	xor.b32  	%r19905, %r18225, %r18221;
	// begin inline asm
	shf.r.wrap.b32 %r18229, %r18231, %r18231, %r18912;
	// end inline asm
	xor.b32  	%r19906, %r19905, %r18229;
	xor.b32  	%r19907, %r18191, %r18151;
	and.b32  	%r19908, %r18231, %r19907;
	and.b32  	%r19909, %r18191, %r18151;
	xor.b32  	%r19910, %r19908, %r19909;
	add.s32 	%r19911, %r19906, %r19910;
	add.s32 	%r18259, %r19904, %r18111;
	add.s32 	%r18271, %r19911, %r19904;
	// begin inline asm
	shf.r.wrap.b32 %r18233, %r18239, %r18239, %r18876;
	// end inline asm
	// begin inline asm
	shf.r.wrap.b32 %r18237, %r18239, %r18239, %r18880;
	// end inline asm
	shr.u32 	%r19912, %r18239, 3;
	xor.b32  	%r19913, %r18233, %r19912;
	xor.b32  	%r19914, %r19913, %r18237;
	// begin inline asm
	shf.r.wrap.b32 %r18241, %r18759, %r18759, %r18884;
	// end inline asm
	// begin inline asm
	shf.r.wrap.b32 %r18245, %r18759, %r18759, %r18888;
	// end inline asm
	shr.u32 	%r19915, %r18759, 10;
	xor.b32  	%r19916, %r18241, %r19915;
	xor.b32  	%r19917, %r19916, %r18245;
	add.s32 	%r19918, %r17682, %r19914;
	add.s32 	%r19919, %r19918, %r18559;
	add.s32 	%r18839, %r19919, %r19917;
	// begin inline asm
	shf.r.wrap.b32 %r18249, %r18259, %r18259, %r18892;
	// end inline asm
	// begin inline asm
	shf.r.wrap.b32 %r18253, %r18259, %r18259, %r18896;
	// end inline asm
	xor.b32  	%r19920, %r18253, %r18249;
	// begin inline asm
	shf.r.wrap.b32 %r18257, %r18259, %r18259, %r18900;
	// end inline asm
	xor.b32  	%r19921, %r19920, %r18257;
	and.b32  	%r19922, %r18259, %r18219;
	not.b32 	%r19923, %r18259;
	and.b32  	%r19924, %r18179, %r19923;
	or.b32  	%r19925, %r19922, %r19924;
	add.s32 	%r19926, %r19925, %r18139;
	add.s32 	%r19927, %r19926, %r18839;
	add.s32 	%r19928, %r19927, %r19921;
	ld.const.u32 	%r20743, [Kc+188];
	add.s32 	%r19929, %r19928, %r20743;
	// begin inline asm
	shf.r.wrap.b32 %r18261, %r18271, %r18271, %r18904;
	// end inline asm
	// begin inline asm
	shf.r.wrap.b32 %r18265, %r18271, %r18271, %r18908;
	// end inline asm
	xor.b32  	%r19930, %r18265, %r18261;
	// begin inline asm
	shf.r.wrap.b32 %r18269, %r18271, %r18271, %r18912;
	// end inline asm
	xor.b32  	%r19931, %r19930, %r18269;
	xor.b32  	%r19932, %r18231, %r18191;
	and.b32  	%r19933, %r18271, %r19932;
	and.b32  	%r19934, %r18231, %r18191;
	xor.b32  	%r19935, %r19933, %r19934;
	add.s32 	%r19936, %r19931, %r19935;
	add.s32 	%r18299, %r19929, %r18151;
	add.s32 	%r18311, %r19936, %r19929;
	// begin inline asm
	shf.r.wrap.b32 %r18273, %r18279, %r18279, %r18876;
	// end inline asm
	// begin inline asm
	shf.r.wrap.b32 %r18277, %r18279, %r18279, %r18880;
	// end inline asm
	shr.u32 	%r19937, %r18279, 3;
	xor.b32  	%r19938, %r18273, %r19937;
	xor.b32  	%r19939, %r19938, %r18277;
	// begin inline asm
	shf.r.wrap.b32 %r18281, %r18799, %r18799, %r18884;
	// end inline asm
	// begin inline asm
	shf.r.wrap.b32 %r18285, %r18799, %r18799, %r18888;
	// end inline asm
	shr.u32 	%r19940, %r18799, 10;
	xor.b32  	%r19941, %r18281, %r19940;
	xor.b32  	%r19942, %r19941, %r18285;
	add.s32 	%r19943, %r18239, %r19939;
	add.s32 	%r19944, %r19943, %r18599;
	add.s32 	%r18879, %r19944, %r19942;
	// begin inline asm
	shf.r.wrap.b32 %r18289, %r18299, %r18299, %r18892;
	// end inline asm
	// begin inline asm
	shf.r.wrap.b32 %r18293, %r18299, %r18299, %r18896;
	// end inline asm
	xor.b32  	%r19945, %r18293, %r18289;
	// begin inline asm
	shf.r.wrap.b32 %r18297, %r18299, %r18299, %r18900;
	// end inline asm
	xor.b32  	%r19946, %r19945, %r18297;
	and.b32  	%r19947, %r18299, %r18259;
	not.b32 	%r19948, %r18299;
	and.b32  	%r19949, %r18219, %r19948;
	or.b32  	%r19950, %r19947, %r19949;
	add.s32 	%r19951, %r19950, %r18179;
	add.s32 	%r19952, %r19951, %r18879;
	add.s32 	%r19953, %r19952, %r19946;
	ld.const.u32 	%r20742, [Kc+192];
	add.s32 	%r19954, %r19953, %r20742;
	// begin inline asm
	shf.r.wrap.b32 %r18301, %r18311, %r18311, %r18904;
	// end inline asm
	// begin inline asm
	shf.r.wrap.b32 %r18305, %r18311, %r18311, %r18908;
	// end inline asm
	xor.b32  	%r19955, %r18305, %r18301;
	// begin inline asm
	shf.r.wrap.b32 %r18309, %r18311, %r18311, %r18912;
	// end inline asm
	xor.b32  	%r19956, %r19955, %r18309;
	xor.b32  	%r19957, %r18271, %r18231;
	and.b32  	%r19958, %r18311, %r19957;
	and.b32  	%r19959, %r18271, %r18231;
	xor.b32  	%r19960, %r19958, %r19959;
	add.s32 	%r19961, %r19956, %r19960;
	add.s32 	%r18339, %r19954, %r18191;
	add.s32 	%r18351, %r19961, %r19954;
	// begin inline asm
	shf.r.wrap.b32 %r18313, %r18319, %r18319, %r18876;
	// end inline asm
	// begin inline asm
	shf.r.wrap.b32 %r18317, %r18319, %r18319, %r18880;
	// end inline asm
	shr.u32 	%r19962, %r18319, 3;
	xor.b32  	%r19963, %r18313, %r19962;
	xor.b32  	%r19964, %r19963, %r18317;
	// begin inline asm
	shf.r.wrap.b32 %r18321, %r18839, %r18839, %r18884;
	// end inline asm
	// begin inline asm
	shf.r.wrap.b32 %r18325, %r18839, %r18839, %r18888;
	// end inline asm
	shr.u32 	%r19965, %r18839, 10;
	xor.b32  	%r19966, %r18321, %r19965;
	xor.b32  	%r19967, %r19966, %r18325;
	add.s32 	%r19968, %r18279, %r19964;
	add.s32 	%r19969, %r19968, %r18639;
	add.s32 	%r18407, %r19969, %r19967;
	// begin inline asm
	shf.r.wrap.b32 %r18329, %r18339, %r18339, %r18892;
	// end inline asm
	// begin inline asm
	shf.r.wrap.b32 %r18333, %r18339, %r18339, %r18896;
	// end inline asm
	xor.b32  	%r19970, %r18333, %r18329;
	// begin inline asm
	shf.r.wrap.b32 %r18337, %r18339, %r18339, %r18900;
	// end inline asm
	xor.b32  	%r19971, %r19970, %r18337;
	and.b32  	%r19972, %r18339, %r18299;
	not.b32 	%r19973, %r18339;
	and.b32  	%r19974, %r18259, %r19973;
	or.b32  	%r19975, %r19972, %r19974;
	add.s32 	%r19976, %r19975, %r18219;
	add.s32 	%r19977, %r19976, %r18407;
	add.s32 	%r19978, %r19977, %r19971;
	ld.const.u32 	%r20741, [Kc+196];
	add.s32 	%r19979, %r19978, %r20741;
	// begin inline asm
	shf.r.wrap.b32 %r18341, %r18351, %r18351, %r18904;
	// end inline asm
	// begin inline asm
	shf.r.wrap.b32 %r18345, %r18351, %r18351, %r18908;
	// end inline asm
	xor.b32  	%r19980, %r18345, %r18341;
	// begin inline asm
	shf.r.wrap.b32 %r18349, %r18351, %r18351, %r18912;
	// end inline asm
	xor.b32  	%r19981, %r19980, %r18349;
	xor.b32  	%r19982, %r18311, %r18271;
	and.b32  	%r19983, %r18351, %r19982;
	and.b32  	%r19984, %r18311, %r18271;
	xor.b32  	%r19985, %r19983, %r19984;
	add.s32 	%r19986, %r19981, %r19985;
	add.s32 	%r18379, %r19979, %r18231;
	add.s32 	%r18391, %r19986, %r19979;
	// begin inline asm
	shf.r.wrap.b32 %r18353, %r18359, %r18359, %r18876;
	// end inline asm
	// begin inline asm
	shf.r.wrap.b32 %r18357, %r18359, %r18359, %r18880;
	// end inline asm
	shr.u32 	%r19987, %r18359, 3;
	xor.b32  	%r19988, %r18353, %r19987;
	xor.b32  	%r19989, %r19988, %r18357;
	// begin inline asm
	shf.r.wrap.b32 %r18361, %r18879, %r18879, %r18884;
	// end inline asm
	// begin inline asm
	shf.r.wrap.b32 %r18365, %r18879, %r18879, %r18888;
	// end inline asm
	shr.u32 	%r19990, %r18879, 10;
	xor.b32  	%r19991, %r18361, %r19990;
	xor.b32  	%r19992, %r19991, %r18365;
	add.s32 	%r19993, %r18319, %r19989;
	add.s32 	%r19994, %r19993, %r18679;
	add.s32 	%r18447, %r19994, %r19992;
	// begin inline asm
	shf.r.wrap.b32 %r18369, %r18379, %r18379, %r18892;
	// end inline asm
	// begin inline asm
	shf.r.wrap.b32 %r18373, %r18379, %r18379, %r18896;
	// end inline asm
	xor.b32  	%r19995, %r18373, %r18369;
	// begin inline asm
	shf.r.wrap.b32 %r18377, %r18379, %r18379, %r18900;
	// end inline asm
	xor.b32  	%r19996, %r19995, %r18377;
	and.b32  	%r19997, %r18379, %r18339;
	not.b32 	%r19998, %r18379;
	and.b32  	%r19999, %r18299, %r19998;
	or.b32  	%r20000, %r19997, %r19999;
	add.s32 	%r20001, %r20000, %r18259;
	add.s32 	%r20002, %r20001, %r18447;
	add.s32 	%r20003, %r20002, %r19996;
	ld.const.u32 	%r20740, [Kc+200];
	add.s32 	%r20004, %r20003, %r20740;
	// begin inline asm
	shf.r.wrap.b32 %r18381, %r18391, %r18391, %r18904;
	// end inline asm
	// begin inline asm
	shf.r.wrap.b32 %r18385, %r18391, %r18391, %r18908;
	// end inline asm
	xor.b32  	%r20005, %r18385, %r18381;
	// begin inline asm
	shf.r.wrap.b32 %r18389, %r18391, %r18391, %r18912;
	// end inline asm
	xor.b32  	%r20006, %r20005, %r18389;
	xor.b32  	%r20007, %r18351, %r18311;
	and.b32  	%r20008, %r18391, %r20007;
	and.b32  	%r20009, %r18351, %r18311;
	xor.b32  	%r20010, %r20008, %r20009;
	add.s32 	%r20011, %r20006, %r20010;
	add.s32 	%r18419, %r20004, %r18271;
	add.s32 	%r18431, %r20011, %r20004;
	// begin inline asm
	shf.r.wrap.b32 %r18393, %r18399, %r18399, %r18876;
	// end inline asm
	// begin inline asm
	shf.r.wrap.b32 %r18397, %r18399, %r18399, %r18880;
	// end inline asm
	shr.u32 	%r20012, %r18399, 3;
	xor.b32  	%r20013, %r18393, %r20012;
	xor.b32  	%r20014, %r20013, %r18397;
	// begin inline asm
	shf.r.wrap.b32 %r18401, %r18407, %r18407, %r18884;
	// end inline asm
	// begin inline asm
	shf.r.wrap.b32 %r18405, %r18407, %r18407, %r18888;
	// end inline asm
	shr.u32 	%r20015, %r18407, 10;
	xor.b32  	%r20016, %r18401, %r20015;
	xor.b32  	%r20017, %r20016, %r18405;
	add.s32 	%r20018, %r18359, %r20014;
	add.s32 	%r20019, %r20018, %r18719;
	add.s32 	%r18487, %r20019, %r20017;
	// begin inline asm
	shf.r.wrap.b32 %r18409, %r18419, %r18419, %r18892;
	// end inline asm
	// begin inline asm
	shf.r.wrap.b32 %r18413, %r18419, %r18419, %r18896;
	// end inline asm
	xor.b32  	%r20020, %r18413, %r18409;
	// begin inline asm
	shf.r.wrap.b32 %r18417, %r18419, %r18419, %r18900;
	// end inline asm
	xor.b32  	%r20021, %r20020, %r18417;
	and.b32  	%r20022, %r18419, %r18379;
	not.b32 	%r20023, %r18419;
	and.b32  	%r20024, %r18339, %r20023;
	or.b32  	%r20025, %r20022, %r20024;
	add.s32 	%r20026, %r20025, %r18299;
	add.s32 	%r20027, %r20026, %r18487;
	add.s32 	%r20028, %r20027, %r20021;
	ld.const.u32 	%r20739, [Kc+204];
	add.s32 	%r20029, %r20028, %r20739;
	// begin inline asm
	shf.r.wrap.b32 %r18421, %r18431, %r18431, %r18904;
	// end inline asm
	// begin inline asm
	shf.r.wrap.b32 %r18425, %r18431, %r18431, %r18908;
	// end inline asm
	xor.b32  	%r20030, %r18425, %r18421;
	// begin inline asm
	shf.r.wrap.b32 %r18429, %r18431, %r18431, %r18912;
	// end inline asm
	xor.b32  	%r20031, %r20030, %r18429;
	xor.b32  	%r20032, %r18391, %r18351;
	and.b32  	%r20033, %r18431, %r20032;
	and.b32  	%r20034, %r18391, %r18351;
	xor.b32  	%r20035, %r20033, %r20034;
	add.s32 	%r20036, %r20031, %r20035;
	add.s32 	%r18459, %r20029, %r18311;
	add.s32 	%r18471, %r20036, %r20029;
	// begin inline asm
	shf.r.wrap.b32 %r18433, %r18439, %r18439, %r18876;
	// end inline asm
	// begin inline asm
	shf.r.wrap.b32 %r18437, %r18439, %r18439, %r18880;
	// end inline asm
	shr.u32 	%r20037, %r18439, 3;
	xor.b32  	%r20038, %r18433, %r20037;
	xor.b32  	%r20039, %r20038, %r18437;
	// begin inline asm
	shf.r.wrap.b32 %r18441, %r18447, %r18447, %r18884;
	// end inline asm
	// begin inline asm
	shf.r.wrap.b32 %r18445, %r18447, %r18447, %r18888;
	// end inline asm
	shr.u32 	%r20040, %r18447, 10;
	xor.b32  	%r20041, %r18441, %r20040;
	xor.b32  	%r20042, %r20041, %r18445;
	add.s32 	%r20043, %r18399, %r20039;
	add.s32 	%r20044, %r20043, %r18759;
	add.s32 	%r18527, %r20044, %r20042;
	// begin inline asm
	shf.r.wrap.b32 %r18449, %r18459, %r18459, %r18892;
	// end inline asm
	// begin inline asm
	shf.r.wrap.b32 %r18453, %r18459, %r18459, %r18896;
	// end inline asm
	xor.b32  	%r20045, %r18453, %r18449;
	// begin inline asm
	shf.r.wrap.b32 %r18457, %r18459, %r18459, %r18900;
	// end inline asm
	xor.b32  	%r20046, %r20045, %r18457;
	and.b32  	%r20047, %r18459, %r18419;
	not.b32 	%r20048, %r18459;
	and.b32  	%r20049, %r18379, %r20048;
	or.b32  	%r20050, %r20047, %r20049;
	add.s32 	%r20051, %r20050, %r18339;
	add.s32 	%r20052, %r20051, %r18527;
	add.s32 	%r20053, %r20052, %r20046;
	ld.const.u32 	%r20738, [Kc+208];
	add.s32 	%r20054, %r20053, %r20738;
	// begin inline asm
	shf.r.wrap.b32 %r18461, %r18471, %r18471, %r18904;
	// end inline asm
	// begin inline asm
	shf.r.wrap.b32 %r18465, %r18471, %r18471, %r18908;
	// end inline asm
	xor.b32  	%r20055, %r18465, %r18461;
	// begin inline asm
	shf.r.wrap.b32 %r18469, %r18471, %r18471, %r18912;
	// end inline asm
	xor.b32  	%r20056, %r20055, %r18469;
	xor.b32  	%r20057, %r18431, %r18391;
	and.b32  	%r20058, %r18471, %r20057;
	and.b32  	%r20059, %r18431, %r18391;
	xor.b32  	%r20060, %r20058, %r20059;
	add.s32 	%r20061, %r20056, %r20060;
	add.s32 	%r18499, %r20054, %r18351;
	add.s32 	%r18511, %r20061, %r20054;
	// begin inline asm
	shf.r.wrap.b32 %r18473, %r18479, %r18479, %r18876;
	// end inline asm
	// begin inline asm
	shf.r.wrap.b32 %r18477, %r18479, %r18479, %r18880;
	// end inline asm
	shr.u32 	%r20062, %r18479, 3;
	xor.b32  	%r20063, %r18473, %r20062;
	xor.b32  	%r20064, %r20063, %r18477;
	// begin inline asm
	shf.r.wrap.b32 %r18481, %r18487, %r18487, %r18884;
	// end inline asm
	// begin inline asm
	shf.r.wrap.b32 %r18485, %r18487, %r18487, %r18888;
	// end inline asm
	shr.u32 	%r20065, %r18487, 10;
	xor.b32  	%r20066, %r18481, %r20065;
	xor.b32  	%r20067, %r20066, %r18485;
	add.s32 	%r20068, %r18439, %r20064;
	add.s32 	%r20069, %r20068, %r18799;
	add.s32 	%r18567, %r20069, %r20067;
	// begin inline asm
	shf.r.wrap.b32 %r18489, %r18499, %r18499, %r18892;
	// end inline asm
	// begin inline asm
	shf.r.wrap.b32 %r18493, %r18499, %r18499, %r18896;
	// end inline asm
	xor.b32  	%r20070, %r18493, %r18489;
	// begin inline asm
	shf.r.wrap.b32 %r18497, %r18499, %r18499, %r18900;
	// end inline asm
	xor.b32  	%r20071, %r20070, %r18497;
	and.b32  	%r20072, %r18499, %r18459;
	not.b32 	%r20073, %r18499;
	and.b32  	%r20074, %r18419, %r20073;
	or.b32  	%r20075, %r20072, %r20074;
	add.s32 	%r20076, %r20075, %r18379;
	add.s32 	%r20077, %r20076, %r18567;
	add.s32 	%r20078, %r20077, %r20071;
	ld.const.u32 	%r20737, [Kc+212];
	add.s32 	%r20079, %r20078, %r20737;
	// begin inline asm
	shf.r.wrap.b32 %r18501, %r18511, %r18511, %r18904;
	// end inline asm
	// begin inline asm
	shf.r.wrap.b32 %r18505, %r18511, %r18511, %r18908;
	// end inline asm
	xor.b32  	%r20080, %r18505, %r18501;
	// begin inline asm
	shf.r.wrap.b32 %r18509, %r18511, %r18511, %r18912;
	// end inline asm
	xor.b32  	%r20081, %r20080, %r18509;
	xor.b32  	%r20082, %r18471, %r18431;
	and.b32  	%r20083, %r18511, %r20082;
	and.b32  	%r20084, %r18471, %r18431;
	xor.b32  	%r20085, %r20083, %r20084;
	add.s32 	%r20086, %r20081, %r20085;
	add.s32 	%r18539, %r20079, %r18391;
	add.s32 	%r18551, %r20086, %r20079;
	// begin inline asm
	shf.r.wrap.b32 %r18513, %r18519, %r18519, %r18876;
	// end inline asm
	// begin inline asm
	shf.r.wrap.b32 %r18517, %r18519, %r18519, %r18880;
	// end inline asm
	shr.u32 	%r20087, %r18519, 3;
	xor.b32  	%r20088, %r18513, %r20087;
	xor.b32  	%r20089, %r20088, %r18517;
	// begin inline asm
	shf.r.wrap.b32 %r18521, %r18527, %r18527, %r18884;
	// end inline asm
	// begin inline asm
	shf.r.wrap.b32 %r18525, %r18527, %r18527, %r18888;
	// end inline asm
	shr.u32 	%r20090, %r18527, 10;
	xor.b32  	%r20091, %r18521, %r20090;
	xor.b32  	%r20092, %r20091, %r18525;
	add.s32 	%r20093, %r18479, %r20089;
	add.s32 	%r20094, %r20093, %r18839;
	add.s32 	%r18607, %r20094, %r20092;
	// begin inline asm
	shf.r.wrap.b32 %r18529, %r18539, %r18539, %r18892;
	// end inline asm
	// begin inline asm
	shf.r.wrap.b32 %r18533, %r18539, %r18539, %r18896;
	// end inline asm
	xor.b32  	%r20095, %r18533, %r18529;
	// begin inline asm
	shf.r.wrap.b32 %r18537, %r18539, %r18539, %r18900;
	// end inline asm
	xor.b32  	%r20096, %r20095, %r18537;
	and.b32  	%r20097, %r18539, %r18499;
	not.b32 	%r20098, %r18539;
	and.b32  	%r20099, %r18459, %r20098;
	or.b32  	%r20100, %r20097, %r20099;
	add.s32 	%r20101, %r20100, %r18419;
	add.s32 	%r20102, %r20101, %r18607;
	add.s32 	%r20103, %r20102, %r20096;
	ld.const.u32 	%r20736, [Kc+216];
	add.s32 	%r20104, %r20103, %r20736;
	// begin inline asm
	shf.r.wrap.b32 %r18541, %r18551, %r18551, %r18904;
	// end inline asm
	// begin inline asm
	shf.r.wrap.b32 %r18545, %r18551, %r18551, %r18908;
	// end inline asm
	xor.b32  	%r20105, %r18545, %r18541;
	// begin inline asm
	shf.r.wrap.b32 %r18549, %r18551, %r18551, %r18912;
	// end inline asm
	xor.b32  	%r20106, %r20105, %r18549;
	xor.b32  	%r20107, %r18511, %r18471;
	and.b32  	%r20108, %r18551, %r20107;
	and.b32  	%r20109, %r18511, %r18471;
	xor.b32  	%r20110, %r20108, %r20109;
	add.s32 	%r20111, %r20106, %r20110;
	add.s32 	%r18579, %r20104, %r18431;
	add.s32 	%r18591, %r20111, %r20104;
	// begin inline asm
	shf.r.wrap.b32 %r18553, %r18559, %r18559, %r18876;
	// end inline asm
	// begin inline asm
	shf.r.wrap.b32 %r18557, %r18559, %r18559, %r18880;
	// end inline asm
	shr.u32 	%r20112, %r18559, 3;
	xor.b32  	%r20113, %r18553, %r20112;
	xor.b32  	%r20114, %r20113, %r18557;
	// begin inline asm
	shf.r.wrap.b32 %r18561, %r18567, %r18567, %r18884;
	// end inline asm
	// begin inline asm
	shf.r.wrap.b32 %r18565, %r18567, %r18567, %r18888;
	// end inline asm
	shr.u32 	%r20115, %r18567, 10;
	xor.b32  	%r20116, %r18561, %r20115;
	xor.b32  	%r20117, %r20116, %r18565;
	add.s32 	%r20118, %r18519, %r20114;
	add.s32 	%r20119, %r20118, %r18879;
	add.s32 	%r18647, %r20119, %r20117;
	// begin inline asm
	shf.r.wrap.b32 %r18569, %r18579, %r18579, %r18892;
	// end inline asm
	// begin inline asm
	shf.r.wrap.b32 %r18573, %r18579, %r18579, %r18896;
	// end inline asm
	xor.b32  	%r20120, %r18573, %r18569;
	// begin inline asm
	shf.r.wrap.b32 %r18577, %r18579, %r18579, %r18900;
	// end inline asm
	xor.b32  	%r20121, %r20120, %r18577;
	and.b32  	%r20122, %r18579, %r18539;
	not.b32 	%r20123, %r18579;
	and.b32  	%r20124, %r18499, %r20123;
	or.b32  	%r20125, %r20122, %r20124;
	add.s32 	%r20126, %r20125, %r18459;
	add.s32 	%r20127, %r20126, %r18647;
	add.s32 	%r20128, %r20127, %r20121;
	ld.const.u32 	%r20735, [Kc+220];
	add.s32 	%r20129, %r20128, %r20735;
	// begin inline asm
	shf.r.wrap.b32 %r18581, %r18591, %r18591, %r18904;
	// end inline asm
	// begin inline asm
	shf.r.wrap.b32 %r18585, %r18591, %r18591, %r18908;
	// end inline asm
	xor.b32  	%r20130, %r18585, %r18581;
	// begin inline asm
	shf.r.wrap.b32 %r18589, %r18591, %r18591, %r18912;
	// end inline asm
	xor.b32  	%r20131, %r20130, %r18589;
	xor.b32  	%r20132, %r18551, %r18511;
	and.b32  	%r20133, %r18591, %r20132;
	and.b32  	%r20134, %r18551, %r18511;
	xor.b32  	%r20135, %r20133, %r20134;
	add.s32 	%r20136, %r20131, %r20135;
	add.s32 	%r18619, %r20129, %r18471;
	add.s32 	%r18631, %r20136, %r20129;
	// begin inline asm
	shf.r.wrap.b32 %r18593, %r18599, %r18599, %r18876;
	// end inline asm
	// begin inline asm
	shf.r.wrap.b32 %r18597, %r18599, %r18599, %r18880;
	// end inline asm
	shr.u32 	%r20137, %r18599, 3;
	xor.b32  	%r20138, %r18593, %r20137;
	xor.b32  	%r20139, %r20138, %r18597;
	// begin inline asm
	shf.r.wrap.b32 %r18601, %r18607, %r18607, %r18884;
	// end inline asm
	// begin inline asm
	shf.r.wrap.b32 %r18605, %r18607, %r18607, %r18888;
	// end inline asm
	shr.u32 	%r20140, %r18607, 10;
	xor.b32  	%r20141, %r18601, %r20140;
	xor.b32  	%r20142, %r20141, %r18605;
	add.s32 	%r20143, %r18559, %r20139;
	add.s32 	%r20144, %r20143, %r18407;
	add.s32 	%r18687, %r20144, %r20142;
	// begin inline asm
	shf.r.wrap.b32 %r18609, %r18619, %r18619, %r18892;
	// end inline asm
	// begin inline asm
	shf.r.wrap.b32 %r18613, %r18619, %r18619, %r18896;
	// end inline asm
	xor.b32  	%r20145, %r18613, %r18609;
	// begin inline asm
	shf.r.wrap.b32 %r18617, %r18619, %r18619, %r18900;
	// end inline asm
	xor.b32  	%r20146, %r20145, %r18617;
	and.b32  	%r20147, %r18619, %r18579;
	not.b32 	%r20148, %r18619;
	and.b32  	%r20149, %r18539, %r20148;
	or.b32  	%r20150, %r20147, %r20149;
	add.s32 	%r20151, %r20150, %r18499;
	add.s32 	%r20152, %r20151, %r18687;
	add.s32 	%r20153, %r20152, %r20146;
	ld.const.u32 	%r20734, [Kc+224];
	add.s32 	%r20154, %r20153, %r20734;
	// begin inline asm
	shf.r.wrap.b32 %r18621, %r18631, %r18631, %r18904;
	// end inline asm
	// begin inline asm
	shf.r.wrap.b32 %r18625, %r18631, %r18631, %r18908;
	// end inline asm
	xor.b32  	%r20155, %r18625, %r18621;
	// begin inline asm
	shf.r.wrap.b32 %r18629, %r18631, %r18631, %r18912;
	// end inline asm
	xor.b32  	%r20156, %r20155, %r18629;
	xor.b32  	%r20157, %r18591, %r18551;
	and.b32  	%r20158, %r18631, %r20157;
	and.b32  	%r20159, %r18591, %r18551;
	xor.b32  	%r20160, %r20158, %r20159;
	add.s32 	%r20161, %r20156, %r20160;
	add.s32 	%r18659, %r20154, %r18511;
	add.s32 	%r18671, %r20161, %r20154;
	// begin inline asm
	shf.r.wrap.b32 %r18633, %r18639, %r18639, %r18876;
	// end inline asm
	// begin inline asm
	shf.r.wrap.b32 %r18637, %r18639, %r18639, %r18880;
	// end inline asm
	shr.u32 	%r20162, %r18639, 3;
	xor.b32  	%r20163, %r18633, %r20162;
	xor.b32  	%r20164, %r20163, %r18637;
	// begin inline asm
	shf.r.wrap.b32 %r18641, %r18647, %r18647, %r18884;
	// end inline asm
	// begin inline asm
	shf.r.wrap.b32 %r18645, %r18647, %r18647, %r18888;
	// end inline asm
	shr.u32 	%r20165, %r18647, 10;
	xor.b32  	%r20166, %r18641, %r20165;
	xor.b32  	%r20167, %r20166, %r18645;
	add.s32 	%r20168, %r18599, %r20164;
	add.s32 	%r20169, %r20168, %r18447;
	add.s32 	%r18727, %r20169, %r20167;
	// begin inline asm
	shf.r.wrap.b32 %r18649, %r18659, %r18659, %r18892;
	// end inline asm
	// begin inline asm
	shf.r.wrap.b32 %r18653, %r18659, %r18659, %r18896;
	// end inline asm
	xor.b32  	%r20170, %r18653, %r18649;
	// begin inline asm
	shf.r.wrap.b32 %r18657, %r18659, %r18659, %r18900;
	// end inline asm
	xor.b32  	%r20171, %r20170, %r18657;
	and.b32  	%r20172, %r18659, %r18619;
	not.b32 	%r20173, %r18659;
	and.b32  	%r20174, %r18579, %r20173;
	or.b32  	%r20175, %r20172, %r20174;
	add.s32 	%r20176, %r20175, %r18539;
	add.s32 	%r20177, %r20176, %r18727;
	add.s32 	%r20178, %r20177, %r20171;
	ld.const.u32 	%r20733, [Kc+228];
	add.s32 	%r20179, %r20178, %r20733;
	// begin inline asm
	shf.r.wrap.b32 %r18661, %r18671, %r18671, %r18904;
	// end inline asm
	// begin inline asm
	shf.r.wrap.b32 %r18665, %r18671, %r18671, %r18908;
	// end inline asm
	xor.b32  	%r20180, %r18665, %r18661;
	// begin inline asm
	shf.r.wrap.b32 %r18669, %r18671, %r18671, %r18912;
	// end inline asm
	xor.b32  	%r20181, %r20180, %r18669;
	xor.b32  	%r20182, %r18631, %r18591;
	and.b32  	%r20183, %r18671, %r20182;
	and.b32  	%r20184, %r18631, %r18591;
	xor.b32  	%r20185, %r20183, %r20184;
	add.s32 	%r20186, %r20181, %r20185;
	add.s32 	%r18699, %r20179, %r18551;
	add.s32 	%r18711, %r20186, %r20179;
	// begin inline asm
	shf.r.wrap.b32 %r18673, %r18679, %r18679, %r18876;
	// end inline asm
	// begin inline asm
	shf.r.wrap.b32 %r18677, %r18679, %r18679, %r18880;
	// end inline asm
	shr.u32 	%r20187, %r18679, 3;
	xor.b32  	%r20188, %r18673, %r20187;
	xor.b32  	%r20189, %r20188, %r18677;
	// begin inline asm
	shf.r.wrap.b32 %r18681, %r18687, %r18687, %r18884;
	// end inline asm
	// begin inline asm
	shf.r.wrap.b32 %r18685, %r18687, %r18687, %r18888;
	// end inline asm
	shr.u32 	%r20190, %r18687, 10;
	xor.b32  	%r20191, %r18681, %r20190;
	xor.b32  	%r20192, %r20191, %r18685;
	add.s32 	%r20193, %r18639, %r20189;
	add.s32 	%r20194, %r20193, %r18487;
	add.s32 	%r18767, %r20194, %r20192;
	// begin inline asm
	shf.r.wrap.b32 %r18689, %r18699, %r18699, %r18892;
	// end inline asm
	// begin inline asm
	shf.r.wrap.b32 %r18693, %r18699, %r18699, %r18896;
	// end inline asm
	xor.b32  	%r20195, %r18693, %r18689;
	// begin inline asm
	shf.r.wrap.b32 %r18697, %r18699, %r18699, %r18900;
	// end inline asm
	xor.b32  	%r20196, %r20195, %r18697;
	and.b32  	%r20197, %r18699, %r18659;
	not.b32 	%r20198, %r18699;
	and.b32  	%r20199, %r18619, %r20198;
	or.b32  	%r20200, %r20197, %r20199;
	add.s32 	%r20201, %r20200, %r18579;
	add.s32 	%r20202, %r20201, %r18767;
	add.s32 	%r20203, %r20202, %r20196;
	ld.const.u32 	%r20732, [Kc+232];
	add.s32 	%r20204, %r20203, %r20732;
	// begin inline asm
	shf.r.wrap.b32 %r18701, %r18711, %r18711, %r18904;
	// end inline asm
	// begin inline asm
	shf.r.wrap.b32 %r18705, %r18711, %r18711, %r18908;
	// end inline asm
	xor.b32  	%r20205, %r18705, %r18701;
	// begin inline asm
	shf.r.wrap.b32 %r18709, %r18711, %r18711, %r18912;
	// end inline asm
	xor.b32  	%r20206, %r20205, %r18709;
	xor.b32  	%r20207, %r18671, %r18631;
	and.b32  	%r20208, %r18711, %r20207;
	and.b32  	%r20209, %r18671, %r18631;
	xor.b32  	%r20210, %r20208, %r20209;
	add.s32 	%r20211, %r20206, %r20210;
	add.s32 	%r18739, %r20204, %r18591;
	add.s32 	%r18751, %r20211, %r20204;
	// begin inline asm
	shf.r.wrap.b32 %r18713, %r18719, %r18719, %r18876;
	// end inline asm
	// begin inline asm
	shf.r.wrap.b32 %r18717, %r18719, %r18719, %r18880;
	// end inline asm
	shr.u32 	%r20212, %r18719, 3;
	xor.b32  	%r20213, %r18713, %r20212;
	xor.b32  	%r20214, %r20213, %r18717;
	// begin inline asm
	shf.r.wrap.b32 %r18721, %r18727, %r18727, %r18884;
	// end inline asm
	// begin inline asm
	shf.r.wrap.b32 %r18725, %r18727, %r18727, %r18888;
	// end inline asm
	shr.u32 	%r20215, %r18727, 10;
	xor.b32  	%r20216, %r18721, %r20215;
	xor.b32  	%r20217, %r20216, %r18725;
	add.s32 	%r20218, %r18679, %r20214;
	add.s32 	%r20219, %r20218, %r18527;
	add.s32 	%r18807, %r20219, %r20217;
	// begin inline asm
	shf.r.wrap.b32 %r18729, %r18739, %r18739, %r18892;
	// end inline asm
	// begin inline asm
	shf.r.wrap.b32 %r18733, %r18739, %r18739, %r18896;
	// end inline asm
	xor.b32  	%r20220, %r18733, %r18729;
	// begin inline asm
	shf.r.wrap.b32 %r18737, %r18739, %r18739, %r18900;
	// end inline asm
	xor.b32  	%r20221, %r20220, %r18737;
	and.b32  	%r20222, %r18739, %r18699;
	not.b32 	%r20223, %r18739;
	and.b32  	%r20224, %r18659, %r20223;
	or.b32  	%r20225, %r20222, %r20224;
	add.s32 	%r20226, %r20225, %r18619;
	add.s32 	%r20227, %r20226, %r18807;
	add.s32 	%r20228, %r20227, %r20221;
	ld.const.u32 	%r20731, [Kc+236];
	add.s32 	%r20229, %r20228, %r20731;
	// begin inline asm
	shf.r.wrap.b32 %r18741, %r18751, %r18751, %r18904;
	// end inline asm
	// begin inline asm
	shf.r.wrap.b32 %r18745, %r18751, %r18751, %r18908;
	// end inline asm
	xor.b32  	%r20230, %r18745, %r18741;
	// begin inline asm
	shf.r.wrap.b32 %r18749, %r18751, %r18751, %r18912;
	// end inline asm
	xor.b32  	%r20231, %r20230, %r18749;
	xor.b32  	%r20232, %r18711, %r18671;
	and.b32  	%r20233, %r18751, %r20232;
	and.b32  	%r20234, %r18711, %r18671;
	xor.b32  	%r20235, %r20233, %r20234;
	add.s32 	%r20236, %r20231, %r20235;
	add.s32 	%r18779, %r20229, %r18631;
	add.s32 	%r18791, %r20236, %r20229;
	// begin inline asm
	shf.r.wrap.b32 %r18753, %r18759, %r18759, %r18876;
	// end inline asm
	// begin inline asm
	shf.r.wrap.b32 %r18757, %r18759, %r18759, %r18880;
	// end inline asm
	shr.u32 	%r20237, %r18759, 3;
	xor.b32  	%r20238, %r18753, %r20237;
	xor.b32  	%r20239, %r20238, %r18757;
	// begin inline asm
	shf.r.wrap.b32 %r18761, %r18767, %r18767, %r18884;
	// end inline asm
	// begin inline asm
	shf.r.wrap.b32 %r18765, %r18767, %r18767, %r18888;
	// end inline asm
	shr.u32 	%r20240, %r18767, 10;
	xor.b32  	%r20241, %r18761, %r20240;
	xor.b32  	%r20242, %r20241, %r18765;
	add.s32 	%r20243, %r18719, %r20239;
	add.s32 	%r20244, %r20243, %r18567;
	add.s32 	%r18847, %r20244, %r20242;
	// begin inline asm
	shf.r.wrap.b32 %r18769, %r18779, %r18779, %r18892;
	// end inline asm
	// begin inline asm
	shf.r.wrap.b32 %r18773, %r18779, %r18779, %r18896;
	// end inline asm
	xor.b32  	%r20245, %r18773, %r18769;
	// begin inline asm
	shf.r.wrap.b32 %r18777, %r18779, %r18779, %r18900;
	// end inline asm
	xor.b32  	%r20246, %r20245, %r18777;
	and.b32  	%r20247, %r18779, %r18739;
	not.b32 	%r20248, %r18779;
	and.b32  	%r20249, %r18699, %r20248;
	or.b32  	%r20250, %r20247, %r20249;
	add.s32 	%r20251, %r20250, %r18659;
	add.s32 	%r20252, %r20251, %r18847;
	add.s32 	%r20253, %r20252, %r20246;
	ld.const.u32 	%r20730, [Kc+240];
	add.s32 	%r20254, %r20253, %r20730;
	// begin inline asm
	shf.r.wrap.b32 %r18781, %r18791, %r18791, %r18904;
	// end inline asm
	// begin inline asm
	shf.r.wrap.b32 %r18785, %r18791, %r18791, %r18908;
	// end inline asm
	xor.b32  	%r20255, %r18785, %r18781;
	// begin inline asm
	shf.r.wrap.b32 %r18789, %r18791, %r18791, %r18912;
	// end inline asm
	xor.b32  	%r20256, %r20255, %r18789;
	xor.b32  	%r20257, %r18751, %r18711;
	and.b32  	%r20258, %r18791, %r20257;
	and.b32  	%r20259, %r18751, %r18711;
	xor.b32  	%r20260, %r20258, %r20259;
	add.s32 	%r20261, %r20256, %r20260;
	add.s32 	%r18819, %r20254, %r18671;
	add.s32 	%r18831, %r20261, %r20254;
	// begin inline asm
	shf.r.wrap.b32 %r18793, %r18799, %r18799, %r18876;
	// end inline asm
	// begin inline asm
	shf.r.wrap.b32 %r18797, %r18799, %r18799, %r18880;
	// end inline asm
	shr.u32 	%r20262, %r18799, 3;
	xor.b32  	%r20263, %r18793, %r20262;
	xor.b32  	%r20264, %r20263, %r18797;
	// begin inline asm
	shf.r.wrap.b32 %r18801, %r18807, %r18807, %r18884;
	// end inline asm
	// begin inline asm
	shf.r.wrap.b32 %r18805, %r18807, %r18807, %r18888;
	// end inline asm
	shr.u32 	%r20265, %r18807, 10;
	xor.b32  	%r20266, %r18801, %r20265;
	xor.b32  	%r20267, %r20266, %r18805;
	add.s32 	%r20268, %r18759, %r20264;
	add.s32 	%r20269, %r20268, %r18607;
	add.s32 	%r18887, %r20269, %r20267;
	// begin inline asm
	shf.r.wrap.b32 %r18809, %r18819, %r18819, %r18892;
	// end inline asm
	// begin inline asm
	shf.r.wrap.b32 %r18813, %r18819, %r18819, %r18896;
	// end inline asm
	xor.b32  	%r20270, %r18813, %r18809;
	// begin inline asm
	shf.r.wrap.b32 %r18817, %r18819, %r18819, %r18900;
	// end inline asm
	xor.b32  	%r20271, %r20270, %r18817;
	and.b32  	%r20272, %r18819, %r18779;
	not.b32 	%r20273, %r18819;
	and.b32  	%r20274, %r18739, %r20273;
	or.b32  	%r20275, %r20272, %r20274;
	add.s32 	%r20276, %r20275, %r18699;
	add.s32 	%r20277, %r20276, %r18887;
	add.s32 	%r20278, %r20277, %r20271;
	ld.const.u32 	%r20729, [Kc+244];
	add.s32 	%r20279, %r20278, %r20729;
	// begin inline asm
	shf.r.wrap.b32 %r18821, %r18831, %r18831, %r18904;
	// end inline asm
	// begin inline asm
	shf.r.wrap.b32 %r18825, %r18831, %r18831, %r18908;
	// end inline asm
	xor.b32  	%r20280, %r18825, %r18821;
	// begin inline asm
	shf.r.wrap.b32 %r18829, %r18831, %r18831, %r18912;
	// end inline asm
	xor.b32  	%r20281, %r20280, %r18829;
	xor.b32  	%r20282, %r18791, %r18751;
	and.b32  	%r20283, %r18831, %r20282;
	and.b32  	%r20284, %r18791, %r18751;
	xor.b32  	%r20285, %r20283, %r20284;
	add.s32 	%r20286, %r20281, %r20285;
	add.s32 	%r18859, %r20279, %r18711;
	add.s32 	%r18871, %r20286, %r20279;
	// begin inline asm
	shf.r.wrap.b32 %r18833, %r18839, %r18839, %r18876;
	// end inline asm
	// begin inline asm
	shf.r.wrap.b32 %r18837, %r18839, %r18839, %r18880;
	// end inline asm
	shr.u32 	%r20287, %r18839, 3;
	xor.b32  	%r20288, %r18833, %r20287;
	xor.b32  	%r20289, %r20288, %r18837;
	// begin inline asm
	shf.r.wrap.b32 %r18841, %r18847, %r18847, %r18884;
	// end inline asm
	// begin inline asm
	shf.r.wrap.b32 %r18845, %r18847, %r18847, %r18888;
	// end inline asm
	shr.u32 	%r20290, %r18847, 10;
	xor.b32  	%r20291, %r18841, %r20290;
	xor.b32  	%r20292, %r20291, %r18845;
	add.s32 	%r20293, %r18799, %r20289;
	add.s32 	%r20294, %r20293, %r18647;
	add.s32 	%r20295, %r20294, %r20292;
	// begin inline asm
	shf.r.wrap.b32 %r18849, %r18859, %r18859, %r18892;
	// end inline asm
	// begin inline asm
	shf.r.wrap.b32 %r18853, %r18859, %r18859, %r18896;
	// end inline asm
	xor.b32  	%r20296, %r18853, %r18849;
	// begin inline asm
	shf.r.wrap.b32 %r18857, %r18859, %r18859, %r18900;
	// end inline asm
	xor.b32  	%r20297, %r20296, %r18857;
	and.b32  	%r20298, %r18859, %r18819;
	not.b32 	%r20299, %r18859;
	and.b32  	%r20300, %r18779, %r20299;
	or.b32  	%r20301, %r20298, %r20300;
	add.s32 	%r20302, %r20301, %r18739;
	add.s32 	%r20303, %r20302, %r20295;
	add.s32 	%r20304, %r20303, %r20297;
	ld.const.u32 	%r20728, [Kc+248];
	add.s32 	%r20305, %r20304, %r20728;
	// begin inline asm
	shf.r.wrap.b32 %r18861, %r18871, %r18871, %r18904;
	// end inline asm
	// begin inline asm
	shf.r.wrap.b32 %r18865, %r18871, %r18871, %r18908;
	// end inline asm
	xor.b32  	%r20306, %r18865, %r18861;
	// begin inline asm
	shf.r.wrap.b32 %r18869, %r18871, %r18871, %r18912;
	// end inline asm
	xor.b32  	%r20307, %r20306, %r18869;
	xor.b32  	%r20308, %r18831, %r18791;
	and.b32  	%r20309, %r18871, %r20308;
	and.b32  	%r20310, %r18831, %r18791;
	xor.b32  	%r20311, %r20309, %r20310;
	add.s32 	%r20312, %r20307, %r20311;
	add.s32 	%r18899, %r20305, %r18751;
	add.s32 	%r18911, %r20312, %r20305;
	// begin inline asm
	shf.r.wrap.b32 %r18873, %r18879, %r18879, %r18876;
	// end inline asm
	// begin inline asm
	shf.r.wrap.b32 %r18877, %r18879, %r18879, %r18880;
	// end inline asm
	shr.u32 	%r20313, %r18879, 3;
	xor.b32  	%r20314, %r18873, %r20313;
	xor.b32  	%r20315, %r20314, %r18877;
	// begin inline asm
	shf.r.wrap.b32 %r18881, %r18887, %r18887, %r18884;
	// end inline asm
	// begin inline asm
	shf.r.wrap.b32 %r18885, %r18887, %r18887, %r18888;
	// end inline asm
	shr.u32 	%r20316, %r18887, 10;
	xor.b32  	%r20317, %r18881, %r20316;
	xor.b32  	%r20318, %r20317, %r18885;
	add.s32 	%r20319, %r18839, %r20315;
	add.s32 	%r20320, %r20319, %r18687;
	add.s32 	%r20321, %r20320, %r20318;
	// begin inline asm
	shf.r.wrap.b32 %r18889, %r18899, %r18899, %r18892;
	// end inline asm
	// begin inline asm
	shf.r.wrap.b32 %r18893, %r18899, %r18899, %r18896;
	// end inline asm
	xor.b32  	%r20322, %r18893, %r18889;
	// begin inline asm
	shf.r.wrap.b32 %r18897, %r18899, %r18899, %r18900;
	// end inline asm
	xor.b32  	%r20323, %r20322, %r18897;
	and.b32  	%r20324, %r18899, %r18859;
	not.b32 	%r20325, %r18899;
	and.b32  	%r20326, %r18819, %r20325;
	or.b32  	%r20327, %r20324, %r20326;
	add.s32 	%r20328, %r20327, %r18779;
	add.s32 	%r20329, %r20328, %r20321;
	add.s32 	%r20330, %r20329, %r20323;
	ld.const.u32 	%r20727, [Kc+252];
	add.s32 	%r20331, %r20330, %r20727;
	// begin inline asm
	shf.r.wrap.b32 %r18901, %r18911, %r18911, %r18904;
	// end inline asm
	// begin inline asm
	shf.r.wrap.b32 %r18905, %r18911, %r18911, %r18908;
	// end inline asm
	xor.b32  	%r20332, %r18905, %r18901;
	// begin inline asm
	shf.r.wrap.b32 %r18909, %r18911, %r18911, %r18912;
	// end inline asm
	xor.b32  	%r20333, %r20332, %r18909;
	xor.b32  	%r20334, %r18871, %r18831;
	and.b32  	%r20335, %r18911, %r20334;
	and.b32  	%r20336, %r18871, %r18831;
	xor.b32  	%r20337, %r20335, %r20336;
	add.s32 	%r20338, %r20333, %r20337;
	add.s32 	%r20339, %r20331, %r18791;
	add.s32 	%r20340, %r20338, %r20331;
	add.s32 	%r20725, %r20340, 1779033703;
	add.s32 	%r628, %r18871, 1013904242;
	add.s32 	%r629, %r18831, -1521486534;
	add.s32 	%r630, %r20339, 1359893119;
	add.s32 	%r631, %r18899, -1694144372;
	add.s32 	%r632, %r18859, 528734635;
	add.s32 	%r633, %r18819, 1541459225;
	setp.ne.s32 	%p188, %r20725, 0;
	@%p188 bra 	$L__BB2_243;
	add.s32 	%r20725, %r18911, -1150833019;
	setp.ne.s32 	%p189, %r20725, 0;
	mov.b32 	%r20724, 32;
	@%p189 bra 	$L__BB2_243;
	setp.ne.s32 	%p190, %r628, 0;
	mov.b32 	%r20724, 64;
	mov.u32 	%r20725, %r628;
	@%p190 bra 	$L__BB2_243;
	setp.ne.s32 	%p191, %r629, 0;
	mov.b32 	%r20724, 96;
	mov.u32 	%r20725, %r629;
	@%p191 bra 	$L__BB2_243;
	setp.ne.s32 	%p192, %r630, 0;
	mov.b32 	%r20724, 128;
	mov.u32 	%r20725, %r630;
	@%p192 bra 	$L__BB2_243;
	setp.ne.s32 	%p193, %r631, 0;
	mov.b32 	%r20724, 160;
	mov.u32 	%r20725, %r631;
	@%p193 bra 	$L__BB2_243;
	setp.ne.s32 	%p194, %r632, 0;
	mov.b32 	%r20724, 192;
	mov.u32 	%r20725, %r632;
	@%p194 bra 	$L__BB2_243;
	setp.eq.s32 	%p195, %r633, 0;
	mov.b32 	%r20724, 224;
	mov.b32 	%r20726, 256;
	mov.u32 	%r20725, %r633;
	@%p195 bra 	$L__BB2_244;
$L__BB2_243:
	clz.b32 	%r20349, %r20725;
	add.s32 	%r20726, %r20349, %r20724;
$L__BB2_244:
	ld.param.u32 	%r20442, [double_sha256_persistent_kernel_ascii_param_8];
	ld.param.u64 	%rd461, [double_sha256_persistent_kernel_ascii_param_2];
	setp.eq.s32 	%p196, %r20442, 0;
	setp.gt.u32 	%p197, %r20726, %r20791;
	max.u32 	%r20791, %r20726, %r20791;
	cvt.u64.u32 	%rd407, %r361;
	add.s64 	%rd408, %rd474, %rd407;
	add.s64 	%rd56, %rd408, %rd461;
	selp.b64 	%rd486, %rd56, %rd486, %p197;
	ld.shared.u32 	%r20351, [_ZZ37double_sha256_persistent_kernel_asciiE8s_g_best];
	setp.le.u32 	%p198, %r20726, %r20351;
	or.pred  	%p199, %p196, %p198;
	@%p199 bra 	$L__BB2_247;
	ld.param.u64 	%rd468, [double_sha256_persistent_kernel_ascii_param_12];
	cvta.to.global.u64 	%rd409, %rd468;
	atom.global.max.u32 	%r20353, [%rd409], %r20726;
	setp.le.u32 	%p200, %r20726, %r20353;
	@%p200 bra 	$L__BB2_247;
	ld.param.u64 	%rd469, [double_sha256_persistent_kernel_ascii_param_13];
	cvta.to.global.u64 	%rd410, %rd469;
	st.global.u64 	[%rd410], %rd56;
	st.shared.u32 	[_ZZ37double_sha256_persistent_kernel_asciiE8s_g_best], %r20726;
$L__BB2_247:
	add.s32 	%r20667, %r361, 1;
	setp.ne.s32 	%p201, %r361, %r68;
	@%p201 bra 	$L__BB2_116;
$L__BB2_248:
	ld.param.u32 	%r20440, [double_sha256_persistent_kernel_ascii_param_7];
	mov.u32 	%r20354, %ntid.x;
	mul.wide.u32 	%rd411, %r20440, %r20354;
	add.s64 	%rd474, %rd474, %rd411;
	setp.lt.u64 	%p202, %rd474, %rd17;
	@%p202 bra 	$L__BB2_75;
$L__BB2_249:
	ld.param.u64 	%rd471, [double_sha256_persistent_kernel_ascii_param_14];
	bar.sync 	0;
	cvta.to.global.u64 	%rd412, %rd471;
	ld.volatile.global.u32 	%r20355, [%rd412];
	setp.eq.s32 	%p203, %r20355, 0;
	@%p203 bra 	$L__BB2_70;
$L__BB2_250:
	mov.u32 	%r20376, %ntid.x;
	add.s32 	%r20377, %r20376, 31;
	shr.u32 	%r20378, %r20377, 3;
	and.b32  	%r20379, %r20378, 536870908;
	mov.u32 	%r20380, sdata;
	add.s32 	%r772, %r20380, %r20379;
	shfl.sync.down.b32	%r20381|%p204, %r20791, 16, 31, -1;
	// begin inline asm
	mov.b64 {%r20356,%r20357}, %rd486;
	// end inline asm
	shfl.sync.down.b32	%r20359|%p205, %r20357, 16, 31, -1;
	shfl.sync.down.b32	%r20358|%p206, %r20356, 16, 31, -1;
	// begin inline asm
	mov.b64 %rd414, {%r20358,%r20359};
	// end inline asm
	setp.gt.u32 	%p207, %r20381, %r20791;
	max.u32 	%r20382, %r20381, %r20791;
	selp.b64 	%rd415, %rd414, %rd486, %p207;
	shfl.sync.down.b32	%r20383|%p208, %r20382, 8, 31, -1;
	// begin inline asm
	mov.b64 {%r20360,%r20361}, %rd415;
	// end inline asm
	shfl.sync.down.b32	%r20363|%p209, %r20361, 8, 31, -1;
	shfl.sync.down.b32	%r20362|%p210, %r20360, 8, 31, -1;
	// begin inline asm
	mov.b64 %rd416, {%r20362,%r20363};
	// end inline asm
	setp.gt.u32 	%p211, %r20383, %r20382;
	max.u32 	%r20384, %r20383, %r20382;
	selp.b64 	%rd417, %rd416, %rd415, %p211;
	shfl.sync.down.b32	%r20385|%p212, %r20384, 4, 31, -1;
	// begin inline asm
	mov.b64 {%r20364,%r20365}, %rd417;
	// end inline asm
	shfl.sync.down.b32	%r20367|%p213, %r20365, 4, 31, -1;
	shfl.sync.down.b32	%r20366|%p214, %r20364, 4, 31, -1;
	// begin inline asm
	mov.b64 %rd418, {%r20366,%r20367};
	// end inline asm
	setp.gt.u32 	%p215, %r20385, %r20384;
	max.u32 	%r20386, %r20385, %r20384;
	selp.b64 	%rd419, %rd418, %rd417, %p215;
	shfl.sync.down.b32	%r20387|%p216, %r20386, 2, 31, -1;
	// begin inline asm
	mov.b64 {%r20368,%r20369}, %rd419;
	// end inline asm
	shfl.sync.down.b32	%r20371|%p217, %r20369, 2, 31, -1;
	shfl.sync.down.b32	%r20370|%p218, %r20368, 2, 31, -1;
	// begin inline asm
	mov.b64 %rd420, {%r20370,%r20371};
	// end inline asm
	setp.gt.u32 	%p219, %r20387, %r20386;
	max.u32 	%r20388, %r20387, %r20386;
	selp.b64 	%rd421, %rd420, %rd419, %p219;
	shfl.sync.down.b32	%r20389|%p220, %r20388, 1, 31, -1;
	// begin inline asm
	mov.b64 {%r20372,%r20373}, %rd421;
	// end inline asm
	shfl.sync.down.b32	%r20375|%p221, %r20373, 1, 31, -1;
	shfl.sync.down.b32	%r20374|%p222, %r20372, 1, 31, -1;
	// begin inline asm
	mov.b64 %rd422, {%r20374,%r20375};
	// end inline asm
	setp.gt.u32 	%p223, %r20389, %r20388;
	max.u32 	%r773, %r20389, %r20388;
	selp.b64 	%rd62, %rd422, %rd421, %p223;
	mov.u32 	%r774, %tid.x;
	and.b32  	%r775, %r774, 31;
	setp.ne.s32 	%p224, %r775, 0;
	@%p224 bra 	$L__BB2_252;
	shr.u32 	%r20390, %r774, 3;
	add.s32 	%r20392, %r20380, %r20390;
	st.shared.u32 	[%r20392], %r773;
	shr.u32 	%r20393, %r774, 2;
	add.s32 	%r20394, %r772, %r20393;
	st.shared.u64 	[%r20394], %rd62;
$L__BB2_252:
	bar.sync 	0;
	setp.gt.u32 	%p225, %r774, 31;
	@%p225 bra 	$L__BB2_257;
	shr.u32 	%r20398, %r20377, 5;
	setp.ge.u32 	%p226, %r774, %r20398;
	mov.b64 	%rd489, 0;
	mov.b32 	%r20858, 0;
	@%p226 bra 	$L__BB2_255;
	shl.b32 	%r20399, %r775, 2;
	add.s32 	%r20401, %r20380, %r20399;
	ld.shared.u32 	%r20858, [%r20401];
	shl.b32 	%r20402, %r775, 3;
	add.s32 	%r20403, %r772, %r20402;
	ld.shared.u64 	%rd489, [%r20403];
$L__BB2_255:
	setp.ne.s32 	%p227, %r775, 0;
	shfl.sync.down.b32	%r20424|%p228, %r20858, 16, 31, -1;
	// begin inline asm
	mov.b64 {%r20404,%r20405}, %rd489;
	// end inline asm
	shfl.sync.down.b32	%r20407|%p229, %r20405, 16, 31, -1;
	shfl.sync.down.b32	%r20406|%p230, %r20404, 16, 31, -1;
	// begin inline asm
	mov.b64 %rd425, {%r20406,%r20407};
	// end inline asm
	setp.gt.u32 	%p231, %r20424, %r20858;
	max.u32 	%r20425, %r20424, %r20858;
	selp.b64 	%rd426, %rd425, %rd489, %p231;
	shfl.sync.down.b32	%r20426|%p232, %r20425, 8, 31, -1;
	// begin inline asm
	mov.b64 {%r20408,%r20409}, %rd426;
	// end inline asm
	shfl.sync.down.b32	%r20411|%p233, %r20409, 8, 31, -1;
	shfl.sync.down.b32	%r20410|%p234, %r20408, 8, 31, -1;
	// begin inline asm
	mov.b64 %rd427, {%r20410,%r20411};
	// end inline asm
	setp.gt.u32 	%p235, %r20426, %r20425;
	max.u32 	%r20427, %r20426, %r20425;
	selp.b64 	%rd428, %rd427, %rd426, %p235;
	shfl.sync.down.b32	%r20428|%p236, %r20427, 4, 31, -1;
	// begin inline asm
	mov.b64 {%r20412,%r20413}, %rd428;
	// end inline asm
	shfl.sync.down.b32	%r20415|%p237, %r20413, 4, 31, -1;
	shfl.sync.down.b32	%r20414|%p238, %r20412, 4, 31, -1;
	// begin inline asm
	mov.b64 %rd429, {%r20414,%r20415};
	// end inline asm
	setp.gt.u32 	%p239, %r20428, %r20427;
	max.u32 	%r20429, %r20428, %r20427;
	selp.b64 	%rd430, %rd429, %rd428, %p239;
	shfl.sync.down.b32	%r20430|%p240, %r20429, 2, 31, -1;
	// begin inline asm
	mov.b64 {%r20416,%r20417}, %rd430;
	// end inline asm
	shfl.sync.down.b32	%r20419|%p241, %r20417, 2, 31, -1;
	shfl.sync.down.b32	%r20418|%p242, %r20416, 2, 31, -1;
	// begin inline asm
	mov.b64 %rd431, {%r20418,%r20419};
	// end inline asm
	setp.gt.u32 	%p243, %r20430, %r20429;
	max.u32 	%r20431, %r20430, %r20429;
	selp.b64 	%rd432, %rd431, %rd430, %p243;
	shfl.sync.down.b32	%r20432|%p244, %r20431, 1, 31, -1;
	// begin inline asm
	mov.b64 {%r20420,%r20421}, %rd432;
	// end inline asm
	shfl.sync.down.b32	%r20423|%p245, %r20421, 1, 31, -1;
	shfl.sync.down.b32	%r20422|%p246, %r20420, 1, 31, -1;
	// begin inline asm
	mov.b64 %rd433, {%r20422,%r20423};
	// end inline asm
	setp.gt.u32 	%p247, %r20432, %r20431;
	max.u32 	%r778, %r20432, %r20431;
	selp.b64 	%rd65, %rd433, %rd432, %p247;
	@%p227 bra 	$L__BB2_257;
	ld.param.u64 	%rd466, [double_sha256_persistent_kernel_ascii_param_11];
	ld.param.u64 	%rd465, [double_sha256_persistent_kernel_ascii_param_10];
	mov.u32 	%r20433, %ctaid.x;
	cvta.to.global.u64 	%rd434, %rd466;
	mul.wide.u32 	%rd435, %r20433, 4;
	add.s64 	%rd436, %rd434, %rd435;
	st.global.u32 	[%rd436], %r778;
	cvta.to.global.u64 	%rd437, %rd465;
	mul.wide.u32 	%rd438, %r20433, 8;
	add.s64 	%rd439, %rd437, %rd438;
	st.global.u64 	[%rd439], %rd65;
$L__BB2_257:
	ret;
$L__BB2_258:
	add.s16 	%rs378, %rs1, 1;
	st.local.u8 	[%rd36], %rs378;
	mov.u64 	%rd485, %rd6;
	mov.u32 	%r20694, %r20692;
	bra.uni 	$L__BB2_192;
$L__BB2_259:
	add.s16 	%rs330, %rs2, 1;
	st.local.u8 	[%rd37], %rs330;
	bra.uni 	$L__BB2_141;
$L__BB2_260:
	add.s16 	%rs286, %rs3, 1;
	st.local.u8 	[%rd45], %rs286;
	mov.u64 	%rd485, %rd6;
	mov.u32 	%r20694, %r20692;
	bra.uni 	$L__BB2_192;

}
	// .globl	reduce_best_kernel
.visible .entry reduce_best_kernel(
	.param .u64 .ptr .align 1 reduce_best_kernel_param_0,
	.param .u64 .ptr .align 1 reduce_best_kernel_param_1,
	.param .u32 reduce_best_kernel_param_2,
	.param .u64 .ptr .align 1 reduce_best_kernel_param_3,
	.param .u64 .ptr .align 1 reduce_best_kernel_param_4
)
{
	.reg .pred 	%p<48>;
	.reg .b32 	%r<96>;
	.reg .b64 	%rd<48>;

	ld.param.u64 	%rd12, [reduce_best_kernel_param_0];
	ld.param.u64 	%rd13, [reduce_best_kernel_param_1];
	ld.param.u32 	%r16, [reduce_best_kernel_param_2];
	ld.param.u64 	%rd14, [reduce_best_kernel_param_3];
	ld.param.u64 	%rd15, [reduce_best_kernel_param_4];
	mov.u32 	%r1, %ntid.x;
	add.s32 	%r18, %r1, 31;
	shr.u32 	%r2, %r18, 5;
	mov.u32 	%r3, %tid.x;
	setp.ge.u32 	%p1, %r3, %r16;
	mov.b64 	%rd45, 0;
	mov.b32 	%r93, 0;
	@%p1 bra 	$L__BB3_5;
	cvta.to.global.u64 	%rd1, %rd12;
	cvta.to.global.u64 	%rd2, %rd13;
	mov.b32 	%r93, 0;
	mov.b64 	%rd45, 0;
	mov.u32 	%r91, %r3;
$L__BB3_2:
	mul.wide.u32 	%rd18, %r91, 4;
	add.s64 	%rd19, %rd1, %rd18;
	ld.global.nc.u32 	%r6, [%rd19];
	mul.wide.u32 	%rd20, %r91, 8;
	add.s64 	%rd4, %rd2, %rd20;
	setp.le.u32 	%p2, %r6, %r93;
	@%p2 bra 	$L__BB3_4;
	ld.global.nc.u64 	%rd45, [%rd4];
	mov.u32 	%r93, %r6;
$L__BB3_4:
	add.s32 	%r91, %r91, %r1;
	setp.lt.u32 	%p3, %r91, %r16;
	@%p3 bra 	$L__BB3_2;
$L__BB3_5:
	shl.b32 	%r40, %r2, 2;
	mov.u32 	%r41, sdata2;
	add.s32 	%r10, %r41, %r40;
	shfl.sync.down.b32	%r42|%p4, %r93, 16, 31, -1;
	// begin inline asm
	mov.b64 {%r20,%r21}, %rd45;
	// end inline asm
	shfl.sync.down.b32	%r23|%p5, %r21, 16, 31, -1;
	shfl.sync.down.b32	%r22|%p6, %r20, 16, 31, -1;
	// begin inline asm
	mov.b64 %rd22, {%r22,%r23};
	// end inline asm
	setp.gt.u32 	%p7, %r42, %r93;
	max.u32 	%r43, %r42, %r93;
	selp.b64 	%rd23, %rd22, %rd45, %p7;
	shfl.sync.down.b32	%r44|%p8, %r43, 8, 31, -1;
	// begin inline asm
	mov.b64 {%r24,%r25}, %rd23;
	// end inline asm
	shfl.sync.down.b32	%r27|%p9, %r25, 8, 31, -1;
	shfl.sync.down.b32	%r26|%p10, %r24, 8, 31, -1;
	// begin inline asm
	mov.b64 %rd24, {%r26,%r27};
	// end inline asm
	setp.gt.u32 	%p11, %r44, %r43;
	max.u32 	%r45, %r44, %r43;
	selp.b64 	%rd25, %rd24, %rd23, %p11;
	shfl.sync.down.b32	%r46|%p12, %r45, 4, 31, -1;
	// begin inline asm
	mov.b64 {%r28,%r29}, %rd25;
	// end inline asm
	shfl.sync.down.b32	%r31|%p13, %r29, 4, 31, -1;
	shfl.sync.down.b32	%r30|%p14, %r28, 4, 31, -1;
	// begin inline asm
	mov.b64 %rd26, {%r30,%r31};
	// end inline asm
	setp.gt.u32 	%p15, %r46, %r45;
	max.u32 	%r47, %r46, %r45;
	selp.b64 	%rd27, %rd26, %rd25, %p15;
	shfl.sync.down.b32	%r48|%p16, %r47, 2, 31, -1;
	// begin inline asm
	mov.b64 {%r32,%r33}, %rd27;
	// end inline asm
	shfl.sync.down.b32	%r35|%p17, %r33, 2, 31, -1;
	shfl.sync.down.b32	%r34|%p18, %r32, 2, 31, -1;
	// begin inline asm
	mov.b64 %rd28, {%r34,%r35};
	// end inline asm
	setp.gt.u32 	%p19, %r48, %r47;
	max.u32 	%r49, %r48, %r47;
	selp.b64 	%rd29, %rd28, %rd27, %p19;
	shfl.sync.down.b32	%r50|%p20, %r49, 1, 31, -1;
	// begin inline asm
	mov.b64 {%r36,%r37}, %rd29;
	// end inline asm
	shfl.sync.down.b32	%r39|%p21, %r37, 1, 31, -1;
	shfl.sync.down.b32	%r38|%p22, %r36, 1, 31, -1;
	// begin inline asm
	mov.b64 %rd30, {%r38,%r39};
	// end inline asm
	setp.gt.u32 	%p23, %r50, %r49;
	max.u32 	%r11, %r50, %r49;
	selp.b64 	%rd8, %rd30, %rd29, %p23;
	and.b32  	%r12, %r3, 31;
	setp.ne.s32 	%p24, %r12, 0;
	@%p24 bra 	$L__BB3_7;
	shr.u32 	%r51, %r3, 3;
	add.s32 	%r53, %r41, %r51;
	st.shared.u32 	[%r53], %r11;
	shr.u32 	%r54, %r3, 2;
	add.s32 	%r55, %r10, %r54;
	st.shared.u64 	[%r55], %rd8;
$L__BB3_7:
	bar.sync 	0;
	setp.gt.u32 	%p25, %r3, 31;
	@%p25 bra 	$L__BB3_12;
	setp.ge.u32 	%p26, %r3, %r2;
	mov.b64 	%rd47, 0;
	mov.b32 	%r95, 0;
	@%p26 bra 	$L__BB3_10;
	shl.b32 	%r57, %r12, 2;
	add.s32 	%r59, %r41, %r57;
	ld.shared.u32 	%r95, [%r59];
	shl.b32 	%r60, %r12, 3;
	add.s32 	%r61, %r10, %r60;
	ld.shared.u64 	%rd47, [%r61];
$L__BB3_10:
	setp.ne.s32 	%p27, %r12, 0;
	shfl.sync.down.b32	%r82|%p28, %r95, 16, 31, -1;
	// begin inline asm
	mov.b64 {%r62,%r63}, %rd47;
	// end inline asm
	shfl.sync.down.b32	%r65|%p29, %r63, 16, 31, -1;
	shfl.sync.down.b32	%r64|%p30, %r62, 16, 31, -1;
	// begin inline asm
	mov.b64 %rd33, {%r64,%r65};
	// end inline asm
	setp.gt.u32 	%p31, %r82, %r95;
	max.u32 	%r83, %r82, %r95;
	selp.b64 	%rd34, %rd33, %rd47, %p31;
	shfl.sync.down.b32	%r84|%p32, %r83, 8, 31, -1;
	// begin inline asm
	mov.b64 {%r66,%r67}, %rd34;
	// end inline asm
	shfl.sync.down.b32	%r69|%p33, %r67, 8, 31, -1;
	shfl.sync.down.b32	%r68|%p34, %r66, 8, 31, -1;
	// begin inline asm
	mov.b64 %rd35, {%r68,%r69};
	// end inline asm
	setp.gt.u32 	%p35, %r84, %r83;
	max.u32 	%r85, %r84, %r83;
	selp.b64 	%rd36, %rd35, %rd34, %p35;
	shfl.sync.down.b32	%r86|%p36, %r85, 4, 31, -1;
	// begin inline asm
	mov.b64 {%r70,%r71}, %rd36;
	// end inline asm
	shfl.sync.down.b32	%r73|%p37, %r71, 4, 31, -1;
	shfl.sync.down.b32	%r72|%p38, %r70, 4, 31, -1;
	// begin inline asm
	mov.b64 %rd37, {%r72,%r73};
	// end inline asm
	setp.gt.u32 	%p39, %r86, %r85;
	max.u32 	%r87, %r86, %r85;
	selp.b64 	%rd38, %rd37, %rd36, %p39;
	shfl.sync.down.b32	%r88|%p40, %r87, 2, 31, -1;
	// begin inline asm
	mov.b64 {%r74,%r75}, %rd38;
	// end inline asm
	shfl.sync.down.b32	%r77|%p41, %r75, 2, 31, -1;
	shfl.sync.down.b32	%r76|%p42, %r74, 2, 31, -1;
	// begin inline asm
	mov.b64 %rd39, {%r76,%r77};
	// end inline asm
	setp.gt.u32 	%p43, %r88, %r87;
	max.u32 	%r89, %r88, %r87;
	selp.b64 	%rd40, %rd39, %rd38, %p43;
	shfl.sync.down.b32	%r90|%p44, %r89, 1, 31, -1;
	// begin inline asm
	mov.b64 {%r78,%r79}, %rd40;
	// end inline asm
	shfl.sync.down.b32	%r81|%p45, %r79, 1, 31, -1;
	shfl.sync.down.b32	%r80|%p46, %r78, 1, 31, -1;
	// begin inline asm
	mov.b64 %rd41, {%r80,%r81};
	// end inline asm
	setp.gt.u32 	%p47, %r90, %r89;
	max.u32 	%r15, %r90, %r89;
	selp.b64 	%rd11, %rd41, %rd40, %p47;
	@%p27 bra 	$L__BB3_12;
	cvta.to.global.u64 	%rd42, %rd14;
	st.global.u32 	[%rd42], %r15;
	cvta.to.global.u64 	%rd43, %rd15;
	st.global.u64 	[%rd43], %rd11;
$L__BB3_12:
	ret;

}


// ===== COMPILED SASS (sm_100) =====

	.target	sm_100

	.elftype	@"ET_EXEC"


//--------------------- .note.nv.tkinfo           --------------------------
	.section	.note.nv.tkinfo,"",@"SHT_NOTE"
	.sectionflags	@"SHF_NOTE_NV_TKINFO"
	.tkinfo
        /*0018*/ 	.word	0x00000002
        /*0030*/ 	.string	""
        /*0030*/ 	.string	"ptxas"
        /*0030*/ 	.string	"Cuda compilation tools, release 13.0, V13.0.88"
        /*0030*/ 	.string	"Build cuda_13.0.r13.0/compiler.36424714_0"
        /*0030*/ 	.string	"-arch sm_100 -m 64 "



//--------------------- .note.nv.cuinfo           --------------------------
	.section	.note.nv.cuinfo,"",@"SHT_NOTE"
	.sectionflags	@"SHF_NOTE_NV_CUINFO"
        /*0018*/ 	.short	0x0002
        /*001a*/ 	.short	0x0064
        /*001c*/ 	.short	0x0082
	.zero		2


//--------------------- .nv.info                  --------------------------
	.section	.nv.info,"",@"SHT_CUDA_INFO"
	.align	4


	//----- nvinfo : EIATTR_REGCOUNT
	.align		4
        /*0000*/ 	.byte	0x04, 0x2f
        /*0002*/ 	.short	(.L_3 - .L_2)
	.align		4
.L_2:
        /*0004*/ 	.word	index@(double_sha256_max_kernel)
        /*0008*/ 	.word	0x00000080


	//----- nvinfo : EIATTR_FRAME_SIZE
	.align		4
.L_3:
        /*000c*/ 	.byte	0x04, 0x11
        /*000e*/ 	.short	(.L_5 - .L_4)
	.align		4
.L_4:
        /*0010*/ 	.word	index@(double_sha256_max_kernel)
        /*0014*/ 	.word	0x00000130


	//----- nvinfo : EIATTR_REGCOUNT
	.align		4
.L_5:
        /*0018*/ 	.byte	0x04, 0x2f
        /*001a*/ 	.short	(.L_7 - .L_6)
	.align		4
.L_6:
        /*001c*/ 	.word	index@(double_sha256_persistent_kernel)
        /*0020*/ 	.word	0x0000007f


	//----- nvinfo : EIATTR_FRAME_SIZE
	.align		4
.L_7:
        /*0024*/ 	.byte	0x04, 0x11
        /*0026*/ 	.short	(.L_9 - .L_8)
	.align		4
.L_8:
        /*0028*/ 	.word	index@(double_sha256_persistent_kernel)
        /*002c*/ 	.word	0x00000100


	//----- nvinfo : EIATTR_REGCOUNT
	.align		4
.L_9:
        /*0030*/ 	.byte	0x04, 0x2f
        /*0032*/ 	.short	(.L_11 - .L_10)
	.align		4
.L_10:
        /*0034*/ 	.word	index@(double_sha256_persistent_kernel_ascii)
        /*0038*/ 	.word	0x0000007d


	//----- nvinfo : EIATTR_FRAME_SIZE
	.align		4
.L_11:
        /*003c*/ 	.byte	0x04, 0x11
        /*003e*/ 	.short	(.L_13 - .L_12)
	.align		4
.L_12:
        /*0040*/ 	.word	index@(double_sha256_persistent_kernel_ascii)
        /*0044*/ 	.word	0x00000120


	//----- nvinfo : EIATTR_REGCOUNT
	.align		4
.L_13:
        /*0048*/ 	.byte	0x04, 0x2f
        /*004a*/ 	.short	(.L_15 - .L_14)
	.align		4
.L_14:
        /*004c*/ 	.word	index@(reduce_best_kernel)
        /*0050*/ 	.word	0x00000012


	//----- nvinfo : EIATTR_FRAME_SIZE
	.align		4
.L_15:
        /*0054*/ 	.byte	0x04, 0x11
        /*0056*/ 	.short	(.L_17 - .L_16)
	.align		4
.L_16:
        /*0058*/ 	.word	index@(reduce_best_kernel)
        /*005c*/ 	.word	0x00000000


	//----- nvinfo : EIATTR_MIN_STACK_SIZE
	.align		4
.L_17:
        /*0060*/ 	.byte	0x04, 0x12
        /*0062*/ 	.short	(.L_19 - .L_18)
	.align		4
.L_18:
        /*0064*/ 	.word	index@(reduce_best_kernel)
        /*0068*/ 	.word	0x00000000


	//----- nvinfo : EIATTR_MIN_STACK_SIZE
	.align		4
.L_19:
        /*006c*/ 	.byte	0x04, 0x12
        /*006e*/ 	.short	(.L_21 - .L_20)
	.align		4
.L_20:
        /*0070*/ 	.word	index@(double_sha256_persistent_kernel_ascii)
        /*0074*/ 	.word	0x00000120


	//----- nvinfo : EIATTR_MIN_STACK_SIZE
	.align		4
.L_21:
        /*0078*/ 	.byte	0x04, 0x12
        /*007a*/ 	.short	(.L_23 - .L_22)
	.align		4
.L_22:
        /*007c*/ 	.word	index@(double_sha256_persistent_kernel)
        /*0080*/ 	.word	0x00000100


	//----- nvinfo : EIATTR_MIN_STACK_SIZE
	.align		4
.L_23:
        /*0084*/ 	.byte	0x04, 0x12
        /*0086*/ 	.short	(.L_25 - .L_24)
	.align		4
.L_24:
        /*0088*/ 	.word	index@(double_sha256_max_kernel)
        /*008c*/ 	.word	0x00000130
.L_25:


//--------------------- .nv.compat                --------------------------
	.section	.nv.compat,"",@"SHT_CUDA_COMPAT_INFO"
	.align	4
        /*0000*/ 	.byte	0x02, 0x09, 0x00, 0x00, 0x02, 0x02, 0x01, 0x00, 0x02, 0x05, 0x05, 0x00, 0x03, 0x07, 0x01, 0x01
        /*0010*/ 	.byte	0x02, 0x03, 0x00, 0x00, 0x02, 0x06, 0x01, 0x00, 0x04, 0x0b, 0x08, 0x00, 0x09, 0x00, 0x00, 0x00
        /*0020*/ 	.byte	0x00, 0x00, 0x00, 0x00


//--------------------- .nv.info.reduce_best_kernel --------------------------
	.section	.nv.info.reduce_best_kernel,"",@"SHT_CUDA_INFO"
	.sectionflags	@""
	.align	4


	//----- nvinfo : EIATTR_CUDA_API_VERSION
	.align		4
        /*0000*/ 	.byte	0x04, 0x37
        /*0002*/ 	.short	(.L_27 - .L_26)
.L_26:
        /*0004*/ 	.word	0x00000082


	//----- nvinfo : EIATTR_KPARAM_INFO
	.align		4
.L_27:
        /*0008*/ 	.byte	0x04, 0x17
        /*000a*/ 	.short	(.L_29 - .L_28)
.L_28:
        /*000c*/ 	.word	0x00000000
        /*0010*/ 	.short	0x0004
        /*0012*/ 	.short	0x0020
        /*0014*/ 	.byte	0x00, 0xf5, 0x21, 0x00


	//----- nvinfo : EIATTR_KPARAM_INFO
	.align		4
.L_29:
        /*0018*/ 	.byte	0x04, 0x17
        /*001a*/ 	.short	(.L_31 - .L_30)
.L_30:
        /*001c*/ 	.word	0x00000000
        /*0020*/ 	.short	0x0003
        /*0022*/ 	.short	0x0018
        /*0024*/ 	.byte	0x00, 0xf5, 0x21, 0x00


	//----- nvinfo : EIATTR_KPARAM_INFO
	.align		4
.L_31:
        /*0028*/ 	.byte	0x04, 0x17
        /*002a*/ 	.short	(.L_33 - .L_32)
.L_32:
        /*002c*/ 	.word	0x00000000
        /*0030*/ 	.short	0x0002
        /*0032*/ 	.short	0x0010
        /*0034*/ 	.byte	0x00, 0xf0, 0x11, 0x00


	//----- nvinfo : EIATTR_KPARAM_INFO
	.align		4
.L_33:
        /*0038*/ 	.byte	0x04, 0x17
        /*003a*/ 	.short	(.L_35 - .L_34)
.L_34:
        /*003c*/ 	.word	0x00000000
        /*0040*/ 	.short	0x0001
        /*0042*/ 	.short	0x0008
        /*0044*/ 	.byte	0x00, 0xf5, 0x21, 0x00


	//----- nvinfo : EIATTR_KPARAM_INFO
	.align		4
.L_35:
        /*0048*/ 	.byte	0x04, 0x17
        /*004a*/ 	.short	(.L_37 - .L_36)
.L_36:
        /*004c*/ 	.word	0x00000000
        /*0050*/ 	.short	0x0000
        /*0052*/ 	.short	0x0000
        /*0054*/ 	.byte	0x00, 0xf5, 0x21, 0x00


	//----- nvinfo : EIATTR_SPARSE_MMA_MASK
	.align		4
.L_37:
        /*0058*/ 	.byte	0x03, 0x50
        /*005a*/ 	.short	0x0000


	//----- nvinfo : EIATTR_MAXREG_COUNT
	.align		4
        /*005c*/ 	.byte	0x03, 0x1b
        /*005e*/ 	.short	0x00ff


	//----- nvinfo : EIATTR_NUM_BARRIERS
	.align		4
        /*0060*/ 	.byte	0x02, 0x4c
        /*0062*/ 	.byte	0x01
	.zero		1


	//----- nvinfo : EIATTR_MERCURY_ISA_VERSION
	.align		4
        /*0064*/ 	.byte	0x03, 0x5f
        /*0066*/ 	.short	0x0101


	//----- nvinfo : EIATTR_COOP_GROUP_MASK_REGIDS
	.align		4
        /*0068*/ 	.byte	0x04, 0x29
        /*006a*/ 	.short	(.L_39 - .L_38)


	//   ....[0]....
.L_38:
        /*006c*/ 	.word	0xffffffff


	//   ....[1]....
        /*0070*/ 	.word	0xffffffff


	//   ....[2]....
        /*0074*/ 	.word	0xffffffff


	//   ....[3]....
        /*0078*/ 	.word	0xffffffff


	//   ....[4]....
        /*007c*/ 	.word	0xffffffff


	//   ....[5]....
        /*0080*/ 	.word	0xffffffff


	//   ....[6]....
        /*0084*/ 	.word	0xffffffff


	//   ....[7]....
        /*0088*/ 	.word	0xffffffff


	//   ....[8]....
        /*008c*/ 	.word	0xffffffff


	//   ....[9]....
        /*0090*/ 	.word	0xffffffff


	//   ....[10]....
        /*0094*/ 	.word	0xffffffff


	//   ....[11]....
        /*0098*/ 	.word	0xffffffff


	//   ....[12]....
        /*009c*/ 	.word	0xffffffff


	//   ....[13]....
        /*00a0*/ 	.word	0xffffffff


	//   ....[14]....
        /*00a4*/ 	.word	0xffffffff


	//   ....[15]....
        /*00a8*/ 	.word	0xffffffff


	//   ....[16]....
        /*00ac*/ 	.word	0xffffffff


	//   ....[17]....
        /*00b0*/ 	.word	0xffffffff


	//   ....[18]....
        /*00b4*/ 	.word	0xffffffff


	//   ....[19]....
        /*00b8*/ 	.word	0xffffffff


	//   ....[20]....
        /*00bc*/ 	.word	0xffffffff


	//   ....[21]....
        /*00c0*/ 	.word	0xffffffff


	//   ....[22]....
        /*00c4*/ 	.word	0xffffffff


	//   ....[23]....
        /*00c8*/ 	.word	0xffffffff


	//   ....[24]....
        /*00cc*/ 	.word	0xffffffff


	//   ....[25]....
        /*00d0*/ 	.word	0xffffffff


	//   ....[26]....
        /*00d4*/ 	.word	0xffffffff


	//   ....[27]....
        /*00d8*/ 	.word	0xffffffff


	//   ....[28]....
        /*00dc*/ 	.word	0xffffffff


	//   ....[29]....
        /*00e0*/ 	.word	0xffffffff


	//----- nvinfo : EIATTR_COOP_GROUP_INSTR_OFFSETS
	.align		4
.L_39:
        /*00e4*/ 	.byte	0x04, 0x28
        /*00e6*/ 	.short	(.L_41 - .L_40)


	//   ....[0]....
.L_40:
        /*00e8*/ 	.word	0x000001f0


	//   ....[1]....
        /*00ec*/ 	.word	0x00000220


	//   ....[2]....
        /*00f0*/ 	.word	0x00000230


	//   ....[3]....
        /*00f4*/ 	.word	0x00000290


	//   ....[4]....
        /*00f8*/ 	.word	0x000002b0


	//   ....[5]....
        /*00fc*/ 	.word	0x000002c0


	//   ....[6]....
        /*0100*/ 	.word	0x00000300


	//   ....[7]....
        /*0104*/ 	.word	0x00000320


	//   ....[8]....
        /*0108*/ 	.word	0x00000330


	//   ....[9]....
        /*010c*/ 	.word	0x00000370


	//   ....[10]....
        /*0110*/ 	.word	0x00000390


	//   ....[11]....
        /*0114*/ 	.word	0x000003a0


	//   ....[12]....
        /*0118*/ 	.word	0x000003e0


	//   ....[13]....
        /*011c*/ 	.word	0x00000410


	//   ....[14]....
        /*0120*/ 	.word	0x00000420


	//   ....[15]....
        /*0124*/ 	.word	0x00000550


	//   ....[16]....
        /*0128*/ 	.word	0x00000560


	//   ....[17]....
        /*012c*/ 	.word	0x00000570


	//   ....[18]....
        /*0130*/ 	.word	0x000005b0


	//   ....[19]....
        /*0134*/ 	.word	0x000005d0


	//   ....[20]....
        /*0138*/ 	.word	0x000005e0


	//   ....[21]....
        /*013c*/ 	.word	0x00000620


	//   ....[22]....
        /*0140*/ 	.word	0x00000640


	//   ....[23]....
        /*0144*/ 	.word	0x00000650


	//   ....[24]....
        /*0148*/ 	.word	0x00000690


	//   ....[25]....
        /*014c*/ 	.word	0x000006b0


	//   ....[26]....
        /*0150*/ 	.word	0x000006c0


	//   ....[27]....
        /*0154*/ 	.word	0x00000700


	//   ....[28]....
        /*0158*/ 	.word	0x00000730


	//   ....[29]....
        /*015c*/ 	.word	0x00000740


	//----- nvinfo : EIATTR_VRC_CTA_INIT_COUNT
	.align		4
.L_41:
        /*0160*/ 	.byte	0x02, 0x4a
	.zero		1
	.zero		1


	//----- nvinfo : EIATTR_EXIT_INSTR_OFFSETS
	.align		4
        /*0164*/ 	.byte	0x04, 0x1c
        /*0166*/ 	.short	(.L_43 - .L_42)


	//   ....[0]....
.L_42:
        /*0168*/ 	.word	0x000004d0


	//   ....[1]....
        /*016c*/ 	.word	0x00000750


	//   ....[2]....
        /*0170*/ 	.word	0x000007e0


	//----- nvinfo : EIATTR_CRS_STACK_SIZE
	.align		4
.L_43:
        /*0174*/ 	.byte	0x04, 0x1e
        /*0176*/ 	.short	(.L_45 - .L_44)
.L_44:
        /*0178*/ 	.word	0x00000000


	//----- nvinfo : EIATTR_CBANK_PARAM_SIZE
	.align		4
.L_45:
        /*017c*/ 	.byte	0x03, 0x19
        /*017e*/ 	.short	0x0028


	//----- nvinfo : EIATTR_PARAM_CBANK
	.align		4
        /*0180*/ 	.byte	0x04, 0x0a
        /*0182*/ 	.short	(.L_47 - .L_46)
	.align		4
.L_46:
        /*0184*/ 	.word	index@(.nv.constant0.reduce_best_kernel)
        /*0188*/ 	.short	0x0380
        /*018a*/ 	.short	0x0028


	//----- nvinfo : EIATTR_SW_WAR
	.align		4
.L_47:
        /*018c*/ 	.byte	0x04, 0x36
        /*018e*/ 	.short	(.L_49 - .L_48)
.L_48:
        /*0190*/ 	.word	0x00000008
.L_49:


//--------------------- .nv.info.double_sha256_persistent_kernel_ascii --------------------------
	.section	.nv.info.double_sha256_persistent_kernel_ascii,"",@"SHT_CUDA_INFO"
	.sectionflags	@""
	.align	4


	//----- nvinfo : EIATTR_CUDA_API_VERSION
	.align		4
        /*0000*/ 	.byte	0x04, 0x37
        /*0002*/ 	.short	(.L_51 - .L_50)
.L_50:
        /*0004*/ 	.word	0x00000082


	//----- nvinfo : EIATTR_KPARAM_INFO
	.align		4
.L_51:
        /*0008*/ 	.byte	0x04, 0x17
        /*000a*/ 	.short	(.L_53 - .L_52)
.L_52:
        /*000c*/ 	.word	0x00000000
        /*0010*/ 	.short	0x000e
        /*0012*/ 	.short	0x0060
        /*0014*/ 	.byte	0x00, 0xf5, 0x21, 0x00


	//----- nvinfo : EIATTR_KPARAM_INFO
	.align		4
.L_53:
        /*0018*/ 	.byte	0x04, 0x17
        /*001a*/ 	.short	(.L_55 - .L_54)
.L_54:
        /*001c*/ 	.word	0x00000000
        /*0020*/ 	.short	0x000d
        /*0022*/ 	.short	0x0058
        /*0024*/ 	.byte	0x00, 0xf5, 0x21, 0x00


	//----- nvinfo : EIATTR_KPARAM_INFO
	.align		4
.L_55:
        /*0028*/ 	.byte	0x04, 0x17
        /*002a*/ 	.short	(.L_57 - .L_56)
.L_56:
        /*002c*/ 	.word	0x00000000
        /*0030*/ 	.short	0x000c
        /*0032*/ 	.short	0x0050
        /*0034*/ 	.byte	0x00, 0xf5, 0x21, 0x00


	//----- nvinfo : EIATTR_KPARAM_INFO
	.align		4
.L_57:
        /*0038*/ 	.byte	0x04, 0x17
        /*003a*/ 	.short	(.L_59 - .L_58)
.L_58:
        /*003c*/ 	.word	0x00000000
        /*0040*/ 	.short	0x000b
        /*0042*/ 	.short	0x0048
        /*0044*/ 	.byte	0x00, 0xf5, 0x21, 0x00


	//----- nvinfo : EIATTR_KPARAM_INFO
	.align		4
.L_59:
        /*0048*/ 	.byte	0x04, 0x17
        /*004a*/ 	.short	(.L_61 - .L_60)
.L_60:
        /*004c*/ 	.word	0x00000000
        /*0050*/ 	.short	0x000a
        /*0052*/ 	.short	0x0040
        /*0054*/ 	.byte	0x00, 0xf5, 0x21, 0x00


	//----- nvinfo : EIATTR_KPARAM_INFO
	.align		4
.L_61:
        /*0058*/ 	.byte	0x04, 0x17
        /*005a*/ 	.short	(.L_63 - .L_62)
.L_62:
        /*005c*/ 	.word	0x00000000
        /*0060*/ 	.short	0x0009
        /*0062*/ 	.short	0x003c
        /*0064*/ 	.byte	0x00, 0xf0, 0x11, 0x00


	//----- nvinfo : EIATTR_KPARAM_INFO
	.align		4
.L_63:
        /*0068*/ 	.byte	0x04, 0x17
        /*006a*/ 	.short	(.L_65 - .L_64)
.L_64:
        /*006c*/ 	.word	0x00000000
        /*0070*/ 	.short	0x0008
        /*0072*/ 	.short	0x0038
        /*0074*/ 	.byte	0x00, 0xf0, 0x11, 0x00


	//----- nvinfo : EIATTR_KPARAM_INFO
	.align		4
.L_65:
        /*0078*/ 	.byte	0x04, 0x17
        /*007a*/ 	.short	(.L_67 - .L_66)
.L_66:
        /*007c*/ 	.word	0x00000000
        /*0080*/ 	.short	0x0007
        /*0082*/ 	.short	0x0034
        /*0084*/ 	.byte	0x00, 0xf0, 0x11, 0x00


	//----- nvinfo : EIATTR_KPARAM_INFO
	.align		4
.L_67:
        /*0088*/ 	.byte	0x04, 0x17
        /*008a*/ 	.short	(.L_69 - .L_68)
.L_68:
        /*008c*/ 	.word	0x00000000
        /*0090*/ 	.short	0x0006
        /*0092*/ 	.short	0x0030
        /*0094*/ 	.byte	0x00, 0xf0, 0x11, 0x00


	//----- nvinfo : EIATTR_KPARAM_INFO
	.align		4
.L_69:
        /*0098*/ 	.byte	0x04, 0x17
        /*009a*/ 	.short	(.L_71 - .L_70)
.L_70:
        /*009c*/ 	.word	0x00000000
        /*00a0*/ 	.short	0x0005
        /*00a2*/ 	.short	0x0028
        /*00a4*/ 	.byte	0x00, 0xf5, 0x21, 0x00


	//----- nvinfo : EIATTR_KPARAM_INFO
	.align		4
.L_71:
        /*00a8*/ 	.byte	0x04, 0x17
        /*00aa*/ 	.short	(.L_73 - .L_72)
.L_72:
        /*00ac*/ 	.word	0x00000000
        /*00b0*/ 	.short	0x0004
        /*00b2*/ 	.short	0x0020
        /*00b4*/ 	.byte	0x00, 0xf0, 0x11, 0x00


	//----- nvinfo : EIATTR_KPARAM_INFO
	.align		4
.L_73:
        /*00b8*/ 	.byte	0x04, 0x17
        /*00ba*/ 	.short	(.L_75 - .L_74)
.L_74:
        /*00bc*/ 	.word	0x00000000
        /*00c0*/ 	.short	0x0003
        /*00c2*/ 	.short	0x0018
        /*00c4*/ 	.byte	0x00, 0xf0, 0x21, 0x00


	//----- nvinfo : EIATTR_KPARAM_INFO
	.align		4
.L_75:
        /*00c8*/ 	.byte	0x04, 0x17
        /*00ca*/ 	.short	(.L_77 - .L_76)
.L_76:
        /*00cc*/ 	.word	0x00000000
        /*00d0*/ 	.short	0x0002
        /*00d2*/ 	.short	0x0010
        /*00d4*/ 	.byte	0x00, 0xf0, 0x21, 0x00


	//----- nvinfo : EIATTR_KPARAM_INFO
	.align		4
.L_77:
        /*00d8*/ 	.byte	0x04, 0x17
        /*00da*/ 	.short	(.L_79 - .L_78)
.L_78:
        /*00dc*/ 	.word	0x00000000
        /*00e0*/ 	.short	0x0001
        /*00e2*/ 	.short	0x0008
        /*00e4*/ 	.byte	0x00, 0xf0, 0x21, 0x00


	//----- nvinfo : EIATTR_KPARAM_INFO
	.align		4
.L_79:
        /*00e8*/ 	.byte	0x04, 0x17
        /*00ea*/ 	.short	(.L_81 - .L_80)
.L_80:
        /*00ec*/ 	.word	0x00000000
        /*00f0*/ 	.short	0x0000
        /*00f2*/ 	.short	0x0000
        /*00f4*/ 	.byte	0x00, 0xf5, 0x21, 0x00


	//----- nvinfo : EIATTR_SPARSE_MMA_MASK
	.align		4
.L_81:
        /*00f8*/ 	.byte	0x03, 0x50
        /*00fa*/ 	.short	0x0000


	//----- nvinfo : EIATTR_MAXREG_COUNT
	.align		4
        /*00fc*/ 	.byte	0x03, 0x1b
        /*00fe*/ 	.short	0x00ff


	//----- nvinfo : EIATTR_NUM_BARRIERS
	.align		4
        /*0100*/ 	.byte	0x02, 0x4c
        /*0102*/ 	.byte	0x01
	.zero		1


	//----- nvinfo : EIATTR_MERCURY_ISA_VERSION
	.align		4
        /*0104*/ 	.byte	0x03, 0x5f
        /*0106*/ 	.short	0x0101


	//----- nvinfo : EIATTR_COOP_GROUP_MASK_REGIDS
	.align		4
        /*0108*/ 	.byte	0x04, 0x29
        /*010a*/ 	.short	(.L_83 - .L_82)


	//   ....[0]....
.L_82:
        /*010c*/ 	.word	0xffffffff


	//   ....[1]....
        /*0110*/ 	.word	0xffffffff


	//   ....[2]....
        /*0114*/ 	.word	0xffffffff


	//   ....[3]....
        /*0118*/ 	.word	0xffffffff


	//   ....[4]....
        /*011c*/ 	.word	0xffffffff


	//   ....[5]....
        /*0120*/ 	.word	0xffffffff


	//   ....[6]....
        /*0124*/ 	.word	0xffffffff


	//   ....[7]....
        /*0128*/ 	.word	0xffffffff


	//   ....[8]....
        /*012c*/ 	.word	0xffffffff


	//   ....[9]....
        /*0130*/ 	.word	0xffffffff


	//   ....[10]....
        /*0134*/ 	.word	0xffffffff


	//   ....[11]....
        /*0138*/ 	.word	0xffffffff


	//   ....[12]....
        /*013c*/ 	.word	0xffffffff


	//   ....[13]....
        /*0140*/ 	.word	0xffffffff


	//   ....[14]....
        /*0144*/ 	.word	0xffffffff


	//   ....[15]....
        /*0148*/ 	.word	0xffffffff


	//   ....[16]....
        /*014c*/ 	.word	0xffffffff


	//   ....[17]....
        /*0150*/ 	.word	0xffffffff


	//   ....[18]....
        /*0154*/ 	.word	0xffffffff


	//   ....[19]....
        /*0158*/ 	.word	0xffffffff


	//   ....[20]....
        /*015c*/ 	.word	0xffffffff


	//   ....[21]....
        /*0160*/ 	.word	0xffffffff


	//   ....[22]....
        /*0164*/ 	.word	0xffffffff


	//   ....[23]....
        /*0168*/ 	.word	0xffffffff


	//   ....[24]....
        /*016c*/ 	.word	0xffffffff


	//   ....[25]....
        /*0170*/ 	.word	0xffffffff


	//   ....[26]....
        /*0174*/ 	.word	0xffffffff


	//   ....[27]....
        /*0178*/ 	.word	0xffffffff


	//   ....[28]....
        /*017c*/ 	.word	0xffffffff


	//   ....[29]....
        /*0180*/ 	.word	0xffffffff


	//----- nvinfo : EIATTR_COOP_GROUP_INSTR_OFFSETS
	.align		4
.L_83:
        /*0184*/ 	.byte	0x04, 0x28
        /*0186*/ 	.short	(.L_85 - .L_84)


	//   ....[0]....
.L_84:
        /*0188*/ 	.word	0x00023d00


	//   ....[1]....
        /*018c*/ 	.word	0x00023d30


	//   ....[2]....
        /*0190*/ 	.word	0x00023d60


	//   ....[3]....
        /*0194*/ 	.word	0x00023df0


	//   ....[4]....
        /*0198*/ 	.word	0x00023e20


	//   ....[5]....
        /*019c*/ 	.word	0x00023e30


	//   ....[6]....
        /*01a0*/ 	.word	0x00023e70


	//   ....[7]....
        /*01a4*/ 	.word	0x00023e90


	//   ....[8]....
        /*01a8*/ 	.word	0x00023ea0


	//   ....[9]....
        /*01ac*/ 	.word	0x00023ef0


	//   ....[10]....
        /*01b0*/ 	.word	0x00023f00


	//   ....[11]....
        /*01b4*/ 	.word	0x00023f10


	//   ....[12]....
        /*01b8*/ 	.word	0x00023f60


	//   ....[13]....
        /*01bc*/ 	.word	0x00023f80


	//   ....[14]....
        /*01c0*/ 	.word	0x00023f90


	//   ....[15]....
        /*01c4*/ 	.word	0x000240d0


	//   ....[16]....
        /*01c8*/ 	.word	0x000240e0


	//   ....[17]....
        /*01cc*/ 	.word	0x000240f0


	//   ....[18]....
        /*01d0*/ 	.word	0x00024130


	//   ....[19]....
        /*01d4*/ 	.word	0x00024150


	//   ....[20]....
        /*01d8*/ 	.word	0x00024160


	//   ....[21]....
        /*01dc*/ 	.word	0x000241a0


	//   ....[22]....
        /*01e0*/ 	.word	0x000241c0


	//   ....[23]....
        /*01e4*/ 	.word	0x000241d0


	//   ....[24]....
        /*01e8*/ 	.word	0x00024220


	//   ....[25]....
        /*01ec*/ 	.word	0x00024230


	//   ....[26]....
        /*01f0*/ 	.word	0x00024240


	//   ....[27]....
        /*01f4*/ 	.word	0x00024290


	//   ....[28]....
        /*01f8*/ 	.word	0x000242b0


	//   ....[29]....
        /*01fc*/ 	.word	0x000242c0


	//----- nvinfo : EIATTR_VRC_CTA_INIT_COUNT
	.align		4
.L_85:
        /*0200*/ 	.byte	0x02, 0x4a
	.zero		1
	.zero		1


	//----- nvinfo : EIATTR_EXIT_INSTR_OFFSETS
	.align		4
        /*0204*/ 	.byte	0x04, 0x1c
        /*0206*/ 	.short	(.L_87 - .L_86)


	//   ....[0]....
.L_86:
        /*0208*/ 	.word	0x00024040


	//   ....[1]....
        /*020c*/ 	.word	0x000242d0


	//   ....[2]....
        /*0210*/ 	.word	0x00024390


	//----- nvinfo : EIATTR_CRS_STACK_SIZE
	.align		4
.L_87:
        /*0214*/ 	.byte	0x04, 0x1e
        /*0216*/ 	.short	(.L_89 - .L_88)
.L_88:
        /*0218*/ 	.word	0x00000000


	//----- nvinfo : EIATTR_CBANK_PARAM_SIZE
	.align		4
.L_89:
        /*021c*/ 	.byte	0x03, 0x19
        /*021e*/ 	.short	0x0068


	//----- nvinfo : EIATTR_PARAM_CBANK
	.align		4
        /*0220*/ 	.byte	0x04, 0x0a
        /*0222*/ 	.short	(.L_91 - .L_90)
	.align		4
.L_90:
        /*0224*/ 	.word	index@(.nv.constant0.double_sha256_persistent_kernel_ascii)
        /*0228*/ 	.short	0x0380
        /*022a*/ 	.short	0x0068


	//----- nvinfo : EIATTR_SW_WAR
	.align		4
.L_91:
        /*022c*/ 	.byte	0x04, 0x36
        /*022e*/ 	.short	(.L_93 - .L_92)
.L_92:
        /*0230*/ 	.word	0x00000008
.L_93:


//--------------------- .nv.info.double_sha256_persistent_kernel --------------------------
	.section	.nv.info.double_sha256_persistent_kernel,"",@"SHT_CUDA_INFO"
	.sectionflags	@""
	.align	4


	//----- nvinfo : EIATTR_CUDA_API_VERSION
	.align		4
        /*0000*/ 	.byte	0x04, 0x37
        /*0002*/ 	.short	(.L_95 - .L_94)
.L_94:
        /*0004*/ 	.word	0x00000082


	//----- nvinfo : EIATTR_KPARAM_INFO
	.align		4
.L_95:
        /*0008*/ 	.byte	0x04, 0x17
        /*000a*/ 	.short	(.L_97 - .L_96)
.L_96:
        /*000c*/ 	.word	0x00000000
        /*0010*/ 	.short	0x000e
        /*0012*/ 	.short	0x0060
        /*0014*/ 	.byte	0x00, 0xf5, 0x21, 0x00


	//----- nvinfo : EIATTR_KPARAM_INFO
	.align		4
.L_97:
        /*0018*/ 	.byte	0x04, 0x17
        /*001a*/ 	.short	(.L_99 - .L_98)
.L_98:
        /*001c*/ 	.word	0x00000000
        /*0020*/ 	.short	0x000d
        /*0022*/ 	.short	0x0058
        /*0024*/ 	.byte	0x00, 0xf5, 0x21, 0x00


	//----- nvinfo : EIATTR_KPARAM_INFO
	.align		4
.L_99:
        /*0028*/ 	.byte	0x04, 0x17
        /*002a*/ 	.short	(.L_101 - .L_100)
.L_100:
        /*002c*/ 	.word	0x00000000
        /*0030*/ 	.short	0x000c
        /*0032*/ 	.short	0x0050
        /*0034*/ 	.byte	0x00, 0xf5, 0x21, 0x00


	//----- nvinfo : EIATTR_KPARAM_INFO
	.align		4
.L_101:
        /*0038*/ 	.byte	0x04, 0x17
        /*003a*/ 	.short	(.L_103 - .L_102)
.L_102:
        /*003c*/ 	.word	0x00000000
        /*0040*/ 	.short	0x000b
        /*0042*/ 	.short	0x0048
        /*0044*/ 	.byte	0x00, 0xf5, 0x21, 0x00


	//----- nvinfo : EIATTR_KPARAM_INFO
	.align		4
.L_103:
        /*0048*/ 	.byte	0x04, 0x17
        /*004a*/ 	.short	(.L_105 - .L_104)
.L_104:
        /*004c*/ 	.word	0x00000000
        /*0050*/ 	.short	0x000a
        /*0052*/ 	.short	0x0040
        /*0054*/ 	.byte	0x00, 0xf5, 0x21, 0x00


	//----- nvinfo : EIATTR_KPARAM_INFO
	.align		4
.L_105:
        /*0058*/ 	.byte	0x04, 0x17
        /*005a*/ 	.short	(.L_107 - .L_106)
.L_106:
        /*005c*/ 	.word	0x00000000
        /*0060*/ 	.short	0x0009
        /*0062*/ 	.short	0x003c
        /*0064*/ 	.byte	0x00, 0xf0, 0x11, 0x00


	//----- nvinfo : EIATTR_KPARAM_INFO
	.align		4
.L_107:
        /*0068*/ 	.byte	0x04, 0x17
        /*006a*/ 	.short	(.L_109 - .L_108)
.L_108:
        /*006c*/ 	.word	0x00000000
        /*0070*/ 	.short	0x0008
        /*0072*/ 	.short	0x0038
        /*0074*/ 	.byte	0x00, 0xf0, 0x11, 0x00


	//----- nvinfo : EIATTR_KPARAM_INFO
	.align		4
.L_109:
        /*0078*/ 	.byte	0x04, 0x17
        /*007a*/ 	.short	(.L_111 - .L_110)
.L_110:
        /*007c*/ 	.word	0x00000000
        /*0080*/ 	.short	0x0007
        /*0082*/ 	.short	0x0034
        /*0084*/ 	.byte	0x00, 0xf0, 0x11, 0x00


	//----- nvinfo : EIATTR_KPARAM_INFO
	.align		4
.L_111:
        /*0088*/ 	.byte	0x04, 0x17
        /*008a*/ 	.short	(.L_113 - .L_112)
.L_112:
        /*008c*/ 	.word	0x00000000
        /*0090*/ 	.short	0x0006
        /*0092*/ 	.short	0x0030
        /*0094*/ 	.byte	0x00, 0xf0, 0x11, 0x00


	//----- nvinfo : EIATTR_KPARAM_INFO
	.align		4
.L_113:
        /*0098*/ 	.byte	0x04, 0x17
        /*009a*/ 	.short	(.L_115 - .L_114)
.L_114:
        /*009c*/ 	.word	0x00000000
        /*00a0*/ 	.short	0x0005
        /*00a2*/ 	.short	0x0028
        /*00a4*/ 	.byte	0x00, 0xf5, 0x21, 0x00


	//----- nvinfo : EIATTR_KPARAM_INFO
	.align		4
.L_115:
        /*00a8*/ 	.byte	0x04, 0x17
        /*00aa*/ 	.short	(.L_117 - .L_116)
.L_116:
        /*00ac*/ 	.word	0x00000000
        /*00b0*/ 	.short	0x0004
        /*00b2*/ 	.short	0x0020
        /*00b4*/ 	.byte	0x00, 0xf0, 0x11, 0x00


	//----- nvinfo : EIATTR_KPARAM_INFO
	.align		4
.L_117:
        /*00b8*/ 	.byte	0x04, 0x17
        /*00ba*/ 	.short	(.L_119 - .L_118)
.L_118:
        /*00bc*/ 	.word	0x00000000
        /*00c0*/ 	.short	0x0003
        /*00c2*/ 	.short	0x0018
        /*00c4*/ 	.byte	0x00, 0xf0, 0x21, 0x00


	//----- nvinfo : EIATTR_KPARAM_INFO
	.align		4
.L_119:
        /*00c8*/ 	.byte	0x04, 0x17
        /*00ca*/ 	.short	(.L_121 - .L_120)
.L_120:
        /*00cc*/ 	.word	0x00000000
        /*00d0*/ 	.short	0x0002
        /*00d2*/ 	.short	0x0010
        /*00d4*/ 	.byte	0x00, 0xf0, 0x21, 0x00


	//----- nvinfo : EIATTR_KPARAM_INFO
	.align		4
.L_121:
        /*00d8*/ 	.byte	0x04, 0x17
        /*00da*/ 	.short	(.L_123 - .L_122)
.L_122:
        /*00dc*/ 	.word	0x00000000
        /*00e0*/ 	.short	0x0001
        /*00e2*/ 	.short	0x0008
        /*00e4*/ 	.byte	0x00, 0xf0, 0x21, 0x00


	//----- nvinfo : EIATTR_KPARAM_INFO
	.align		4
.L_123:
        /*00e8*/ 	.byte	0x04, 0x17
        /*00ea*/ 	.short	(.L_125 - .L_124)
.L_124:
        /*00ec*/ 	.word	0x00000000
        /*00f0*/ 	.short	0x0000
        /*00f2*/ 	.short	0x0000
        /*00f4*/ 	.byte	0x00, 0xf5, 0x21, 0x00


	//----- nvinfo : EIATTR_SPARSE_MMA_MASK
	.align		4
.L_125:
        /*00f8*/ 	.byte	0x03, 0x50
        /*00fa*/ 	.short	0x0000


	//----- nvinfo : EIATTR_MAXREG_COUNT
	.align		4
        /*00fc*/ 	.byte	0x03, 0x1b
        /*00fe*/ 	.short	0x00ff


	//----- nvinfo : EIATTR_NUM_BARRIERS
	.align		4
        /*0100*/ 	.byte	0x02, 0x4c
        /*0102*/ 	.byte	0x01
	.zero		1


	//----- nvinfo : EIATTR_MERCURY_ISA_VERSION
	.align		4
        /*0104*/ 	.byte	0x03, 0x5f
        /*0106*/ 	.short	0x0101


	//----- nvinfo : EIATTR_COOP_GROUP_MASK_REGIDS
	.align		4
        /*0108*/ 	.byte	0x04, 0x29
        /*010a*/ 	.short	(.L_127 - .L_126)


	//   ....[0]....
.L_126:
        /*010c*/ 	.word	0xffffffff


	//   ....[1]....
        /*0110*/ 	.word	0xffffffff


	//   ....[2]....
        /*0114*/ 	.word	0xffffffff


	//   ....[3]....
        /*0118*/ 	.word	0xffffffff


	//   ....[4]....
        /*011c*/ 	.word	0xffffffff


	//   ....[5]....
        /*0120*/ 	.word	0xffffffff


	//   ....[6]....
        /*0124*/ 	.word	0xffffffff


	//   ....[7]....
        /*0128*/ 	.word	0xffffffff


	//   ....[8]....
        /*012c*/ 	.word	0xffffffff


	//   ....[9]....
        /*0130*/ 	.word	0xffffffff


	//   ....[10]....
        /*0134*/ 	.word	0xffffffff


	//   ....[11]....
        /*0138*/ 	.word	0xffffffff


	//   ....[12]....
        /*013c*/ 	.word	0xffffffff


	//   ....[13]....
        /*0140*/ 	.word	0xffffffff


	//   ....[14]....
        /*0144*/ 	.word	0xffffffff


	//   ....[15]....
        /*0148*/ 	.word	0xffffffff


	//   ....[16]....
        /*014c*/ 	.word	0xffffffff


	//   ....[17]....
        /*0150*/ 	.word	0xffffffff


	//   ....[18]....
        /*0154*/ 	.word	0xffffffff


	//   ....[19]....
        /*0158*/ 	.word	0xffffffff


	//   ....[20]....
        /*015c*/ 	.word	0xffffffff


	//   ....[21]....
        /*0160*/ 	.word	0xffffffff


	//   ....[22]....
        /*0164*/ 	.word	0xffffffff


	//   ....[23]....
        /*0168*/ 	.word	0xffffffff


	//   ....[24]....
        /*016c*/ 	.word	0xffffffff


	//   ....[25]....
        /*0170*/ 	.word	0xffffffff


	//   ....[26]....
        /*0174*/ 	.word	0xffffffff


	//   ....[27]....
        /*0178*/ 	.word	0xffffffff


	//   ....[28]....
        /*017c*/ 	.word	0xffffffff


	//   ....[29]....
        /*0180*/ 	.word	0xffffffff


	//----- nvinfo : EIATTR_COOP_GROUP_INSTR_OFFSETS
	.align		4
.L_127:
        /*0184*/ 	.byte	0x04, 0x28
        /*0186*/ 	.short	(.L_129 - .L_128)


	//   ....[0]....
.L_128:
        /*0188*/ 	.word	0x00025370


	//   ....[1]....
        /*018c*/ 	.word	0x000253a0


	//   ....[2]....
        /*0190*/ 	.word	0x000253d0


	//   ....[3]....
        /*0194*/ 	.word	0x00025460


	//   ....[4]....
        /*0198*/ 	.word	0x00025490


	//   ....[5]....
        /*019c*/ 	.word	0x000254a0


	//   ....[6]....
        /*01a0*/ 	.word	0x000254e0


	//   ....[7]....
        /*01a4*/ 	.word	0x00025500


	//   ....[8]....
        /*01a8*/ 	.word	0x00025510


	//   ....[9]....
        /*01ac*/ 	.word	0x00025550


	//   ....[10]....
        /*01b0*/ 	.word	0x00025570


	//   ....[11]....
        /*01b4*/ 	.word	0x00025580


	//   ....[12]....
        /*01b8*/ 	.word	0x000255d0


	//   ....[13]....
        /*01bc*/ 	.word	0x000255f0


	//   ....[14]....
        /*01c0*/ 	.word	0x00025600


	//   ....[15]....
        /*01c4*/ 	.word	0x00025740


	//   ....[16]....
        /*01c8*/ 	.word	0x00025750


	//   ....[17]....
        /*01cc*/ 	.word	0x00025760


	//   ....[18]....
        /*01d0*/ 	.word	0x000257a0


	//   ....[19]....
        /*01d4*/ 	.word	0x000257c0


	//   ....[20]....
        /*01d8*/ 	.word	0x000257d0


	//   ....[21]....
        /*01dc*/ 	.word	0x00025810


	//   ....[22]....
        /*01e0*/ 	.word	0x00025830


	//   ....[23]....
        /*01e4*/ 	.word	0x00025840


	//   ....[24]....
        /*01e8*/ 	.word	0x00025890


	//   ....[25]....
        /*01ec*/ 	.word	0x000258a0


	//   ....[26]....
        /*01f0*/ 	.word	0x000258b0


	//   ....[27]....
        /*01f4*/ 	.word	0x00025900


	//   ....[28]....
        /*01f8*/ 	.word	0x00025920


	//   ....[29]....
        /*01fc*/ 	.word	0x00025930


	//----- nvinfo : EIATTR_VRC_CTA_INIT_COUNT
	.align		4
.L_129:
        /*0200*/ 	.byte	0x02, 0x4a
	.zero		1
	.zero		1


	//----- nvinfo : EIATTR_EXIT_INSTR_OFFSETS
	.align		4
        /*0204*/ 	.byte	0x04, 0x1c
        /*0206*/ 	.short	(.L_131 - .L_130)


	//   ....[0]....
.L_130:
        /*0208*/ 	.word	0x000256b0


	//   ....[1]....
        /*020c*/ 	.word	0x00025940


	//   ....[2]....
        /*0210*/ 	.word	0x00025a00


	//----- nvinfo : EIATTR_CRS_STACK_SIZE
	.align		4
.L_131:
        /*0214*/ 	.byte	0x04, 0x1e
        /*0216*/ 	.short	(.L_133 - .L_132)
.L_132:
        /*0218*/ 	.word	0x00000000


	//----- nvinfo : EIATTR_CBANK_PARAM_SIZE
	.align		4
.L_133:
        /*021c*/ 	.byte	0x03, 0x19
        /*021e*/ 	.short	0x0068


	//----- nvinfo : EIATTR_PARAM_CBANK
	.align		4
        /*0220*/ 	.byte	0x04, 0x0a
        /*0222*/ 	.short	(.L_135 - .L_134)
	.align		4
.L_134:
        /*0224*/ 	.word	index@(.nv.constant0.double_sha256_persistent_kernel)
        /*0228*/ 	.short	0x0380
        /*022a*/ 	.short	0x0068


	//----- nvinfo : EIATTR_SW_WAR
	.align		4
.L_135:
        /*022c*/ 	.byte	0x04, 0x36
        /*022e*/ 	.short	(.L_137 - .L_136)
.L_136:
        /*0230*/ 	.word	0x00000008
.L_137:


//--------------------- .nv.info.double_sha256_max_kernel --------------------------
	.section	.nv.info.double_sha256_max_kernel,"",@"SHT_CUDA_INFO"
	.sectionflags	@""
	.align	4


	//----- nvinfo : EIATTR_CUDA_API_VERSION
	.align		4
        /*0000*/ 	.byte	0x04, 0x37
        /*0002*/ 	.short	(.L_139 - .L_138)
.L_138:
        /*0004*/ 	.word	0x00000082


	//----- nvinfo : EIATTR_KPARAM_INFO
	.align		4
.L_139:
        /*0008*/ 	.byte	0x04, 0x17
        /*000a*/ 	.short	(.L_141 - .L_140)
.L_140:
        /*000c*/ 	.word	0x00000000
        /*0010*/ 	.short	0x0006
        /*0012*/ 	.short	0x0030
        /*0014*/ 	.byte	0x00, 0xf5, 0x21, 0x00


	//----- nvinfo : EIATTR_KPARAM_INFO
	.align		4
.L_141:
        /*0018*/ 	.byte	0x04, 0x17
        /*001a*/ 	.short	(.L_143 - .L_142)
.L_142:
        /*001c*/ 	.word	0x00000000
        /*0020*/ 	.short	0x0005
        /*0022*/ 	.short	0x0028
        /*0024*/ 	.byte	0x00, 0xf5, 0x21, 0x00


	//----- nvinfo : EIATTR_KPARAM_INFO
	.align		4
.L_143:
        /*0028*/ 	.byte	0x04, 0x17
        /*002a*/ 	.short	(.L_145 - .L_144)
.L_144:
        /*002c*/ 	.word	0x00000000
        /*0030*/ 	.short	0x0004
        /*0032*/ 	.short	0x0020
        /*0034*/ 	.byte	0x00, 0xf0, 0x11, 0x00


	//----- nvinfo : EIATTR_KPARAM_INFO
	.align		4
.L_145:
        /*0038*/ 	.byte	0x04, 0x17
        /*003a*/ 	.short	(.L_147 - .L_146)
.L_146:
        /*003c*/ 	.word	0x00000000
        /*0040*/ 	.short	0x0003
        /*0042*/ 	.short	0x0018
        /*0044*/ 	.byte	0x00, 0xf0, 0x21, 0x00


	//----- nvinfo : EIATTR_KPARAM_INFO
	.align		4
.L_147:
        /*0048*/ 	.byte	0x04, 0x17
        /*004a*/ 	.short	(.L_149 - .L_148)
.L_148:
        /*004c*/ 	.word	0x00000000
        /*0050*/ 	.short	0x0002
        /*0052*/ 	.short	0x0010
        /*0054*/ 	.byte	0x00, 0xf0, 0x21, 0x00


	//----- nvinfo : EIATTR_KPARAM_INFO
	.align		4
.L_149:
        /*0058*/ 	.byte	0x04, 0x17
        /*005a*/ 	.short	(.L_151 - .L_150)
.L_150:
        /*005c*/ 	.word	0x00000000
        /*0060*/ 	.short	0x0001
        /*0062*/ 	.short	0x0008
        /*0064*/ 	.byte	0x00, 0xf0, 0x21, 0x00


	//----- nvinfo : EIATTR_KPARAM_INFO
	.align		4
.L_151:
        /*0068*/ 	.byte	0x04, 0x17
        /*006a*/ 	.short	(.L_153 - .L_152)
.L_152:
        /*006c*/ 	.word	0x00000000
        /*0070*/ 	.short	0x0000
        /*0072*/ 	.short	0x0000
        /*0074*/ 	.byte	0x00, 0xf5, 0x21, 0x00


	//----- nvinfo : EIATTR_SPARSE_MMA_MASK
	.align		4
.L_153:
        /*0078*/ 	.byte	0x03, 0x50
        /*007a*/ 	.short	0x0000


	//----- nvinfo : EIATTR_MAXREG_COUNT
	.align		4
        /*007c*/ 	.byte	0x03, 0x1b
        /*007e*/ 	.short	0x00ff


	//----- nvinfo : EIATTR_NUM_BARRIERS
	.align		4
        /*0080*/ 	.byte	0x02, 0x4c
        /*0082*/ 	.byte	0x01
	.zero		1


	//----- nvinfo : EIATTR_MERCURY_ISA_VERSION
	.align		4
        /*0084*/ 	.byte	0x03, 0x5f
        /*0086*/ 	.short	0x0101


	//----- nvinfo : EIATTR_COOP_GROUP_MASK_REGIDS
	.align		4
        /*0088*/ 	.byte	0x04, 0x29
        /*008a*/ 	.short	(.L_155 - .L_154)


	//   ....[0]....
.L_154:
        /*008c*/ 	.word	0xffffffff


	//   ....[1]....
        /*0090*/ 	.word	0xffffffff


	//   ....[2]....
        /*0094*/ 	.word	0xffffffff


	//   ....[3]....
        /*0098*/ 	.word	0xffffffff


	//   ....[4]....
        /*009c*/ 	.word	0xffffffff


	//   ....[5]....
        /*00a0*/ 	.word	0xffffffff


	//   ....[6]....
        /*00a4*/ 	.word	0xffffffff


	//   ....[7]....
        /*00a8*/ 	.word	0xffffffff


	//   ....[8]....
        /*00ac*/ 	.word	0xffffffff


	//   ....[9]....
        /*00b0*/ 	.word	0xffffffff


	//   ....[10]....
        /*00b4*/ 	.word	0xffffffff


	//   ....[11]....
        /*00b8*/ 	.word	0xffffffff


	//   ....[12]....
        /*00bc*/ 	.word	0xffffffff


	//   ....[13]....
        /*00c0*/ 	.word	0xffffffff


	//   ....[14]....
        /*00c4*/ 	.word	0xffffffff


	//   ....[15]....
        /*00c8*/ 	.word	0xffffffff


	//   ....[16]....
        /*00cc*/ 	.word	0xffffffff


	//   ....[17]....
        /*00d0*/ 	.word	0xffffffff


	//   ....[18]....
        /*00d4*/ 	.word	0xffffffff


	//   ....[19]....
        /*00d8*/ 	.word	0xffffffff


	//   ....[20]....
        /*00dc*/ 	.word	0xffffffff


	//   ....[21]....
        /*00e0*/ 	.word	0xffffffff


	//   ....[22]....
        /*00e4*/ 	.word	0xffffffff


	//   ....[23]....
        /*00e8*/ 	.word	0xffffffff


	//   ....[24]....
        /*00ec*/ 	.word	0xffffffff


	//   ....[25]....
        /*00f0*/ 	.word	0xffffffff


	//   ....[26]....
        /*00f4*/ 	.word	0xffffffff


	//   ....[27]....
        /*00f8*/ 	.word	0xffffffff


	//   ....[28]....
        /*00fc*/ 	.word	0xffffffff


	//   ....[29]....
        /*0100*/ 	.word	0xffffffff


	//----- nvinfo : EIATTR_COOP_GROUP_INSTR_OFFSETS
	.align		4
.L_155:
        /*0104*/ 	.byte	0x04, 0x28
        /*0106*/ 	.short	(.L_157 - .L_156)


	//   ....[0]....
.L_156:
        /*0108*/ 	.word	0x00025230


	//   ....[1]....
        /*010c*/ 	.word	0x00025240


	//   ....[2]....
        /*0110*/ 	.word	0x00025250


	//   ....[3]....
        /*0114*/ 	.word	0x000252a0


	//   ....[4]....
        /*0118*/ 	.word	0x000252c0


	//   ....[5]....
        /*011c*/ 	.word	0x000252d0


	//   ....[6]....
        /*0120*/ 	.word	0x00025310


	//   ....[7]....
        /*0124*/ 	.word	0x00025330


	//   ....[8]....
        /*0128*/ 	.word	0x00025340


	//   ....[9]....
        /*012c*/ 	.word	0x00025380


	//   ....[10]....
        /*0130*/ 	.word	0x000253b0


	//   ....[11]....
        /*0134*/ 	.word	0x000253c0


	//   ....[12]....
        /*0138*/ 	.word	0x00025420


	//   ....[13]....
        /*013c*/ 	.word	0x00025450


	//   ....[14]....
        /*0140*/ 	.word	0x00025460


	//   ....[15]....
        /*0144*/ 	.word	0x00025600


	//   ....[16]....
        /*0148*/ 	.word	0x00025610


	//   ....[17]....
        /*014c*/ 	.word	0x00025620


	//   ....[18]....
        /*0150*/ 	.word	0x00025660


	//   ....[19]....
        /*0154*/ 	.word	0x00025680


	//   ....[20]....
        /*0158*/ 	.word	0x00025690


	//   ....[21]....
        /*015c*/ 	.word	0x000256d0


	//   ....[22]....
        /*0160*/ 	.word	0x000256f0


	//   ....[23]....
        /*0164*/ 	.word	0x00025700


	//   ....[24]....
        /*0168*/ 	.word	0x00025750


	//   ....[25]....
        /*016c*/ 	.word	0x00025760


	//   ....[26]....
        /*0170*/ 	.word	0x00025770


	//   ....[27]....
        /*0174*/ 	.word	0x000257c0


	//   ....[28]....
        /*0178*/ 	.word	0x000257d0


	//   ....[29]....
        /*017c*/ 	.word	0x000257e0


	//----- nvinfo : EIATTR_VRC_CTA_INIT_COUNT
	.align		4
.L_157:
        /*0180*/ 	.byte	0x02, 0x4a
	.zero		1
	.zero		1


	//----- nvinfo : EIATTR_EXIT_INSTR_OFFSETS
	.align		4
        /*0184*/ 	.byte	0x04, 0x1c
        /*0186*/ 	.short	(.L_159 - .L_158)


	//   ....[0]....
.L_158:
        /*0188*/ 	.word	0x00025510


	//   ....[1]....
        /*018c*/ 	.word	0x000257f0


	//   ....[2]....
        /*0190*/ 	.word	0x000258b0


	//----- nvinfo : EIATTR_CRS_STACK_SIZE
	.align		4
.L_159:
        /*0194*/ 	.byte	0x04, 0x1e
        /*0196*/ 	.short	(.L_161 - .L_160)
.L_160:
        /*0198*/ 	.word	0x00000000


	//----- nvinfo : EIATTR_CBANK_PARAM_SIZE
	.align		4
.L_161:
        /*019c*/ 	.byte	0x03, 0x19
        /*019e*/ 	.short	0x0038


	//----- nvinfo : EIATTR_PARAM_CBANK
	.align		4
        /*01a0*/ 	.byte	0x04, 0x0a
        /*01a2*/ 	.short	(.L_163 - .L_162)
	.align		4
.L_162:
        /*01a4*/ 	.word	index@(.nv.constant0.double_sha256_max_kernel)
        /*01a8*/ 	.short	0x0380
        /*01aa*/ 	.short	0x0038


	//----- nvinfo : EIATTR_SW_WAR
	.align		4
.L_163:
        /*01ac*/ 	.byte	0x04, 0x36
        /*01ae*/ 	.short	(.L_165 - .L_164)
.L_164:
        /*01b0*/ 	.word	0x00000008
.L_165:


//--------------------- .nv.callgraph             --------------------------
	.section	.nv.callgraph,"",@"SHT_CUDA_CALLGRAPH"
	.align	4
	.sectionentsize	8
	.align		4
        /*0000*/ 	.word	0x00000000
	.align		4
        /*0004*/ 	.word	0xffffffff
	.align		4
        /*0008*/ 	.word	0x00000000
	.align		4
        /*000c*/ 	.word	0xfffffffe
	.align		4
        /*0010*/ 	.word	0x00000000
	.align		4
        /*0014*/ 	.word	0xfffffffd
	.align		4
        /*0018*/ 	.word	0x00000000
	.align		4
        /*001c*/ 	.word	0xfffffffc


//--------------------- .nv.constant3             --------------------------
	.section	.nv.constant3,"a",@progbits
	.align	4
.nv.constant3:
	.type		Kc,@object
	.size		Kc,(DIG2 - Kc)
Kc:
        /*0000*/ 	.byte	0x98, 0x2f, 0x8a, 0x42, 0x91, 0x44, 0x37, 0x71, 0xcf, 0xfb, 0xc0, 0xb5, 0xa5, 0xdb, 0xb5, 0xe9
        /* <DEDUP_REMOVED lines=15> */
	.type		DIG2,@object
	.size		DIG2,(.L_1 - DIG2)
DIG2:
        /* <DEDUP_REMOVED lines=12> */
        /*01c0*/ 	.byte	0x39, 0x36, 0x39, 0x37, 0x39, 0x38, 0x39, 0x39, 0x00
.L_1:


//--------------------- .text.reduce_best_kernel  --------------------------
	.section	.text.reduce_best_kernel,"ax",@progbits
	.align	128
        .global         reduce_best_kernel
        .type           reduce_best_kernel,@function
        .size           reduce_best_kernel,(.L_x_303 - reduce_best_kernel)
        .other          reduce_best_kernel,@"STO_CUDA_ENTRY STV_DEFAULT"
reduce_best_kernel:
.text.reduce_best_kernel:
[----:B------:R-:W-:Y:S01]  /*0000*/  LDC R1, c[0x0][0x37c] ;  /* 0x0000df00ff017b82 */ /* 0x000fe20000000800 */
[----:B------:R-:W0:Y:S01]  /*0010*/  S2R R0, SR_TID.X ;  /* 0x0000000000007919 */ /* 0x000e220000002100 */
[----:B------:R-:W0:Y:S01]  /*0020*/  LDCU UR5, c[0x0][0x390] ;  /* 0x00007200ff0577ac */ /* 0x000e220008000800 */
[----:B------:R-:W-:Y:S01]  /*0030*/  BSSY.RECONVERGENT B0, `(.L_x_0) ;  /* 0x000001b000007945 */ /* 0x000fe20003800200 */
[----:B------:R-:W-:Y:S01]  /*0040*/  IMAD.MOV.U32 R12, RZ, RZ, RZ ;  /* 0x000000ffff0c7224 */ /* 0x000fe200078e00ff */
[----:B------:R-:W-:Y:S01]  /*0050*/  CS2R R2, SRZ ;  /* 0x0000000000027805 */ /* 0x000fe2000001ff00 */
[----:B------:R-:W1:Y:S01]  /*0060*/  LDCU UR7, c[0x0][0x360] ;  /* 0x00006c00ff0777ac */ /* 0x000e620008000800 */
[----:B------:R-:W2:Y:S01]  /*0070*/  LDCU.64 UR8, c[0x0][0x358] ;  /* 0x00006b00ff0877ac */ /* 0x000ea20008000a00 */
[----:B------:R-:W3:Y:S01]  /*0080*/  LDCU UR10, c[0x0][0x390] ;  /* 0x00007200ff0a77ac */ /* 0x000ee20008000800 */
[----:B-1----:R-:W-:-:S04]  /*0090*/  UIADD3 UR4, UPT, UPT, UR7, 0x1f, URZ ;  /* 0x0000001f07047890 */ /* 0x002fc8000fffe0ff */
[----:B------:R-:W-:Y:S01]  /*00a0*/  USHF.R.U32.HI UR4, URZ, 0x5, UR4 ;  /* 0x00000005ff047899 */ /* 0x000fe20008011604 */
[----:B0-----:R-:W-:-:S13]  /*00b0*/  ISETP.GE.U32.AND P0, PT, R0, UR5, PT ;  /* 0x0000000500007c0c */ /* 0x001fda000bf06070 */
[----:B--23--:R-:W-:Y:S05]  /*00c0*/  @P0 BRA `(.L_x_1) ;  /* 0x0000000000440947 */ /* 0x00cfea0003800000 */
[----:B------:R-:W0:Y:S01]  /*00d0*/  LDC.64 R6, c[0x0][0x380] ;  /* 0x0000e000ff067b82 */ /* 0x000e220000000a00 */
[----:B------:R-:W-:Y:S01]  /*00e0*/  IMAD.MOV.U32 R12, RZ, RZ, RZ ;  /* 0x000000ffff0c7224 */ /* 0x000fe200078e00ff */
[----:B------:R-:W-:Y:S01]  /*00f0*/  CS2R R2, SRZ ;  /* 0x0000000000027805 */ /* 0x000fe2000001ff00 */
[----:B------:R-:W-:-:S05]  /*0100*/  IMAD.MOV.U32 R13, RZ, RZ, R0 ;  /* 0x000000ffff0d7224 */ /* 0x000fca00078e0000 */
[----:B------:R-:W1:Y:S02]  /*0110*/  LDC.64 R8, c[0x0][0x388] ;  /* 0x0000e200ff087b82 */ /* 0x000e640000000a00 */
.L_x_4:
[----:B0-----:R-:W-:-:S06]  /*0120*/  IMAD.WIDE.U32 R4, R13, 0x4, R6 ;  /* 0x000000040d047825 */ /* 0x001fcc00078e0006 */
[----:B------:R-:W2:Y:S01]  /*0130*/  LDG.E.CONSTANT R5, desc[UR8][R4.64] ;  /* 0x0000000804057981 */ /* 0x000ea2000c1e9900 */
[C---:B-1----:R-:W-:Y:S01]  /*0140*/  IMAD.WIDE.U32 R10, R13.reuse, 0x8, R8 ;  /* 0x000000080d0a7825 */ /* 0x042fe200078e0008 */
[----:B------:R-:W-:Y:S03]  /*0150*/  BSSY.RECONVERGENT B1, `(.L_x_2) ;  /* 0x0000007000017945 */ /* 0x000fe60003800200 */
[----:B------:R-:W-:-:S05]  /*0160*/  VIADD R13, R13, UR7 ;  /* 0x000000070d0d7c36 */ /* 0x000fca0008000000 */
[----:B------:R-:W-:Y:S02]  /*0170*/  ISETP.GE.U32.AND P1, PT, R13, UR10, PT ;  /* 0x0000000a0d007c0c */ /* 0x000fe4000bf26070 */
[----:B--2---:R-:W-:-:S13]  /*0180*/  ISETP.GT.U32.AND P0, PT, R5, R12, PT ;  /* 0x0000000c0500720c */ /* 0x004fda0003f04070 */
[----:B-----5:R-:W-:Y:S05]  /*0190*/  @!P0 BRA `(.L_x_3) ;  /* 0x0000000000088947 */ /* 0x020fea0003800000 */
[----:B------:R0:W5:Y:S01]  /*01a0*/  LDG.E.64.CONSTANT R2, desc[UR8][R10.64] ;  /* 0x000000080a027981 */ /* 0x000162000c1e9b00 */
[----:B------:R-:W-:-:S07]  /*01b0*/  IMAD.MOV.U32 R12, RZ, RZ, R5 ;  /* 0x000000ffff0c7224 */ /* 0x000fce00078e0005 */
.L_x_3:
[----:B------:R-:W-:Y:S05]  /*01c0*/  BSYNC.RECONVERGENT B1 ;  /* 0x0000000000017941 */ /* 0x000fea0003800200 */
.L_x_2:
[----:B------:R-:W-:Y:S05]  /*01d0*/  @!P1 BRA `(.L_x_4) ;  /* 0xfffffffc00d09947 */ /* 0x000fea000383ffff */
.L_x_1:
[----:B------:R-:W-:Y:S05]  /*01e0*/  BSYNC.RECONVERGENT B0 ;  /* 0x0000000000007941 */ /* 0x000fea0003800200 */
.L_x_0:
[----:B------:R-:W1:Y:S01]  /*01f0*/  SHFL.DOWN PT, R5, R12, 0x10, 0x1f ;  /* 0x0a001f000c057f89 */ /* 0x000e6200000e0000 */
[----:B------:R-:W2:Y:S01]  /*0200*/  S2UR UR6, SR_CgaCtaId ;  /* 0x00000000000679c3 */ /* 0x000ea20000008800 */
[----:B------:R-:W-:Y:S02]  /*0210*/  UMOV UR5, 0x400 ;  /* 0x0000040000057882 */ /* 0x000fe40000000000 */
[----:B-----5:R-:W3:Y:S04]  /*0220*/  SHFL.DOWN PT, R9, R2, 0x10, 0x1f ;  /* 0x0a001f0002097f89 */ /* 0x020ee800000e0000 */
[----:B------:R-:W4:Y:S01]  /*0230*/  SHFL.DOWN PT, R7, R3, 0x10, 0x1f ;  /* 0x0a001f0003077f89 */ /* 0x000f2200000e0000 */
[CC--:B-1----:R-:W-:Y:S01]  /*0240*/  ISETP.GT.U32.AND P0, PT, R5.reuse, R12.reuse, PT ;  /* 0x0000000c0500720c */ /* 0x0c2fe20003f04070 */
[----:B--2---:R-:W-:Y:S01]  /*0250*/  ULEA UR5, UR6, UR5, 0x18 ;  /* 0x0000000506057291 */ /* 0x004fe2000f8ec0ff */
[----:B------:R-:W-:-:S02]  /*0260*/  VIMNMX.U32 R5, PT, PT, R5, R12, !PT ;  /* 0x0000000c05057248 */ /* 0x000fc40007fe0000 */
[----:B---3--:R-:W-:Y:S01]  /*0270*/  SEL R8, R9, R2, P0 ;  /* 0x0000000209087207 */ /* 0x008fe20000000000 */
[----:B------:R-:W-:Y:S02]  /*0280*/  ULEA UR6, UR4, UR5, 0x2 ;  /* 0x0000000504067291 */ /* 0x000fe4000f8e10ff */
[----:B------:R-:W1:Y:S01]  /*0290*/  SHFL.DOWN PT, R4, R5, 0x8, 0x1f ;  /* 0x09001f0005047f89 */ /* 0x000e6200000e0000 */
[----:B----4-:R-:W-:-:S03]  /*02a0*/  SEL R9, R7, R3, P0 ;  /* 0x0000000307097207 */ /* 0x010fc60000000000 */
[----:B------:R-:W2:Y:S04]  /*02b0*/  SHFL.DOWN PT, R7, R8, 0x8, 0x1f ;  /* 0x09001f0008077f89 */ /* 0x000ea800000e0000 */
[----:B------:R-:W0:Y:S01]  /*02c0*/  SHFL.DOWN PT, R6, R9, 0x8, 0x1f ;  /* 0x09001f0009067f89 */ /* 0x000e2200000e0000 */
[----:B-1----:R-:W-:Y:S02]  /*02d0*/  ISETP.GT.U32.AND P0, PT, R4, R5, PT ;  /* 0x000000050400720c */ /* 0x002fe40003f04070 */
[----:B------:R-:W-:Y:S02]  /*02e0*/  VIMNMX.U32 R4, PT, PT, R5, R4, !PT ;  /* 0x0000000405047248 */ /* 0x000fe40007fe0000 */
[----:B--2---:R-:W-:-:S03]  /*02f0*/  SEL R7, R7, R8, P0 ;  /* 0x0000000807077207 */ /* 0x004fc60000000000 */
[----:B------:R-:W1:Y:S01]  /*0300*/  SHFL.DOWN PT, R3, R4, 0x4, 0x1f ;  /* 0x08801f0004037f89 */ /* 0x000e6200000e0000 */
[----:B0-----:R-:W-:-:S03]  /*0310*/  SEL R11, R6, R9, P0 ;  /* 0x00000009060b7207 */ /* 0x001fc60000000000 */
[----:B------:R-:W0:Y:S04]  /*0320*/  SHFL.DOWN PT, R6, R7, 0x4, 0x1f ;  /* 0x08801f0007067f89 */ /* 0x000e2800000e0000 */
[----:B------:R-:W2:Y:S01]  /*0330*/  SHFL.DOWN PT, R2, R11, 0x4, 0x1f ;  /* 0x08801f000b027f89 */ /* 0x000ea200000e0000 */
[----:B-1----:R-:W-:Y:S02]  /*0340*/  ISETP.GT.U32.AND P0, PT, R3, R4, PT ;  /* 0x000000040300720c */ /* 0x002fe40003f04070 */
[----:B------:R-:W-:Y:S02]  /*0350*/  VIMNMX.U32 R3, PT, PT, R4, R3, !PT ;  /* 0x0000000304037248 */ /* 0x000fe40007fe0000 */
[----:B0-----:R-:W-:-:S03]  /*0360*/  SEL R10, R6, R7, P0 ;  /* 0x00000007060a7207 */ /* 0x001fc60000000000 */
[----:B------:R-:W0:Y:S01]  /*0370*/  SHFL.DOWN PT, R6, R3, 0x2, 0x1f ;  /* 0x08401f0003067f89 */ /* 0x000e2200000e0000 */
[----:B--2---:R-:W-:-:S03]  /*0380*/  SEL R9, R2, R11, P0 ;  /* 0x0000000b02097207 */ /* 0x004fc60000000000 */
[----:B------:R-:W1:Y:S04]  /*0390*/  SHFL.DOWN PT, R5, R10, 0x2, 0x1f ;  /* 0x08401f000a057f89 */ /* 0x000e6800000e0000 */
[----:B------:R-:W2:Y:S01]  /*03a0*/  SHFL.DOWN PT, R2, R9, 0x2, 0x1f ;  /* 0x08401f0009027f89 */ /* 0x000ea200000e0000 */
[----:B0-----:R-:W-:Y:S02]  /*03b0*/  ISETP.GT.U32.AND P0, PT, R6, R3, PT ;  /* 0x000000030600720c */ /* 0x001fe40003f04070 */
[----:B------:R-:W-:Y:S02]  /*03c0*/  VIMNMX.U32 R6, PT, PT, R3, R6, !PT ;  /* 0x0000000603067248 */ /* 0x000fe40007fe0000 */
[----:B-1----:R-:W-:-:S03]  /*03d0*/  SEL R7, R5, R10, P0 ;  /* 0x0000000a05077207 */ /* 0x002fc60000000000 */
[----:B------:R-:W0:Y:S01]  /*03e0*/  SHFL.DOWN PT, R5, R6, 0x1, 0x1f ;  /* 0x08201f0006057f89 */ /* 0x000e2200000e0000 */
[----:B--2---:R-:W-:Y:S02]  /*03f0*/  SEL R8, R2, R9, P0 ;  /* 0x0000000902087207 */ /* 0x004fe40000000000 */
[----:B------:R-:W-:Y:S01]  /*0400*/  LOP3.LUT P0, R2, R0, 0x1f, RZ, 0xc0, !PT ;  /* 0x0000001f00027812 */ /* 0x000fe2000780c0ff */
[----:B------:R-:W1:Y:S04]  /*0410*/  SHFL.DOWN PT, R4, R7, 0x1, 0x1f ;  /* 0x08201f0007047f89 */ /* 0x000e6800000e0000 */
[----:B------:R-:W2:Y:S01]  /*0420*/  SHFL.DOWN PT, R3, R8, 0x1, 0x1f ;  /* 0x08201f0008037f89 */ /* 0x000ea200000e0000 */
[----:B0-----:R-:W-:Y:S02]  /*0430*/  ISETP.GT.U32.AND P1, PT, R5, R6, PT ;  /* 0x000000060500720c */ /* 0x001fe40003f24070 */
[----:B------:R-:W-:-:S05]  /*0440*/  VIMNMX.U32 R9, PT, PT, R6, R5, !PT ;  /* 0x0000000506097248 */ /* 0x000fca0007fe0000 */
[----:B------:R-:W-:Y:S02]  /*0450*/  @!P0 LEA.HI R6, R0, UR5, RZ, 0x1d ;  /* 0x0000000500068c11 */ /* 0x000fe4000f8fe8ff */
[----:B-1----:R-:W-:Y:S02]  /*0460*/  SEL R4, R4, R7, P1 ;  /* 0x0000000704047207 */ /* 0x002fe40000800000 */
[----:B--2---:R-:W-:Y:S01]  /*0470*/  SEL R5, R3, R8, P1 ;  /* 0x0000000803057207 */ /* 0x004fe20000800000 */
[----:B------:R0:W-:Y:S01]  /*0480*/  @!P0 STS [R6], R9 ;  /* 0x0000000906008388 */ /* 0x0001e20000000800 */
[C---:B------:R-:W-:Y:S02]  /*0490*/  @!P0 LEA.HI R3, R0.reuse, UR6, RZ, 0x1e ;  /* 0x0000000600038c11 */ /* 0x040fe4000f8ff0ff */
[----:B------:R-:W-:-:S03]  /*04a0*/  ISETP.GT.U32.AND P1, PT, R0, 0x1f, PT ;  /* 0x0000001f0000780c */ /* 0x000fc60003f24070 */
[----:B------:R0:W-:Y:S01]  /*04b0*/  @!P0 STS.64 [R3], R4 ;  /* 0x0000000403008388 */ /* 0x0001e20000000a00 */
[----:B------:R-:W-:Y:S09]  /*04c0*/  BAR.SYNC.DEFER_BLOCKING 0x0 ;  /* 0x0000000000007b1d */ /* 0x000ff20000010000 */
[----:B------:R-:W-:Y:S05]  /*04d0*/  @P1 EXIT ;  /* 0x000000000000194d */ /* 0x000fea0003800000 */
[----:B------:R-:W-:Y:S01]  /*04e0*/  ISETP.GE.U32.AND P0, PT, R0, UR4, PT ;  /* 0x0000000400007c0c */ /* 0x000fe2000bf06070 */
[----:B------:R-:W-:Y:S01]  /*04f0*/  IMAD.MOV.U32 R0, RZ, RZ, RZ ;  /* 0x000000ffff007224 */ /* 0x000fe200078e00ff */
[----:B0-----:R-:W-:-:S11]  /*0500*/  CS2R R4, SRZ ;  /* 0x0000000000047805 */ /* 0x001fd6000001ff00 */
[C---:B------:R-:W-:Y:S02]  /*0510*/  @!P0 LEA R3, R2.reuse, UR5, 0x2 ;  /* 0x0000000502038c11 */ /* 0x040fe4000f8e10ff */
[----:B------:R-:W-:-:S03]  /*0520*/  @!P0 LEA R6, R2, UR6, 0x3 ;  /* 0x0000000602068c11 */ /* 0x000fc6000f8e18ff */
[----:B------:R-:W0:Y:S04]  /*0530*/  @!P0 LDS R0, [R3] ;  /* 0x0000000003008984 */ /* 0x000e280000000800 */
[----:B------:R-:W1:Y:S04]  /*0540*/  @!P0 LDS.64 R4, [R6] ;  /* 0x0000000006048984 */ /* 0x000e680000000a00 */
[----:B0-----:R-:W0:Y:S04]  /*0550*/  SHFL.DOWN PT, R7, R0, 0x10, 0x1f ;  /* 0x0a001f0000077f89 */ /* 0x001e2800000e0000 */
[----:B-1----:R-:W1:Y:S04]  /*0560*/  SHFL.DOWN PT, R9, R5, 0x10, 0x1f ;  /* 0x0a001f0005097f89 */ /* 0x002e6800000e0000 */
[----:B------:R-:W2:Y:S01]  /*0570*/  SHFL.DOWN PT, R11, R4, 0x10, 0x1f ;  /* 0x0a001f00040b7f89 */ /* 0x000ea200000e0000 */
[----:B0-----:R-:W-:-:S02]  /*0580*/  ISETP.GT.U32.AND P0, PT, R7, R0, PT ;  /* 0x000000000700720c */ /* 0x001fc40003f04070 */
[----:B------:R-:W-:Y:S02]  /*0590*/  VIMNMX.U32 R7, PT, PT, R7, R0, !PT ;  /* 0x0000000007077248 */ /* 0x000fe40007fe0000 */
[----:B-1----:R-:W-:-:S03]  /*05a0*/  SEL R12, R9, R5, P0 ;  /* 0x00000005090c7207 */ /* 0x002fc60000000000 */
        /* <DEDUP_REMOVED lines=21> */
[----:B------:R0:W1:Y:S01]  /*0700*/  SHFL.DOWN PT, R9, R0, 0x1, 0x1f ;  /* 0x08201f0000097f89 */ /* 0x00006200000e0000 */
[----:B--2---:R-:W-:Y:S02]  /*0710*/  SEL R11, R5, R10, P0 ;  /* 0x0000000a050b7207 */ /* 0x004fe40000000000 */
[----:B------:R-:W-:Y:S01]  /*0720*/  ISETP.NE.AND P0, PT, R2, RZ, PT ;  /* 0x000000ff0200720c */ /* 0x000fe20003f05270 */
[----:B------:R0:W2:Y:S04]  /*0730*/  SHFL.DOWN PT, R7, R8, 0x1, 0x1f ;  /* 0x08201f0008077f89 */ /* 0x0000a800000e0000 */
[----:B------:R0:W3:Y:S08]  /*0740*/  SHFL.DOWN PT, R6, R11, 0x1, 0x1f ;  /* 0x08201f000b067f89 */ /* 0x0000f000000e0000 */
[----:B0-----:R-:W-:Y:S05]  /*0750*/  @P0 EXIT ;  /* 0x000000000000094d */ /* 0x001fea0003800000 */
[----:B------:R-:W0:Y:S01]  /*0760*/  LDC.64 R2, c[0x0][0x398] ;  /* 0x0000e600ff027b82 */ /* 0x000e220000000a00 */
[----:B-1----:R-:W-:Y:S02]  /*0770*/  ISETP.GT.U32.AND P0, PT, R9, R0, PT ;  /* 0x000000000900720c */ /* 0x002fe40003f04070 */
[----:B------:R-:W-:Y:S02]  /*0780*/  VIMNMX.U32 R9, PT, PT, R0, R9, !PT ;  /* 0x0000000900097248 */ /* 0x000fe40007fe0000 */
[----:B---3--:R-:W-:Y:S02]  /*0790*/  SEL R6, R6, R11, P0 ;  /* 0x0000000b06067207 */ /* 0x008fe40000000000 */
[----:B--2---:R-:W-:Y:S01]  /*07a0*/  SEL R7, R7, R8, P0 ;  /* 0x0000000807077207 */ /* 0x004fe20000000000 */
[----:B------:R-:W1:Y:S01]  /*07b0*/  LDC.64 R4, c[0x0][0x3a0] ;  /* 0x0000e800ff047b82 */ /* 0x000e620000000a00 */
[----:B0-----:R-:W-:Y:S04]  /*07c0*/  STG.E desc[UR8][R2.64], R9 ;  /* 0x0000000902007986 */ /* 0x001fe8000c101908 */
[----:B-1----:R-:W-:Y:S01]  /*07d0*/  STG.E.64 desc[UR8][R4.64], R6 ;  /* 0x0000000604007986 */ /* 0x002fe2000c101b08 */
[----:B------:R-:W-:Y:S05]  /*07e0*/  EXIT ;  /* 0x000000000000794d */ /* 0x000fea0003800000 */
.L_x_5:
[----:B------:R-:W-:-:S00]  /*07f0*/  BRA `(.L_x_5) ;  /* 0xfffffffc00fc7947 */ /* 0x000fc0000383ffff */
[----:B------:R-:W-:-:S00]  /*0800*/  NOP ;  /* 0x0000000000007918 */ /* 0x000fc00000000000 */
[----:B------:R-:W-:-:S00]  /*0810*/  NOP ;  /* 0x0000000000007918 */ /* 0x000fc00000000000 */
[----:B------:R-:W-:-:S00]  /*0820*/  NOP ;  /* 0x0000000000007918 */ /* 0x000fc00000000000 */
[----:B------:R-:W-:-:S00]  /*0830*/  NOP ;  /* 0x0000000000007918 */ /* 0x000fc00000000000 */
[----:B------:R-:W-:-:S00]  /*0840*/  NOP ;  /* 0x0000000000007918 */ /* 0x000fc00000000000 */
[----:B------:R-:W-:-:S00]  /*0850*/  NOP ;  /* 0x0000000000007918 */ /* 0x000fc00000000000 */
[----:B------:R-:W-:-:S00]  /*0860*/  NOP ;  /* 0x0000000000007918 */ /* 0x000fc00000000000 */
[----:B------:R-:W-:-:S00]  /*0870*/  NOP ;  /* 0x0000000000007918 */ /* 0x000fc00000000000 */
.L_x_303:


//--------------------- .text.double_sha256_persistent_kernel_ascii --------------------------
	.section	.text.double_sha256_persistent_kernel_ascii,"ax",@progbits
	.align	128
        .global         double_sha256_persistent_kernel_ascii
        .type           double_sha256_persistent_kernel_ascii,@function
        .size           double_sha256_persistent_kernel_ascii,(.L_x_304 - double_sha256_persistent_kernel_ascii)
        .other          double_sha256_persistent_kernel_ascii,@"STO_CUDA_ENTRY STV_DEFAULT"
double_sha256_persistent_kernel_ascii:
.text.double_sha256_persistent_kernel_ascii:
[----:B------:R-:W0:Y:S01]  /*0000*/  LDC R1, c[0x0][0x37c] ;  /* 0x0000df00ff017b82 */ /* 0x000e220000000800 */
[----:B------:R-:W1:Y:S07]  /*0010*/  S2R R0, SR_TID.X ;  /* 0x0000000000007919 */ /* 0x000e6e0000002100 */
[----:B------:R-:W2:Y:S01]  /*0020*/  S2UR UR6, SR_CgaCtaId ;  /* 0x00000000000679c3 */ /* 0x000ea20000008800 */
[----:B------:R-:W3:Y:S01]  /*0030*/  LDCU UR4, c[0x0][0x360] ;  /* 0x00006c00ff0477ac */ /* 0x000ee20008000800 */
[----:B0-----:R-:W-:Y:S01]  /*0040*/  VIADD R1, R1, 0xfffffee0 ;  /* 0xfffffee001017836 */ /* 0x001fe20000000000 */
[----:B------:R-:W-:Y:S01]  /*0050*/  BSSY.RECONVERGENT B0, `(.L_x_6) ;  /* 0x0000733000007945 */ /* 0x000fe20003800200 */
[----:B------:R-:W0:Y:S03]  /*0060*/  LDCU UR14, c[0x0][0x388] ;  /* 0x00007100ff0e77ac */ /* 0x000e260008000800 */
[----:B------:R-:W-:Y:S01]  /*0070*/  R2UR UR12, R1 ;  /* 0x00000000010c72ca */ /* 0x000fe200000e0000 */
[----:B------:R-:W-:Y:S01]  /*0080*/  UMOV UR5, 0x400 ;  /* 0x0000040000057882 */ /* 0x000fe20000000000 */
[----:B------:R-:W4:Y:S01]  /*0090*/  LDCU.64 UR10, c[0x0][0x358] ;  /* 0x00006b00ff0a77ac */ /* 0x000f220008000a00 */
[----:B------:R-:W-:-:S02]  /*00a0*/  UIADD3 UR5, UPT, UPT, UR5, 0x10, URZ ;  /* 0x0000001005057890 */ /* 0x000fc4000fffe0ff */
[----:B---3--:R-:W-:-:S04]  /*00b0*/  UIADD3 UR4, UPT, UPT, UR4, 0x1f, URZ ;  /* 0x0000001f04047890 */ /* 0x008fc8000fffe0ff */
[----:B------:R-:W-:Y:S02]  /*00c0*/  USHF.R.U32.HI UR4, URZ, 0x5, UR4 ;  /* 0x00000005ff047899 */ /* 0x000fe40008011604 */
[----:B--2---:R-:W-:Y:S02]  /*00d0*/  ULEA UR5, UR6, UR5, 0x18 ;  /* 0x0000000506057291 */ /* 0x004fe4000f8ec0ff */
[----:B0-----:R-:W-:Y:S02]  /*00e0*/  ULOP3.LUT UR13, UR14, 0x3f, URZ, 0xc0, !UPT ;  /* 0x0000003f0e0d7892 */ /* 0x001fe4000f8ec0ff */
[----:B------:R-:W-:Y:S01]  /*00f0*/  ULEA UR5, UR4, UR5, 0x2 ;  /* 0x0000000504057291 */ /* 0x000fe2000f8e10ff */
[----:B-1----:R-:W-:-:S03]  /*0100*/  ISETP.NE.AND P0, PT, R0, RZ, PT ;  /* 0x000000ff0000720c */ /* 0x002fc60003f05270 */
[----:B------:R-:W-:-:S10]  /*0110*/  ULEA UR6, UR4, UR5, 0x3 ;  /* 0x0000000504067291 */ /* 0x000fd4000f8e18ff */
[----:B----4-:R-:W-:Y:S05]  /*0120*/  @P0 BRA `(.L_x_7) ;  /* 0x0000007000940947 */ /* 0x010fea0003800000 */
[----:B------:R-:W0:Y:S01]  /*0130*/  LDCU UR7, c[0x0][0x38c] ;  /* 0x00007180ff0777ac */ /* 0x000e220008000800 */
[----:B------:R-:W-:Y:S02]  /*0140*/  IMAD.MOV.U32 R6, RZ, RZ, 0x6a09e667 ;  /* 0x6a09e667ff067424 */ /* 0x000fe400078e00ff */
[----:B------:R-:W-:Y:S01]  /*0150*/  IMAD.MOV.U32 R11, RZ, RZ, -0x4498517b ;  /* 0xbb67ae85ff0b7424 */ /* 0x000fe200078e00ff */
[----:B------:R-:W-:Y:S01]  /*0160*/  UISETP.GE.U32.AND UP0, UPT, UR14, 0x40, UPT ;  /* 0x000000400e00788c */ /* 0x000fe2000bf06070 */
[----:B------:R-:W-:Y:S02]  /*0170*/  IMAD.MOV.U32 R9, RZ, RZ, 0x3c6ef372 ;  /* 0x3c6ef372ff097424 */ /* 0x000fe400078e00ff */
[----:B------:R-:W-:Y:S02]  /*0180*/  IMAD.MOV.U32 R8, RZ, RZ, -0x5ab00ac6 ;  /* 0xa54ff53aff087424 */ /* 0x000fe400078e00ff */
[----:B------:R-:W-:Y:S02]  /*0190*/  IMAD.MOV.U32 R13, RZ, RZ, 0x510e527f ;  /* 0x510e527fff0d7424 */ /* 0x000fe400078e00ff */
[----:B------:R-:W-:-:S02]  /*01a0*/  IMAD.MOV.U32 R0, RZ, RZ, -0x64fa9774 ;  /* 0x9b05688cff007424 */ /* 0x000fc400078e00ff */
[----:B------:R-:W-:Y:S02]  /*01b0*/  IMAD.MOV.U32 R7, RZ, RZ, 0x1f83d9ab ;  /* 0x1f83d9abff077424 */ /* 0x000fe400078e00ff */
[----:B------:R-:W-:Y:S01]  /*01c0*/  IMAD.MOV.U32 R10, RZ, RZ, 0x5be0cd19 ;  /* 0x5be0cd19ff0a7424 */ /* 0x000fe200078e00ff */
[----:B0-----:R-:W-:-:S09]  /*01d0*/  UISETP.GE.U32.AND.EX UP0, UPT, UR7, URZ, UPT, UP0 ;  /* 0x000000ff0700728c */ /* 0x001fd2000bf06100 */
[----:B------:R-:W-:Y:S05]  /*01e0*/  BRA.U !UP0, `(.L_x_8) ;  /* 0x00000061083c7547 */ /* 0x000fea000b800000 */
[----:B------:R-:W-:Y:S01]  /*01f0*/  IMAD.MOV.U32 R6, RZ, RZ, 0x6a09e667 ;  /* 0x6a09e667ff067424 */ /* 0x000fe200078e00ff */
[----:B------:R-:W0:Y:S01]  /*0200*/  LDCU.64 UR16, c[0x0][0x380] ;  /* 0x00007000ff1077ac */ /* 0x000e220008000a00 */
[----:B------:R-:W-:Y:S02]  /*0210*/  IMAD.MOV.U32 R11, RZ, RZ, -0x4498517b ;  /* 0xbb67ae85ff0b7424 */ /* 0x000fe400078e00ff */
[----:B------:R-:W-:Y:S01]  /*0220*/  IMAD.MOV.U32 R9, RZ, RZ, 0x3c6ef372 ;  /* 0x3c6ef372ff097424 */ /* 0x000fe200078e00ff */
[----:B------:R-:W-:Y:S01]  /*0230*/  UMOV UR4, URZ ;  /* 0x000000ff00047c82 */ /* 0x000fe20008000000 */
[----:B------:R-:W-:Y:S01]  /*0240*/  IMAD.MOV.U32 R8, RZ, RZ, -0x5ab00ac6 ;  /* 0xa54ff53aff087424 */ /* 0x000fe200078e00ff */
[----:B------:R-:W-:Y:S01]  /*0250*/  UMOV UR5, URZ ;  /* 0x000000ff00057c82 */ /* 0x000fe20008000000 */
[----:B------:R-:W-:Y:S02]  /*0260*/  IMAD.MOV.U32 R13, RZ, RZ, 0x510e527f ;  /* 0x510e527fff0d7424 */ /* 0x000fe400078e00ff */
[----:B------:R-:W-:-:S02]  /*0270*/  IMAD.MOV.U32 R0, RZ, RZ, -0x64fa9774 ;  /* 0x9b05688cff007424 */ /* 0x000fc400078e00ff */
[----:B------:R-:W-:Y:S02]  /*0280*/  IMAD.MOV.U32 R7, RZ, RZ, 0x1f83d9ab ;  /* 0x1f83d9abff077424 */ /* 0x000fe400078e00ff */
[----:B------:R-:W-:-:S07]  /*0290*/  IMAD.MOV.U32 R10, RZ, RZ, 0x5be0cd19 ;  /* 0x5be0cd19ff0a7424 */ /* 0x000fce00078e00ff */
.L_x_9:
[----:B0-----:R-:W-:Y:S01]  /*02a0*/  ULEA UR8, UP0, UR4, UR16, 0x6 ;  /* 0x0000001004087291 */ /* 0x001fe2000f8030ff */
[----:B------:R-:W0:Y:S03]  /*02b0*/  LDC.64 R4, c[0x3][RZ] ;  /* 0x00c00000ff047b82 */ /* 0x000e260000000a00 */
[----:B------:R-:W-:Y:S02]  /*02c0*/  ULEA.HI.X UR9, UR4, UR17, UR5, 0x6, UP0 ;  /* 0x0000001104097291 */ /* 0x000fe400080f3405 */
[----:B------:R-:W-:-:S04]  /*02d0*/  IMAD.U32 R2, RZ, RZ, UR8 ;  /* 0x00000008ff027e24 */ /* 0x000fc8000f8e00ff */
[----:B------:R-:W-:-:S05]  /*02e0*/  IMAD.U32 R3, RZ, RZ, UR9 ;  /* 0x00000009ff037e24 */ /* 0x000fca000f8e00ff */
[----:B------:R-:W2:Y:S04]  /*02f0*/  LDG.E.U8.CONSTANT R12, desc[UR10][R2.64] ;  /* 0x0000000a020c7981 */ /* 0x000ea8000c1e9100 */
[----:B------:R-:W2:Y:S04]  /*0300*/  LDG.E.U8.CONSTANT R15, desc[UR10][R2.64+0x1] ;  /* 0x0000010a020f7981 */ /* 0x000ea8000c1e9100 */
[----:B------:R-:W3:Y:S04]  /*0310*/  LDG.E.U8.CONSTANT R14, desc[UR10][R2.64+0x2] ;  /* 0x0000020a020e7981 */ /* 0x000ee8000c1e9100 */
[----:B------:R-:W4:Y:S04]  /*0320*/  LDG.E.U8.CONSTANT R17, desc[UR10][R2.64+0x3] ;  /* 0x0000030a02117981 */ /* 0x000f28000c1e9100 */
[----:B------:R-:W5:Y:S04]  /*0330*/  LDG.E.U8.CONSTANT R26, desc[UR10][R2.64+0x4] ;  /* 0x0000040a021a7981 */ /* 0x000f68000c1e9100 */
        /* <DEDUP_REMOVED lines=54> */
[----:B------:R-:W5:Y:S01]  /*06a0*/  LDG.E.U8.CONSTANT R16, desc[UR10][R2.64+0x3b] ;  /* 0x00003b0a02107981 */ /* 0x000f62000c1e9100 */
[----:B------:R-:W-:-:S02]  /*06b0*/  SHF.R.W.U32 R66, R13, 0x6, R13 ;  /* 0x000000060d427819 */ /* 0x000fc40000001e0d */
[C-C-:B------:R-:W-:Y:S02]  /*06c0*/  SHF.R.W.U32 R75, R13.reuse, 0xb, R13.reuse ;  /* 0x0000000b0d4b7819 */ /* 0x140fe40000001e0d */
[----:B------:R-:W-:Y:S02]  /*06d0*/  SHF.R.W.U32 R74, R13, 0x19, R13 ;  /* 0x000000190d4a7819 */ /* 0x000fe40000001e0d */
[----:B------:R-:W-:Y:S02]  /*06e0*/  LOP3.LUT R76, R7, R13, R0, 0xb8, !PT ;  /* 0x0000000d074c7212 */ /* 0x000fe400078eb800 */
[----:B------:R-:W-:Y:S01]  /*06f0*/  LOP3.LUT R75, R74, R75, R66, 0x96, !PT ;  /* 0x0000004b4a4b7212 */ /* 0x000fe200078e9642 */
[----:B--2---:R-:W-:Y:S02]  /*0700*/  IMAD R15, R12, 0x100, R15 ;  /* 0x000001000c0f7824 */ /* 0x004fe400078e020f */
[----:B------:R-:W2:Y:S02]  /*0710*/  LDG.E.U8.CONSTANT R12, desc[UR10][R2.64+0x3e] ;  /* 0x00003e0a020c7981 */ /* 0x000ea4000c1e9100 */
[----:B---3--:R-:W-:-:S04]  /*0720*/  IMAD R14, R15, 0x100, R14 ;  /* 0x000001000f0e7824 */ /* 0x008fc800078e020e */
[----:B----4-:R-:W-:Y:S02]  /*0730*/  IMAD.U32 R15, R14, 0x100, R17 ;  /* 0x000001000e0f7824 */ /* 0x010fe400078e0011 */
[----:B------:R-:W3:Y:S04]  /*0740*/  LDG.E.U8.CONSTANT R17, desc[UR10][R2.64+0x3c] ;  /* 0x00003c0a02117981 */ /* 0x000ee8000c1e9100 */
[----:B------:R-:W3:Y:S01]  /*0750*/  LDG.E.U8.CONSTANT R14, desc[UR10][R2.64+0x3d] ;  /* 0x00003d0a020e7981 */ /* 0x000ee2000c1e9100 */
[----:B-----5:R-:W-:-:S03]  /*0760*/  IMAD R26, R26, 0x100, R27 ;  /* 0x000001001a1a7824 */ /* 0x020fc600078e021b */
[----:B------:R1:W4:Y:S01]  /*0770*/  LDG.E.U8.CONSTANT R27, desc[UR10][R2.64+0x3f] ;  /* 0x00003f0a021b7981 */ /* 0x000322000c1e9100 */
[----:B------:R-:W-:Y:S01]  /*0780*/  IADD3 R76, PT, PT, R15, R76, R10 ;  /* 0x0000004c0f4c7210 */ /* 0x000fe20007ffe00a */
[----:B------:R-:W-:-:S03]  /*0790*/  IMAD R78, R26, 0x100, R47 ;  /* 0x000001001a4e7824 */ /* 0x000fc600078e022f */
[----:B0-----:R-:W-:Y:S02]  /*07a0*/  IADD3 R75, PT, PT, R76, R4, R75 ;  /* 0x000000044c4b7210 */ /* 0x001fe40007ffe04b */
[C-C-:B------:R-:W-:Y:S02]  /*07b0*/  SHF.R.W.U32 R4, R6.reuse, 0x2, R6.reuse ;  /* 0x0000000206047819 */ /* 0x140fe40000001e06 */
[C---:B------:R-:W-:Y:S01]  /*07c0*/  SHF.R.W.U32 R47, R6.reuse, 0xd, R6 ;  /* 0x0000000d062f7819 */ /* 0x040fe20000001e06 */
[----:B------:R-:W-:Y:S01]  /*07d0*/  IMAD.IADD R66, R75, 0x1, R8 ;  /* 0x000000014b427824 */ /* 0x000fe200078e0208 */
[----:B------:R-:W-:Y:S01]  /*07e0*/  SHF.R.W.U32 R26, R6, 0x16, R6 ;  /* 0x00000016061a7819 */ /* 0x000fe20000001e06 */
[----:B-1----:R-:W0:Y:S03]  /*07f0*/  LDC.64 R2, c[0x3][0x8] ;  /* 0x00c00200ff027b82 */ /* 0x002e260000000a00 */
[----:B------:R-:W-:Y:S01]  /*0800*/  LOP3.LUT R4, R26, R47, R4, 0x96, !PT ;  /* 0x0000002f1a047212 */ /* 0x000fe200078e9604 */
[----:B------:R-:W-:Y:S01]  /*0810*/  IMAD.U32 R26, R78, 0x100, R65 ;  /* 0x000001004e1a7824 */ /* 0x000fe200078e0041 */
[----:B------:R-:W-:-:S02]  /*0820*/  SHF.R.W.U32 R74, R66, 0x6, R66 ;  /* 0x00000006424a7819 */ /* 0x000fc40000001e42 */
[C-C-:B------:R-:W-:Y:S02]  /*0830*/  SHF.R.W.U32 R77, R66.reuse, 0xb, R66.reuse ;  /* 0x0000000b424d7819 */ /* 0x140fe40000001e42 */
[----:B------:R-:W-:Y:S02]  /*0840*/  SHF.R.W.U32 R76, R66, 0x19, R66 ;  /* 0x00000019424c7819 */ /* 0x000fe40000001e42 */
[----:B------:R-:W-:Y:S02]  /*0850*/  LOP3.LUT R47, R0, R66, R13, 0xb8, !PT ;  /* 0x00000042002f7212 */ /* 0x000fe400078eb80d */
[----:B------:R-:W-:Y:S02]  /*0860*/  LOP3.LUT R74, R76, R77, R74, 0x96, !PT ;  /* 0x0000004d4c4a7212 */ /* 0x000fe400078e964a */
[----:B------:R-:W-:Y:S01]  /*0870*/  IADD3 R65, PT, PT, R26, R47, R7 ;  /* 0x0000002f1a417210 */ /* 0x000fe20007ffe007 */
[----:B------:R-:W-:-:S03]  /*0880*/  IMAD R68, R67, 0x100, R68 ;  /* 0x0000010043447824 */ /* 0x000fc600078e0244 */
[----:B------:R-:W-:Y:S02]  /*0890*/  IADD3 R74, PT, PT, R65, R5, R74 ;  /* 0x00000005414a7210 */ /* 0x000fe40007ffe04a */
[----:B------:R-:W-:Y:S01]  /*08a0*/  LOP3.LUT R47, R11, R9, R6, 0xe8, !PT ;  /* 0x000000090b2f7212 */ /* 0x000fe200078ee806 */
[----:B------:R-:W-:Y:S02]  /*08b0*/  IMAD R69, R68, 0x100, R69 ;  /* 0x0000010044457824 */ /* 0x000fe400078e0245 */
[----:B------:R-:W-:Y:S01]  /*08c0*/  IMAD.IADD R67, R74, 0x1, R9 ;  /* 0x000000014a437824 */ /* 0x000fe200078e0209 */
[----:B------:R-:W-:Y:S01]  /*08d0*/  IADD3 R75, PT, PT, R75, R4, R47 ;  /* 0x000000044b4b7210 */ /* 0x000fe20007ffe02f */
[----:B------:R-:W-:-:S03]  /*08e0*/  IMAD.U32 R47, R69, 0x100, R70 ;  /* 0x00000100452f7824 */ /* 0x000fc600078e0046 */
[C-C-:B------:R-:W-:Y:S02]  /*08f0*/  SHF.R.W.U32 R68, R67.reuse, 0x6, R67.reuse ;  /* 0x0000000643447819 */ /* 0x140fe40000001e43 */
[C-C-:B------:R-:W-:Y:S02]  /*0900*/  SHF.R.W.U32 R69, R67.reuse, 0xb, R67.reuse ;  /* 0x0000000b43457819 */ /* 0x140fe40000001e43 */
[----:B------:R-:W-:Y:S02]  /*0910*/  SHF.R.W.U32 R70, R67, 0x19, R67 ;  /* 0x0000001943467819 */ /* 0x000fe40000001e43 */
[----:B------:R-:W-:Y:S02]  /*0920*/  LOP3.LUT R76, R13, R67, R66, 0xb8, !PT ;  /* 0x000000430d4c7212 */ /* 0x000fe400078eb842 */
[C-C-:B------:R-:W-:Y:S02]  /*0930*/  SHF.R.W.U32 R4, R75.reuse, 0x2, R75.reuse ;  /* 0x000000024b047819 */ /* 0x140fe40000001e4b */
[----:B------:R-:W-:-:S02]  /*0940*/  SHF.R.W.U32 R5, R75, 0xd, R75 ;  /* 0x0000000d4b057819 */ /* 0x000fc40000001e4b */
[--C-:B------:R-:W-:Y:S02]  /*0950*/  SHF.R.W.U32 R65, R75, 0x16, R75.reuse ;  /* 0x000000164b417819 */ /* 0x100fe40000001e4b */
[----:B------:R-:W-:Y:S02]  /*0960*/  LOP3.LUT R69, R70, R69, R68, 0x96, !PT ;  /* 0x0000004546457212 */ /* 0x000fe400078e9644 */
[----:B------:R-:W-:Y:S02]  /*0970*/  IADD3 R76, PT, PT, R47, R76, R0 ;  /* 0x0000004c2f4c7210 */ /* 0x000fe40007ffe000 */
[----:B------:R-:W-:Y:S02]  /*0980*/  LOP3.LUT R5, R65, R5, R4, 0x96, !PT ;  /* 0x0000000541057212 */ /* 0x000fe400078e9604 */
[----:B------:R-:W-:Y:S01]  /*0990*/  LOP3.LUT R4, R6, R11, R75, 0xe8, !PT ;  /* 0x0000000b06047212 */ /* 0x000fe200078ee84b */
[----:B------:R-:W-:Y:S01]  /*09a0*/  IMAD R72, R71, 0x100, R72 ;  /* 0x0000010047487824 */ /* 0x000fe200078e0248 */
[----:B0-----:R-:W-:-:S02]  /*09b0*/  IADD3 R2, PT, PT, R76, R2, R69 ;  /* 0x000000024c027210 */ /* 0x001fc40007ffe045 */
[----:B------:R-:W-:Y:S01]  /*09c0*/  IADD3 R74, PT, PT, R74, R5, R4 ;  /* 0x000000054a4a7210 */ /* 0x000fe20007ffe004 */
[----:B------:R-:W-:Y:S02]  /*09d0*/  IMAD R73, R72, 0x100, R73 ;  /* 0x0000010048497824 */ /* 0x000fe400078e0249 */
[----:B------:R-:W-:Y:S01]  /*09e0*/  IMAD.IADD R65, R2, 0x1, R11 ;  /* 0x0000000102417824 */ /* 0x000fe200078e020b */
[C-C-:B------:R-:W-:Y:S02]  /*09f0*/  SHF.R.W.U32 R4, R74.reuse, 0x2, R74.reuse ;  /* 0x000000024a047819 */ /* 0x140fe40000001e4a */
[C-C-:B------:R-:W-:Y:S02]  /*0a00*/  SHF.R.W.U32 R5, R74.reuse, 0xd, R74.reuse ;  /* 0x0000000d4a057819 */ /* 0x140fe40000001e4a */
[----:B------:R-:W-:Y:S01]  /*0a10*/  SHF.R.W.U32 R68, R74, 0x16, R74 ;  /* 0x000000164a447819 */ /* 0x000fe20000001e4a */
[----:B------:R-:W-:Y:S01]  /*0a20*/  IMAD.U32 R64, R73, 0x100, R64 ;  /* 0x0000010049407824 */ /* 0x000fe200078e0040 */
[----:B------:R-:W-:-:S02]  /*0a30*/  SHF.R.W.U32 R70, R65, 0x6, R65 ;  /* 0x0000000641467819 */ /* 0x000fc40000001e41 */
[C-C-:B------:R-:W-:Y:S02]  /*0a40*/  SHF.R.W.U32 R71, R65.reuse, 0xb, R65.reuse ;  /* 0x0000000b41477819 */ /* 0x140fe40000001e41 */
[----:B------:R-:W-:Y:S02]  /*0a50*/  SHF.R.W.U32 R72, R65, 0x19, R65 ;  /* 0x0000001941487819 */ /* 0x000fe40000001e41 */
[----:B------:R-:W-:Y:S02]  /*0a60*/  LOP3.LUT R73, R66, R65, R67, 0xb8, !PT ;  /* 0x0000004142497212 */ /* 0x000fe400078eb843 */
[----:B------:R-:W-:Y:S02]  /*0a70*/  LOP3.LUT R69, R68, R5, R4, 0x96, !PT ;  /* 0x0000000544457212 */ /* 0x000fe400078e9604 */
[----:B------:R-:W0:Y:S01]  /*0a80*/  LDC.64 R4, c[0x3][0x10] ;  /* 0x00c00400ff047b82 */ /* 0x000e220000000a00 */
[----:B------:R-:W-:Y:S02]  /*0a90*/  LOP3.LUT R70, R72, R71, R70, 0x96, !PT ;  /* 0x0000004748467212 */ /* 0x000fe400078e9646 */
[----:B------:R-:W-:Y:S01]  /*0aa0*/  IADD3 R73, PT, PT, R64, R73, R13 ;  /* 0x0000004940497210 */ /* 0x000fe20007ffe00d */
[----:B------:R-:W-:Y:S01]  /*0ab0*/  IMAD R62, R63, 0x100, R62 ;  /* 0x000001003f3e7824 */ /* 0x000fe200078e023e */
[----:B------:R-:W-:-:S02]  /*0ac0*/  LOP3.LUT R68, R75, R6, R74, 0xe8, !PT ;  /* 0x000000064b447212 */ /* 0x000fc400078ee84a */
[----:B------:R-:W-:Y:S01]  /*0ad0*/  IADD3 R3, PT, PT, R73, R3, R70 ;  /* 0x0000000349037210 */ /* 0x000fe20007ffe046 */
[----:B------:R-:W-:Y:S01]  /*0ae0*/  IMAD R61, R62, 0x100, R61 ;  /* 0x000001003e3d7824 */ /* 0x000fe200078e023d */
[----:B------:R-:W-:-:S03]  /*0af0*/  IADD3 R69, PT, PT, R2, R69, R68 ;  /* 0x0000004502457210 */ /* 0x000fc60007ffe044 */
[----:B------:R-:W-:Y:S01]  /*0b00*/  IMAD.IADD R62, R3, 0x1, R6 ;  /* 0x00000001033e7824 */ /* 0x000fe200078e0206 */
[--C-:B------:R-:W-:Y:S01]  /*0b10*/  SHF.R.W.U32 R2, R69, 0x2, R69.reuse ;  /* 0x0000000245027819 */ /* 0x100fe20000001e45 */
[----:B------:R-:W-:Y:S01]  /*0b20*/  IMAD.U32 R61, R61, 0x100, R60 ;  /* 0x000001003d3d7824 */ /* 0x000fe200078e003c */
[C-C-:B------:R-:W-:Y:S02]  /*0b30*/  SHF.R.W.U32 R63, R69.reuse, 0xd, R69.reuse ;  /* 0x0000000d453f7819 */ /* 0x140fe40000001e45 */
[----:B------:R-:W-:Y:S02]  /*0b40*/  SHF.R.W.U32 R68, R69, 0x16, R69 ;  /* 0x0000001645447819 */ /* 0x000fe40000001e45 */
[C-C-:B------:R-:W-:Y:S02]  /*0b50*/  SHF.R.W.U32 R70, R62.reuse, 0x6, R62.reuse ;  /* 0x000000063e467819 */ /* 0x140fe40000001e3e */
[C-C-:B------:R-:W-:Y:S02]  /*0b60*/  SHF.R.W.U32 R71, R62.reuse, 0xb, R62.reuse ;  /* 0x0000000b3e477819 */ /* 0x140fe40000001e3e */
[----:B------:R-:W-:-:S02]  /*0b70*/  SHF.R.W.U32 R72, R62, 0x19, R62 ;  /* 0x000000193e487819 */ /* 0x000fc40000001e3e */
[----:B------:R-:W-:Y:S02]  /*0b80*/  LOP3.LUT R60, R67, R62, R65, 0xb8, !PT ;  /* 0x0000003e433c7212 */ /* 0x000fe400078eb841 */
[----:B------:R-:W-:Y:S01]  /*0b90*/  LOP3.LUT R2, R68, R63, R2, 0x96, !PT ;  /* 0x0000003f44027212 */ /* 0x000fe200078e9602 */
[----:B------:R-:W-:Y:S01]  /*0ba0*/  IMAD R68, R58, 0x100, R59 ;  /* 0x000001003a447824 */ /* 0x000fe200078e023b */
[----:B------:R-:W-:Y:S02]  /*0bb0*/  LOP3.LUT R71, R72, R71, R70, 0x96, !PT ;  /* 0x0000004748477212 */ /* 0x000fe400078e9646 */
[----:B------:R-:W-:Y:S02]  /*0bc0*/  IADD3 R60, PT, PT, R61, R60, R66 ;  /* 0x0000003c3d3c7210 */ /* 0x000fe40007ffe042 */
[----:B------:R-:W-:Y:S01]  /*0bd0*/  LOP3.LUT R58, R74, R75, R69, 0xe8, !PT ;  /* 0x0000004b4a3a7212 */ /* 0x000fe200078ee845 */
[----:B------:R-:W-:Y:S01]  /*0be0*/  IMAD R57, R68, 0x100, R57 ;  /* 0x0000010044397824 */ /* 0x000fe200078e0239 */
[----:B0-----:R-:W-:-:S02]  /*0bf0*/  IADD3 R4, PT, PT, R60, R4, R71 ;  /* 0x000000043c047210 */ /* 0x001fc40007ffe047 */
[----:B------:R-:W-:Y:S01]  /*0c00*/  IADD3 R58, PT, PT, R3, R2, R58 ;  /* 0x00000002033a7210 */ /* 0x000fe20007ffe03a */
[----:B------:R-:W-:Y:S02]  /*0c10*/  IMAD.U32 R56, R57, 0x100, R56 ;  /* 0x0000010039387824 */ /* 0x000fe400078e0038 */
[----:B------:R-:W-:Y:S01]  /*0c20*/  IMAD.IADD R57, R75, 0x1, R4 ;  /* 0x000000014b397824 */ /* 0x000fe200078e0204 */
[C-C-:B------:R-:W-:Y:S02]  /*0c30*/  SHF.R.W.U32 R2, R58.reuse, 0x2, R58.reuse ;  /* 0x000000023a027819 */ /* 0x140fe40000001e3a */
[C-C-:B------:R-:W-:Y:S02]  /*0c40*/  SHF.R.W.U32 R3, R58.reuse, 0xd, R58.reuse ;  /* 0x0000000d3a037819 */ /* 0x140fe40000001e3a */
[----:B------:R-:W-:Y:S02]  /*0c50*/  SHF.R.W.U32 R59, R58, 0x16, R58 ;  /* 0x000000163a3b7819 */ /* 0x000fe40000001e3a */
        /* <DEDUP_REMOVED lines=26> */
[----:B------:R-:W-:Y:S02]  /*0e00*/  LOP3.LUT R50, R58, R69, R59, 0xe8, !PT ;  /* 0x000000453a327212 */ /* 0x000fe400078ee83b */
[----:B0-----:R-:W-:Y:S01]  /*0e10*/  IADD3 R2, PT, PT, R66, R2, R55 ;  /* 0x0000000242027210 */ /* 0x001fe20007ffe037 */
[----:B------:R-:W-:Y:S01]  /*0e20*/  IMAD R49, R54, 0x100, R49 ;  /* 0x0000010036317824 */ /* 0x000fe200078e0231 */
[----:B------:R-:W-:-:S03]  /*0e30*/  IADD3 R50, PT, PT, R5, R4, R50 ;  /* 0x0000000405327210 */ /* 0x000fc60007ffe032 */
[----:B------:R-:W-:Y:S01]  /*0e40*/  IMAD.IADD R69, R69, 0x1, R2 ;  /* 0x0000000145457824 */ /* 0x000fe200078e0202 */
[C---:B------:R-:W-:Y:S01]  /*0e50*/  SHF.R.W.U32 R4, R50.reuse, 0x2, R50 ;  /* 0x0000000232047819 */ /* 0x040fe20000001e32 */
[----:B------:R-:W-:Y:S01]  /*0e60*/  IMAD.U32 R48, R49, 0x100, R48 ;  /* 0x0000010031307824 */ /* 0x000fe200078e0030 */
[C-C-:B------:R-:W-:Y:S02]  /*0e70*/  SHF.R.W.U32 R5, R50.reuse, 0xd, R50.reuse ;  /* 0x0000000d32057819 */ /* 0x140fe40000001e32 */
[----:B------:R-:W-:Y:S02]  /*0e80*/  SHF.R.W.U32 R49, R50, 0x16, R50 ;  /* 0x0000001632317819 */ /* 0x000fe40000001e32 */
[C-C-:B------:R-:W-:Y:S02]  /*0e90*/  SHF.R.W.U32 R51, R69.reuse, 0x6, R69.reuse ;  /* 0x0000000645337819 */ /* 0x140fe40000001e45 */
[C-C-:B------:R-:W-:Y:S02]  /*0ea0*/  SHF.R.W.U32 R54, R69.reuse, 0xb, R69.reuse ;  /* 0x0000000b45367819 */ /* 0x140fe40000001e45 */
[----:B------:R-:W-:-:S02]  /*0eb0*/  SHF.R.W.U32 R53, R69, 0x19, R69 ;  /* 0x0000001945357819 */ /* 0x000fc40000001e45 */
[----:B------:R-:W-:Y:S02]  /*0ec0*/  LOP3.LUT R55, R57, R69, R74, 0xb8, !PT ;  /* 0x0000004539377212 */ /* 0x000fe400078eb84a */
[----:B------:R-:W-:Y:S02]  /*0ed0*/  LOP3.LUT R49, R49, R5, R4, 0x96, !PT ;  /* 0x0000000531317212 */ /* 0x000fe400078e9604 */
[----:B------:R-:W0:Y:S01]  /*0ee0*/  LDC.64 R4, c[0x3][0x20] ;  /* 0x00c00800ff047b82 */ /* 0x000e220000000a00 */
[----:B------:R-:W-:Y:S02]  /*0ef0*/  LOP3.LUT R54, R53, R54, R51, 0x96, !PT ;  /* 0x0000003635367212 */ /* 0x000fe400078e9633 */
[----:B------:R-:W-:Y:S01]  /*0f00*/  IADD3 R55, PT, PT, R48, R55, R62 ;  /* 0x0000003730377210 */ /* 0x000fe20007ffe03e */
[----:B------:R-:W-:-:S03]  /*0f10*/  IMAD R46, R46, 0x100, R45 ;  /* 0x000001002e2e7824 */ /* 0x000fc600078e022d */
[----:B------:R-:W-:Y:S01]  /*0f20*/  IADD3 R3, PT, PT, R55, R3, R54 ;  /* 0x0000000337037210 */ /* 0x000fe20007ffe036 */
[----:B------:R-:W-:Y:S01]  /*0f30*/  IMAD R55, R46, 0x100, R43 ;  /* 0x000001002e377824 */ /* 0x000fe200078e022b */
[----:B------:R-:W-:-:S03]  /*0f40*/  LOP3.LUT R51, R59, R58, R50, 0xe8, !PT ;  /* 0x0000003a3b337212 */ /* 0x000fc600078ee832 */
        /* <DEDUP_REMOVED lines=9> */
[----:B------:R-:W-:Y:S02]  /*0fe0*/  SHF.R.W.U32 R45, R49, 0x16, R49 ;  /* 0x00000016312d7819 */ /* 0x000fe40000001e31 */
[----:B------:R-:W-:Y:S02]  /*0ff0*/  LOP3.LUT R51, R53, R51, R46, 0x96, !PT ;  /* 0x0000003335337212 */ /* 0x000fe400078e962e */
[----:B------:R-:W-:Y:S02]  /*1000*/  IADD3 R54, PT, PT, R44, R54, R57 ;  /* 0x000000362c367210 */ /* 0x000fe40007ffe039 */
[----:B------:R-:W-:Y:S01]  /*1010*/  LOP3.LUT R2, R45, R43, R2, 0x96, !PT ;  /* 0x0000002b2d027212 */ /* 0x000fe200078e9602 */
[----:B------:R-:W-:Y:S01]  /*1020*/  IMAD R43, R41, 0x100, R42 ;  /* 0x00000100292b7824 */ /* 0x000fe200078e022a */
[----:B0-----:R-:W-:Y:S02]  /*1030*/  IADD3 R4, PT, PT, R54, R4, R51 ;  /* 0x0000000436047210 */ /* 0x001fe40007ffe033 */
[----:B------:R-:W-:Y:S01]  /*1040*/  LOP3.LUT R41, R50, R59, R49, 0xe8, !PT ;  /* 0x0000003b32297212 */ /* 0x000fe200078ee831 */
[----:B------:R-:W-:-:S02]  /*1050*/  IMAD R40, R43, 0x100, R40 ;  /* 0x000001002b287824 */ /* 0x000fc400078e0228 */
[----:B------:R-:W-:Y:S01]  /*1060*/  IMAD.IADD R46, R59, 0x1, R4 ;  /* 0x000000013b2e7824 */ /* 0x000fe200078e0204 */
[----:B------:R-:W-:Y:S01]  /*1070*/  IADD3 R42, PT, PT, R3, R2, R41 ;  /* 0x00000002032a7210 */ /* 0x000fe20007ffe029 */
[----:B------:R-:W-:-:S03]  /*1080*/  IMAD.U32 R2, R40, 0x100, R39 ;  /* 0x0000010028027824 */ /* 0x000fc600078e0027 */
[----:B------:R-:W-:Y:S02]  /*1090*/  SHF.R.W.U32 R40, R42, 0xd, R42 ;  /* 0x0000000d2a287819 */ /* 0x000fe40000001e2a */
[----:B------:R-:W-:Y:S02]  /*10a0*/  SHF.R.W.U32 R41, R46, 0x6, R46 ;  /* 0x000000062e297819 */ /* 0x000fe40000001e2e */
[C-C-:B------:R-:W-:Y:S02]  /*10b0*/  SHF.R.W.U32 R3, R42.reuse, 0x2, R42.reuse ;  /* 0x000000022a037819 */ /* 0x140fe40000001e2a */
[----:B------:R-:W-:Y:S02]  /*10c0*/  SHF.R.W.U32 R39, R42, 0x16, R42 ;  /* 0x000000162a277819 */ /* 0x000fe40000001e2a */
[C-C-:B------:R-:W-:Y:S02]  /*10d0*/  SHF.R.W.U32 R54, R46.reuse, 0xb, R46.reuse ;  /* 0x0000000b2e367819 */ /* 0x140fe40000001e2e */
[----:B------:R-:W-:-:S02]  /*10e0*/  SHF.R.W.U32 R43, R46, 0x19, R46 ;  /* 0x000000192e2b7819 */ /* 0x000fc40000001e2e */
[----:B------:R-:W-:Y:S02]  /*10f0*/  LOP3.LUT R45, R69, R46, R58, 0xb8, !PT ;  /* 0x0000002e452d7212 */ /* 0x000fe400078eb83a */
[----:B------:R-:W-:Y:S02]  /*1100*/  LOP3.LUT R3, R39, R40, R3, 0x96, !PT ;  /* 0x0000002827037212 */ /* 0x000fe400078e9603 */
[----:B------:R-:W-:Y:S02]  /*1110*/  LOP3.LUT R54, R43, R54, R41, 0x96, !PT ;  /* 0x000000362b367212 */ /* 0x000fe400078e9629 */
[----:B------:R-:W0:Y:S01]  /*1120*/  LDC.64 R40, c[0x3][0x28] ;  /* 0x00c00a00ff287b82 */ /* 0x000e220000000a00 */
[----:B------:R-:W-:Y:S01]  /*1130*/  IADD3 R45, PT, PT, R2, R45, R74 ;  /* 0x0000002d022d7210 */ /* 0x000fe20007ffe04a */
[----:B------:R-:W-:Y:S01]  /*1140*/  IMAD R38, R38, 0x100, R37 ;  /* 0x0000010026267824 */ /* 0x000fe200078e0225 */
[----:B------:R-:W-:Y:S02]  /*1150*/  LOP3.LUT R39, R49, R50, R42, 0xe8, !PT ;  /* 0x0000003231277212 */ /* 0x000fe400078ee82a */
[----:B------:R-:W-:-:S02]  /*1160*/  IADD3 R5, PT, PT, R45, R5, R54 ;  /* 0x000000052d057210 */ /* 0x000fc40007ffe036 */
[----:B------:R-:W-:Y:S01]  /*1170*/  IADD3 R39, PT, PT, R4, R3, R39 ;  /* 0x0000000304277210 */ /* 0x000fe20007ffe027 */
[----:B------:R-:W-:Y:S02]  /*1180*/  IMAD R3, R38, 0x100, R35 ;  /* 0x0000010026037824 */ /* 0x000fe400078e0223 */
[----:B------:R-:W-:Y:S01]  /*1190*/  IMAD.IADD R43, R50, 0x1, R5 ;  /* 0x00000001322b7824 */ /* 0x000fe200078e0205 */
[--C-:B------:R-:W-:Y:S01]  /*11a0*/  SHF.R.W.U32 R4, R39, 0x2, R39.reuse ;  /* 0x0000000227047819 */ /* 0x100fe20000001e27 */
[----:B------:R-:W-:Y:S01]  /*11b0*/  IMAD.U32 R3, R3, 0x100, R36 ;  /* 0x0000010003037824 */ /* 0x000fe200078e0024 */
[C-C-:B------:R-:W-:Y:S02]  /*11c0*/  SHF.R.W.U32 R35, R39.reuse, 0xd, R39.reuse ;  /* 0x0000000d27237819 */ /* 0x140fe40000001e27 */
[----:B------:R-:W-:Y:S02]  /*11d0*/  SHF.R.W.U32 R37, R39, 0x16, R39 ;  /* 0x0000001627257819 */ /* 0x000fe40000001e27 */
[----:B------:R-:W-:-:S02]  /*11e0*/  SHF.R.W.U32 R38, R43, 0x6, R43 ;  /* 0x000000062b267819 */ /* 0x000fc40000001e2b */
[C-C-:B------:R-:W-:Y:S02]  /*11f0*/  SHF.R.W.U32 R45, R43.reuse, 0xb, R43.reuse ;  /* 0x0000000b2b2d7819 */ /* 0x140fe40000001e2b */
[----:B------:R-:W-:Y:S02]  /*1200*/  SHF.R.W.U32 R50, R43, 0x19, R43 ;  /* 0x000000192b327819 */ /* 0x000fe40000001e2b */
[----:B------:R-:W-:Y:S02]  /*1210*/  LOP3.LUT R36, R58, R43, R46, 0xb8, !PT ;  /* 0x0000002b3a247212 */ /* 0x000fe400078eb82e */
[----:B------:R-:W-:Y:S01]  /*1220*/  LOP3.LUT R4, R37, R35, R4, 0x96, !PT ;  /* 0x0000002325047212 */ /* 0x000fe200078e9604 */
[----:B------:R-:W-:Y:S01]  /*1230*/  IMAD R35, R33, 0x100, R34 ;  /* 0x0000010021237824 */ /* 0x000fe200078e0222 */
[----:B------:R-:W-:Y:S02]  /*1240*/  LOP3.LUT R45, R50, R45, R38, 0x96, !PT ;  /* 0x0000002d322d7212 */ /* 0x000fe400078e9626 */
[----:B------:R-:W-:-:S02]  /*1250*/  IADD3 R36, PT, PT, R3, R36, R69 ;  /* 0x0000002403247210 */ /* 0x000fc40007ffe045 */
[----:B------:R-:W-:Y:S01]  /*1260*/  LOP3.LUT R33, R42, R49, R39, 0xe8, !PT ;  /* 0x000000312a217212 */ /* 0x000fe200078ee827 */
[----:B------:R-:W-:Y:S01]  /*1270*/  IMAD R35, R35, 0x100, R30 ;  /* 0x0000010023237824 */ /* 0x000fe200078e021e */
[----:B0-----:R-:W-:Y:S02]  /*1280*/  IADD3 R36, PT, PT, R36, R40, R45 ;  /* 0x0000002824247210 */ /* 0x001fe40007ffe02d */
[----:B------:R-:W-:-:S03]  /*1290*/  IADD3 R30, PT, PT, R5, R4, R33 ;  /* 0x00000004051e7210 */ /* 0x000fc60007ffe021 */
[----:B------:R-:W-:Y:S01]  /*12a0*/  IMAD.IADD R33, R49, 0x1, R36 ;  /* 0x0000000131217824 */ /* 0x000fe200078e0224 */
[C-C-:B------:R-:W-:Y:S02]  /*12b0*/  SHF.R.W.U32 R4, R30.reuse, 0x2, R30.reuse ;  /* 0x000000021e047819 */ /* 0x140fe40000001e1e */
[C-C-:B------:R-:W-:Y:S02]  /*12c0*/  SHF.R.W.U32 R5, R30.reuse, 0xd, R30.reuse ;  /* 0x0000000d1e057819 */ /* 0x140fe40000001e1e */
[----:B------:R-:W-:Y:S01]  /*12d0*/  SHF.R.W.U32 R34, R30, 0x16, R30 ;  /* 0x000000161e227819 */ /* 0x000fe20000001e1e */
[----:B------:R-:W-:Y:S01]  /*12e0*/  IMAD.U32 R32, R35, 0x100, R32 ;  /* 0x0000010023207824 */ /* 0x000fe200078e0020 */
        /* <DEDUP_REMOVED lines=24> */
[----:B------:R-:W-:Y:S02]  /*1470*/  LOP3.LUT R36, R31, R36, R29, 0x96, !PT ;  /* 0x000000241f247212 */ /* 0x000fe400078e961d */
[----:B------:R-:W-:Y:S02]  /*1480*/  LOP3.LUT R29, R30, R39, R34, 0xe8, !PT ;  /* 0x000000271e1d7212 */ /* 0x000fe400078ee822 */
[----:B0-----:R-:W-:Y:S01]  /*1490*/  IADD3 R40, PT, PT, R40, R4, R35 ;  /* 0x0000000428287210 */ /* 0x001fe20007ffe023 */
[----:B------:R-:W-:Y:S01]  /*14a0*/  IMAD R45, R24, 0x100, R23 ;  /* 0x00000100182d7824 */ /* 0x000fe200078e0217 */
[----:B------:R-:W-:-:S03]  /*14b0*/  IADD3 R29, PT, PT, R41, R36, R29 ;  /* 0x00000024291d7210 */ /* 0x000fc60007ffe01d */
[----:B------:R-:W-:Y:S01]  /*14c0*/  IMAD.IADD R24, R39, 0x1, R40 ;  /* 0x0000000127187824 */ /* 0x000fe200078e0228 */
[--C-:B------:R-:W-:Y:S01]  /*14d0*/  SHF.R.W.U32 R4, R29, 0x2, R29.reuse ;  /* 0x000000021d047819 */ /* 0x100fe20000001e1d */
[----:B------:R-:W-:Y:S01]  /*14e0*/  IMAD R22, R45, 0x100, R22 ;  /* 0x000001002d167824 */ /* 0x000fe200078e0216 */
[C-C-:B------:R-:W-:Y:S02]  /*14f0*/  SHF.R.W.U32 R23, R29.reuse, 0xd, R29.reuse ;  /* 0x0000000d1d177819 */ /* 0x140fe40000001e1d */
[----:B------:R-:W-:Y:S01]  /*1500*/  SHF.R.W.U32 R31, R29, 0x16, R29 ;  /* 0x000000161d1f7819 */ /* 0x000fe20000001e1d */
[----:B------:R-:W-:Y:S01]  /*1510*/  IMAD R19, R19, 0x100, R20 ;  /* 0x0000010013137824 */ /* 0x000fe200078e0214 */
[C-C-:B------:R-:W-:Y:S02]  /*1520*/  SHF.R.W.U32 R38, R26.reuse, 0x7, R26.reuse ;  /* 0x000000071a267819 */ /* 0x140fe40000001e1a */
[--C-:B------:R-:W-:Y:S02]  /*1530*/  SHF.R.W.U32 R41, R26, 0x12, R26.reuse ;  /* 0x000000121a297819 */ /* 0x100fe40000001e1a */
[----:B------:R-:W-:-:S02]  /*1540*/  SHF.R.U32.HI R42, RZ, 0x3, R26 ;  /* 0x00000003ff2a7819 */ /* 0x000fc4000001161a */
[C-C-:B------:R-:W-:Y:S02]  /*1550*/  SHF.R.W.U32 R35, R24.reuse, 0x6, R24.reuse ;  /* 0x0000000618237819 */ /* 0x140fe40000001e18 */
[C-C-:B------:R-:W-:Y:S02]  /*1560*/  SHF.R.W.U32 R36, R24.reuse, 0xb, R24.reuse ;  /* 0x0000000b18247819 */ /* 0x140fe40000001e18 */
[----:B------:R-:W-:Y:S02]  /*1570*/  SHF.R.W.U32 R37, R24, 0x19, R24 ;  /* 0x0000001918257819 */ /* 0x000fe40000001e18 */
[----:B------:R-:W-:Y:S01]  /*1580*/  LOP3.LUT R23, R31, R23, R4, 0x96, !PT ;  /* 0x000000171f177212 */ /* 0x000fe200078e9604 */
[----:B------:R-:W-:Y:S01]  /*1590*/  IMAD.U32 R4, R22, 0x100, R21 ;  /* 0x0000010016047824 */ /* 0x000fe200078e0015 */
[----:B------:R-:W-:Y:S01]  /*15a0*/  LOP3.LUT R22, R33, R24, R28, 0xb8, !PT ;  /* 0x0000001821167212 */ /* 0x000fe200078eb81c */
[----:B------:R-:W-:Y:S01]  /*15b0*/  IMAD R39, R19, 0x100, R18 ;  /* 0x0000010013277824 */ /* 0x000fe200078e0212 */
[----:B------:R-:W-:Y:S01]  /*15c0*/  LOP3.LUT R38, R41, R38, R42, 0x96, !PT ;  /* 0x0000002629267212 */ /* 0x000fe200078e962a */
[----:B------:R-:W0:Y:S01]  /*15d0*/  LDC.64 R18, c[0x3][0x38] ;  /* 0x00c00e00ff127b82 */ /* 0x000e220000000a00 */
[----:B------:R-:W-:-:S02]  /*15e0*/  LOP3.LUT R36, R37, R36, R35, 0x96, !PT ;  /* 0x0000002425247212 */ /* 0x000fc400078e9623 */
[C-C-:B------:R-:W-:Y:S02]  /*15f0*/  SHF.R.W.U32 R31, R47.reuse, 0x7, R47.reuse ;  /* 0x000000072f1f7819 */ /* 0x140fe40000001e2f */
[--C-:B------:R-:W-:Y:S02]  /*1600*/  SHF.R.W.U32 R42, R47, 0x12, R47.reuse ;  /* 0x000000122f2a7819 */ /* 0x100fe40000001e2f */
[----:B------:R-:W-:Y:S02]  /*1610*/  SHF.R.U32.HI R35, RZ, 0x3, R47 ;  /* 0x00000003ff237819 */ /* 0x000fe4000001162f */
[----:B------:R-:W-:Y:S02]  /*1620*/  LOP3.LUT R21, R34, R30, R29, 0xe8, !PT ;  /* 0x0000001e22157212 */ /* 0x000fe400078ee81d */
[----:B------:R-:W-:Y:S02]  /*1630*/  IADD3 R22, PT, PT, R4, R22, R43 ;  /* 0x0000001604167210 */ /* 0x000fe40007ffe02b */
[----:B------:R-:W-:-:S02]  /*1640*/  LOP3.LUT R42, R42, R31, R35, 0x96, !PT ;  /* 0x0000001f2a2a7212 */ /* 0x000fc400078e9623 */
[----:B------:R-:W-:Y:S02]  /*1650*/  IADD3 R40, PT, PT, R40, R23, R21 ;  /* 0x0000001728287210 */ /* 0x000fe40007ffe015 */
[----:B------:R-:W-:Y:S02]  /*1660*/  IADD3 R35, PT, PT, R22, R5, R36 ;  /* 0x0000000516237210 */ /* 0x000fe40007ffe024 */
[C-C-:B------:R-:W-:Y:S02]  /*1670*/  SHF.R.W.U32 R23, R64.reuse, 0x7, R64.reuse ;  /* 0x0000000740177819 */ /* 0x140fe40000001e40 */
[--C-:B------:R-:W-:Y:S02]  /*1680*/  SHF.R.W.U32 R46, R64, 0x12, R64.reuse ;  /* 0x00000012402e7819 */ /* 0x100fe40000001e40 */
[----:B------:R-:W-:Y:S01]  /*1690*/  SHF.R.U32.HI R31, RZ, 0x3, R64 ;  /* 0x00000003ff1f7819 */ /* 0x000fe20000011640 */
[----:B------:R-:W-:Y:S01]  /*16a0*/  IMAD.IADD R21, R30, 0x1, R35 ;  /* 0x000000011e157824 */ /* 0x000fe200078e0223 */
[----:B------:R-:W-:-:S02]  /*16b0*/  SHF.R.W.U32 R5, R40, 0x2, R40 ;  /* 0x0000000228057819 */ /* 0x000fc40000001e28 */
[C-C-:B------:R-:W-:Y:S02]  /*16c0*/  SHF.R.W.U32 R20, R40.reuse, 0xd, R40.reuse ;  /* 0x0000000d28147819 */ /* 0x140fe40000001e28 */
[----:B------:R-:W-:Y:S02]  /*16d0*/  SHF.R.W.U32 R22, R40, 0x16, R40 ;  /* 0x0000001628167819 */ /* 0x000fe40000001e28 */
[----:B------:R-:W-:Y:S01]  /*16e0*/  LOP3.LUT R23, R46, R23, R31, 0x96, !PT ;  /* 0x000000172e177212 */ /* 0x000fe200078e961f */
[----:B------:R-:W-:Y:S01]  /*16f0*/  IMAD.SHL.U32 R31, R39, 0x100, RZ ;  /* 0x00000100271f7824 */ /* 0x000fe200078e00ff */
[----:B------:R-:W-:Y:S02]  /*1700*/  LOP3.LUT R20, R22, R20, R5, 0x96, !PT ;  /* 0x0000001416147212 */ /* 0x000fe400078e9605 */
[--C-:B------:R-:W-:Y:S01]  /*1710*/  SHF.R.W.U32 R30, R21, 0x6, R21.reuse ;  /* 0x00000006151e7819 */ /* 0x100fe20000001e15 */
[----:B------:R-:W-:Y:S01]  /*1720*/  IMAD.IADD R5, R31, 0x1, R16 ;  /* 0x000000011f057824 */ /* 0x000fe200078e0210 */
[----:B------:R-:W-:-:S02]  /*1730*/  SHF.R.W.U32 R37, R21, 0xb, R21 ;  /* 0x0000000b15257819 */ /* 0x000fc40000001e15 */
[----:B------:R-:W-:Y:S02]  /*1740*/  SHF.R.W.U32 R36, R21, 0x19, R21 ;  /* 0x0000001915247819 */ /* 0x000fe40000001e15 */
[----:B------:R-:W-:Y:S02]  /*1750*/  LOP3.LUT R16, R28, R21, R24, 0xb8, !PT ;  /* 0x000000151c107212 */ /* 0x000fe400078eb818 */
[----:B------:R-:W-:Y:S02]  /*1760*/  LOP3.LUT R37, R36, R37, R30, 0x96, !PT ;  /* 0x0000002524257212 */ /* 0x000fe400078e961e */
[----:B------:R-:W-:Y:S02]  /*1770*/  IADD3 R33, PT, PT, R5, R16, R33 ;  /* 0x0000001005217210 */ /* 0x000fe40007ffe021 */
[----:B------:R-:W-:Y:S02]  /*1780*/  LOP3.LUT R22, R29, R34, R40, 0xe8, !PT ;  /* 0x000000221d167212 */ /* 0x000fe400078ee828 */
[----:B0-----:R-:W-:Y:S01]  /*1790*/  IADD3 R33, PT, PT, R33, R18, R37 ;  /* 0x0000001221217210 */ /* 0x001fe20007ffe025 */
[----:B---3--:R-:W-:Y:S01]  /*17a0*/  IMAD R17, R17, 0x100, R14 ;  /* 0x0000010011117824 */ /* 0x008fe200078e020e */
[----:B------:R-:W-:-:S02]  /*17b0*/  SHF.R.W.U32 R30, R61, 0x7, R61 ;  /* 0x000000073d1e7819 */ /* 0x000fc40000001e3d */
[--C-:B------:R-:W-:Y:S02]  /*17c0*/  SHF.R.W.U32 R39, R61, 0x12, R61.reuse ;  /* 0x000000123d277819 */ /* 0x100fe40000001e3d */
[----:B------:R-:W-:Y:S02]  /*17d0*/  SHF.R.U32.HI R36, RZ, 0x3, R61 ;  /* 0x00000003ff247819 */ /* 0x000fe4000001163d */
[----:B------:R-:W-:Y:S01]  /*17e0*/  IADD3 R35, PT, PT, R35, R20, R22 ;  /* 0x0000001423237210 */ /* 0x000fe20007ffe016 */
[----:B------:R-:W-:Y:S01]  /*17f0*/  IMAD.IADD R22, R34, 0x1, R33 ;  /* 0x0000000122167824 */ /* 0x000fe200078e0221 */
[----:B------:R-:W-:Y:S01]  /*1800*/  LOP3.LUT R16, R39, R30, R36, 0x96, !PT ;  /* 0x0000001e27107212 */ /* 0x000fe200078e9624 */
[----:B--2---:R-:W-:Y:S01]  /*1810*/  IMAD R36, R17, 0x100, R12 ;  /* 0x0000010011247824 */ /* 0x004fe200078e020c */
[C-C-:B------:R-:W-:Y:S02]  /*1820*/  SHF.R.W.U32 R12, R56.reuse, 0x7, R56.reuse ;  /* 0x00000007380c7819 */ /* 0x140fe40000001e38 */
[----:B------:R-:W-:-:S02]  /*1830*/  SHF.R.W.U32 R39, R56, 0x12, R56 ;  /* 0x0000001238277819 */ /* 0x000fc40000001e38 */
[----:B------:R-:W-:Y:S02]  /*1840*/  SHF.R.U32.HI R20, RZ, 0x3, R56 ;  /* 0x00000003ff147819 */ /* 0x000fe40000011638 */
[C-C-:B------:R-:W-:Y:S02]  /*1850*/  SHF.R.W.U32 R30, R22.reuse, 0x6, R22.reuse ;  /* 0x00000006161e7819 */ /* 0x140fe40000001e16 */
[C-C-:B------:R-:W-:Y:S02]  /*1860*/  SHF.R.W.U32 R37, R22.reuse, 0xb, R22.reuse ;  /* 0x0000000b16257819 */ /* 0x140fe40000001e16 */
[----:B------:R-:W-:Y:S02]  /*1870*/  SHF.R.W.U32 R34, R22, 0x19, R22 ;  /* 0x0000001916227819 */ /* 0x000fe40000001e16 */
[C-C-:B------:R-:W-:Y:S02]  /*1880*/  SHF.R.W.U32 R14, R35.reuse, 0x2, R35.reuse ;  /* 0x00000002230e7819 */ /* 0x140fe40000001e23 */
[----:B------:R-:W-:-:S02]  /*1890*/  SHF.R.W.U32 R17, R35, 0xd, R35 ;  /* 0x0000000d23117819 */ /* 0x000fc40000001e23 */
[----:B------:R-:W-:Y:S02]  /*18a0*/  SHF.R.W.U32 R18, R35, 0x16, R35 ;  /* 0x0000001623127819 */ /* 0x000fe40000001e23 */
[----:B------:R-:W-:Y:S01]  /*18b0*/  LOP3.LUT R12, R39, R12, R20, 0x96, !PT ;  /* 0x0000000c270c7212 */ /* 0x000fe200078e9614 */
[----:B------:R-:W-:Y:S01]  /*18c0*/  IMAD.SHL.U32 R20, R36, 0x100, RZ ;  /* 0x0000010024147824 */ /* 0x000fe200078e00ff */
[----:B------:R-:W-:Y:S02]  /*18d0*/  LOP3.LUT R34, R34, R37, R30, 0x96, !PT ;  /* 0x0000002522227212 */ /* 0x000fe400078e961e */
[----:B------:R-:W-:Y:S02]  /*18e0*/  SHF.R.U32.HI R36, RZ, 0xa, R31 ;  /* 0x0000000aff247819 */ /* 0x000fe4000001161f */
[----:B------:R-:W-:Y:S02]  /*18f0*/  LOP3.LUT R14, R18, R17, R14, 0x96, !PT ;  /* 0x00000011120e7212 */ /* 0x000fe400078e960e */
[----:B------:R-:W-:-:S02]  /*1900*/  SHF.R.W.U32 R30, R5, 0x11, R5 ;  /* 0x00000011051e7819 */ /* 0x000fc40000001e05 */
[----:B------:R-:W-:Y:S02]  /*1910*/  SHF.R.W.U32 R31, R5, 0x13, R5 ;  /* 0x00000013051f7819 */ /* 0x000fe40000001e05 */
[----:B------:R-:W-:Y:S01]  /*1920*/  LOP3.LUT R17, R40, R29, R35, 0xe8, !PT ;  /* 0x0000001d28117212 */ /* 0x000fe200078ee823 */
[----:B----4-:R-:W-:Y:S01]  /*1930*/  IMAD.IADD R27, R20, 0x1, R27 ;  /* 0x00000001141b7824 */ /* 0x010fe200078e021b */
[----:B------:R-:W-:Y:S02]  /*1940*/  LOP3.LUT R18, R24, R22, R21, 0xb8, !PT ;  /* 0x0000001618127212 */ /* 0x000fe400078eb815 */
[----:B------:R-:W-:Y:S02]  /*1950*/  LOP3.LUT R36, R31, R30, R36, 0x96, !PT ;  /* 0x0000001e1f247212 */ /* 0x000fe400078e9624 */
[----:B------:R-:W-:Y:S02]  /*1960*/  IADD3 R37, PT, PT, R2, R15, R38 ;  /* 0x0000000f02257210 */ /* 0x000fe40007ffe026 */
[----:B------:R-:W-:-:S02]  /*1970*/  IADD3 R30, PT, PT, R33, R14, R17 ;  /* 0x0000000e211e7210 */ /* 0x000fc40007ffe011 */
[----:B------:R-:W0:Y:S01]  /*1980*/  LDC.64 R14, c[0x3][0x40] ;  /* 0x00c01000ff0e7b82 */ /* 0x000e220000000a00 */
[----:B------:R-:W-:-:S04]  /*1990*/  IADD3 R18, PT, PT, R27, R18, R28 ;  /* 0x000000121b127210 */ /* 0x000fc80007ffe01c */
[----:B------:R-:W-:Y:S02]  /*19a0*/  IADD3 R34, PT, PT, R18, R19, R34 ;  /* 0x0000001312227210 */ /* 0x000fe40007ffe022 */
[C-C-:B------:R-:W-:Y:S02]  /*19b0*/  SHF.R.W.U32 R18, R52.reuse, 0x7, R52.reuse ;  /* 0x0000000734127819 */ /* 0x140fe40000001e34 */
[----:B------:R-:W-:Y:S01]  /*19c0*/  SHF.R.W.U32 R17, R52, 0x12, R52 ;  /* 0x0000001234117819 */ /* 0x000fe20000001e34 */
[----:B------:R-:W-:Y:S01]  /*19d0*/  IMAD.IADD R29, R29, 0x1, R34 ;  /* 0x000000011d1d7824 */ /* 0x000fe200078e0222 */
[----:B------:R-:W-:Y:S02]  /*19e0*/  SHF.R.U32.HI R41, RZ, 0x3, R52 ;  /* 0x00000003ff297819 */ /* 0x000fe40000011634 */
[C-C-:B------:R-:W-:Y:S02]  /*19f0*/  SHF.R.W.U32 R19, R30.reuse, 0x2, R30.reuse ;  /* 0x000000021e137819 */ /* 0x140fe40000001e1e */
[----:B------:R-:W-:-:S02]  /*1a00*/  SHF.R.W.U32 R28, R30, 0xd, R30 ;  /* 0x0000000d1e1c7819 */ /* 0x000fc40000001e1e */
[----:B------:R-:W-:Y:S02]  /*1a10*/  SHF.R.W.U32 R31, R30, 0x16, R30 ;  /* 0x000000161e1f7819 */ /* 0x000fe40000001e1e */
[----:B------:R-:W-:Y:S01]  /*1a20*/  LOP3.LUT R18, R17, R18, R41, 0x96, !PT ;  /* 0x0000001211127212 */ /* 0x000fe200078e9629 */
[----:B------:R-:W-:Y:S01]  /*1a30*/  IMAD.IADD R17, R36, 0x1, R37 ;  /* 0x0000000124117824 */ /* 0x000fe200078e0225 */
[----:B------:R-:W-:Y:S02]  /*1a40*/  LOP3.LUT R19, R31, R28, R19, 0x96, !PT ;  /* 0x0000001c1f137212 */ /* 0x000fe400078e9613 */
[C-C-:B------:R-:W-:Y:S02]  /*1a50*/  SHF.R.W.U32 R33, R29.reuse, 0x6, R29.reuse ;  /* 0x000000061d217819 */ /* 0x140fe40000001e1d */
[C-C-:B------:R-:W-:Y:S02]  /*1a60*/  SHF.R.W.U32 R38, R29.reuse, 0xb, R29.reuse ;  /* 0x0000000b1d267819 */ /* 0x140fe40000001e1d */
[----:B------:R-:W-:-:S02]  /*1a70*/  SHF.R.W.U32 R39, R29, 0x19, R29 ;  /* 0x000000191d277819 */ /* 0x000fc40000001e1d */
[----:B------:R-:W-:Y:S02]  /*1a80*/  LOP3.LUT R28, R21, R29, R22, 0xb8, !PT ;  /* 0x0000001d151c7212 */ /* 0x000fe400078eb816 */
[----:B------:R-:W-:Y:S02]  /*1a90*/  LOP3.LUT R39, R39, R38, R33, 0x96, !PT ;  /* 0x0000002627277212 */ /* 0x000fe400078e9621 */
[----:B------:R-:W-:-:S04]  /*1aa0*/  IADD3 R28, PT, PT, R17, R28, R24 ;  /* 0x0000001c111c7210 */ /* 0x000fc80007ffe018 */
[----:B0-----:R-:W-:Y:S02]  /*1ab0*/  IADD3 R39, PT, PT, R28, R14, R39 ;  /* 0x0000000e1c277210 */ /* 0x001fe40007ffe027 */
[----:B------:R-:W-:Y:S02]  /*1ac0*/  SHF.R.U32.HI R33, RZ, 0xa, R20 ;  /* 0x0000000aff217819 */ /* 0x000fe40000011614 */
[C-C-:B------:R-:W-:Y:S02]  /*1ad0*/  SHF.R.W.U32 R31, R27.reuse, 0x11, R27.reuse ;  /* 0x000000111b1f7819 */ /* 0x140fe40000001e1b */
[----:B------:R-:W-:Y:S02]  /*1ae0*/  SHF.R.W.U32 R36, R27, 0x13, R27 ;  /* 0x000000131b247819 */ /* 0x000fe40000001e1b */
[----:B------:R-:W-:Y:S02]  /*1af0*/  LOP3.LUT R20, R35, R40, R30, 0xe8, !PT ;  /* 0x0000002823147212 */ /* 0x000fe400078ee81e */
[----:B------:R-:W-:Y:S01]  /*1b00*/  IADD3 R37, PT, PT, R3, R26, R42 ;  /* 0x0000001a03257210 */ /* 0x000fe20007ffe02a */
[----:B------:R-:W-:Y:S01]  /*1b10*/  IMAD.IADD R26, R40, 0x1, R39 ;  /* 0x00000001281a7824 */ /* 0x000fe200078e0227 */
[----:B------:R-:W-:-:S02]  /*1b20*/  LOP3.LUT R36, R36, R31, R33, 0x96, !PT ;  /* 0x0000001f24247212 */ /* 0x000fc400078e9621 */
[----:B------:R-:W-:Y:S02]  /*1b30*/  IADD3 R33, PT, PT, R34, R19, R20 ;  /* 0x0000001322217210 */ /* 0x000fe40007ffe014 */
[C-C-:B------:R-:W-:Y:S02]  /*1b40*/  SHF.R.W.U32 R20, R48.reuse, 0x7, R48.reuse ;  /* 0x0000000730147819 */ /* 0x140fe40000001e30 */
[--C-:B------:R-:W-:Y:S02]  /*1b50*/  SHF.R.W.U32 R19, R48, 0x12, R48.reuse ;  /* 0x0000001230137819 */ /* 0x100fe40000001e30 */
[----:B------:R-:W-:Y:S02]  /*1b60*/  SHF.R.U32.HI R38, RZ, 0x3, R48 ;  /* 0x00000003ff267819 */ /* 0x000fe40000011630 */
[C-C-:B------:R-:W-:Y:S02]  /*1b70*/  SHF.R.W.U32 R28, R26.reuse, 0x6, R26.reuse ;  /* 0x000000061a1c7819 */ /* 0x140fe40000001e1a */
[----:B------:R-:W-:-:S02]  /*1b80*/  SHF.R.W.U32 R41, R26, 0xb, R26 ;  /* 0x0000000b1a297819 */ /* 0x000fc40000001e1a */
[----:B------:R-:W-:Y:S02]  /*1b90*/  SHF.R.W.U32 R34, R26, 0x19, R26 ;  /* 0x000000191a227819 */ /* 0x000fe40000001e1a */
[----:B------:R-:W-:Y:S01]  /*1ba0*/  LOP3.LUT R20, R19, R20, R38, 0x96, !PT ;  /* 0x0000001413147212 */ /* 0x000fe200078e9626 */
[----:B------:R-:W-:Y:S01]  /*1bb0*/  IMAD.IADD R19, R36, 0x1, R37 ;  /* 0x0000000124137824 */ /* 0x000fe200078e0225 */
[C-C-:B------:R-:W-:Y:S02]  /*1bc0*/  SHF.R.W.U32 R14, R33.reuse, 0x2, R33.reuse ;  /* 0x00000002210e7819 */ /* 0x140fe40000001e21 */
[C-C-:B------:R-:W-:Y:S02]  /*1bd0*/  SHF.R.W.U32 R31, R33.reuse, 0xd, R33.reuse ;  /* 0x0000000d211f7819 */ /* 0x140fe40000001e21 */
[----:B------:R-:W-:Y:S02]  /*1be0*/  SHF.R.W.U32 R24, R33, 0x16, R33 ;  /* 0x0000001621187819 */ /* 0x000fe40000001e21 */
[----:B------:R-:W-:-:S02]  /*1bf0*/  LOP3.LUT R28, R34, R41, R28, 0x96, !PT ;  /* 0x00000029221c7212 */ /* 0x000fc400078e961c */
[----:B------:R-:W-:Y:S02]  /*1c00*/  LOP3.LUT R34, R22, R26, R29, 0xb8, !PT ;  /* 0x0000001a16227212 */ /* 0x000fe400078eb81d */
[----:B------:R-:W-:Y:S02]  /*1c10*/  LOP3.LUT R14, R24, R31, R14, 0x96, !PT ;  /* 0x0000001f180e7212 */ /* 0x000fe400078e960e */
[----:B------:R-:W-:Y:S02]  /*1c20*/  LOP3.LUT R24, R30, R35, R33, 0xe8, !PT ;  /* 0x000000231e187212 */ /* 0x000fe400078ee821 */
[----:B------:R-:W-:Y:S02]  /*1c30*/  IADD3 R21, PT, PT, R19, R34, R21 ;  /* 0x0000002213157210 */ /* 0x000fe40007ffe015 */
[----:B------:R-:W-:Y:S02]  /*1c40*/  IADD3 R34, PT, PT, R39, R14, R24 ;  /* 0x0000000e27227210 */ /* 0x000fe40007ffe018 */
[----:B------:R-:W-:-:S02]  /*1c50*/  IADD3 R28, PT, PT, R21, R15, R28 ;  /* 0x0000000f151c7210 */ /* 0x000fc40007ffe01c */
[----:B------:R-:W0:Y:S01]  /*1c60*/  LDC.64 R14, c[0x3][0x48] ;  /* 0x00c01200ff0e7b82 */ /* 0x000e220000000a00 */
[C-C-:B------:R-:W-:Y:S02]  /*1c70*/  SHF.R.W.U32 R31, R17.reuse, 0x11, R17.reuse ;  /* 0x00000011111f7819 */ /* 0x140fe40000001e11 */
[--C-:B------:R-:W-:Y:S02]  /*1c80*/  SHF.R.W.U32 R36, R17, 0x13, R17.reuse ;  /* 0x0000001311247819 */ /* 0x100fe40000001e11 */
[----:B------:R-:W-:Y:S02]  /*1c90*/  SHF.R.U32.HI R37, RZ, 0xa, R17 ;  /* 0x0000000aff257819 */ /* 0x000fe40000011611 */
[----:B------:R-:W-:Y:S02]  /*1ca0*/  IADD3 R38, PT, PT, R32, R47, R23 ;  /* 0x0000002f20267210 */ /* 0x000fe40007ffe017 */
[----:B------:R-:W-:Y:S01]  /*1cb0*/  LOP3.LUT R37, R36, R31, R37, 0x96, !PT ;  /* 0x0000001f24257212 */ /* 0x000fe200078e9625 */
[----:B------:R-:W-:Y:S01]  /*1cc0*/  IMAD.IADD R31, R35, 0x1, R28 ;  /* 0x00000001231f7824 */ /* 0x000fe200078e021c */
[----:B------:R-:W-:-:S02]  /*1cd0*/  SHF.R.W.U32 R24, R44, 0x7, R44 ;  /* 0x000000072c187819 */ /* 0x000fc40000001e2c */
[--C-:B------:R-:W-:Y:S02]  /*1ce0*/  SHF.R.W.U32 R21, R44, 0x12, R44.reuse ;  /* 0x000000122c157819 */ /* 0x100fe40000001e2c */
[----:B------:R-:W-:Y:S02]  /*1cf0*/  SHF.R.U32.HI R42, RZ, 0x3, R44 ;  /* 0x00000003ff2a7819 */ /* 0x000fe4000001162c */
[C-C-:B------:R-:W-:Y:S02]  /*1d00*/  SHF.R.W.U32 R23, R34.reuse, 0x2, R34.reuse ;  /* 0x0000000222177819 */ /* 0x140fe40000001e22 */
[C-C-:B------:R-:W-:Y:S02]  /*1d10*/  SHF.R.W.U32 R36, R34.reuse, 0xd, R34.reuse ;  /* 0x0000000d22247819 */ /* 0x140fe40000001e22 */
[----:B------:R-:W-:Y:S02]  /*1d20*/  SHF.R.W.U32 R35, R34, 0x16, R34 ;  /* 0x0000001622237819 */ /* 0x000fe40000001e22 */
[----:B------:R-:W-:Y:S01]  /*1d30*/  LOP3.LUT R24, R21, R24, R42, 0x96, !PT ;  /* 0x0000001815187212 */ /* 0x000fe200078e962a */
[----:B------:R-:W-:Y:S01]  /*1d40*/  IMAD.IADD R21, R37, 0x1, R38 ;  /* 0x0000000125157824 */ /* 0x000fe200078e0226 */
[----:B------:R-:W-:-:S02]  /*1d50*/  LOP3.LUT R23, R35, R36, R23, 0x96, !PT ;  /* 0x0000002423177212 */ /* 0x000fc400078e9617 */
[C-C-:B------:R-:W-:Y:S02]  /*1d60*/  SHF.R.W.U32 R39, R31.reuse, 0x6, R31.reuse ;  /* 0x000000061f277819 */ /* 0x140fe40000001e1f */
[C-C-:B------:R-:W-:Y:S02]  /*1d70*/  SHF.R.W.U32 R40, R31.reuse, 0xb, R31.reuse ;  /* 0x0000000b1f287819 */ /* 0x140fe40000001e1f */
[----:B------:R-:W-:Y:S02]  /*1d80*/  SHF.R.W.U32 R41, R31, 0x19, R31 ;  /* 0x000000191f297819 */ /* 0x000fe40000001e1f */
[----:B------:R-:W-:Y:S02]  /*1d90*/  LOP3.LUT R36, R29, R31, R26, 0xb8, !PT ;  /* 0x0000001f1d247212 */ /* 0x000fe400078eb81a */
[----:B------:R-:W-:Y:S02]  /*1da0*/  LOP3.LUT R39, R41, R40, R39, 0x96, !PT ;  /* 0x0000002829277212 */ /* 0x000fe400078e9627 */
[----:B------:R-:W-:-:S02]  /*1db0*/  IADD3 R36, PT, PT, R21, R36, R22 ;  /* 0x0000002415247210 */ /* 0x000fc40007ffe016 */
[----:B------:R-:W-:Y:S02]  /*1dc0*/  LOP3.LUT R35, R33, R30, R34, 0xe8, !PT ;  /* 0x0000001e21237212 */ /* 0x000fe400078ee822 */
[----:B0-----:R-:W-:Y:S02]  /*1dd0*/  IADD3 R39, PT, PT, R36, R14, R39 ;  /* 0x0000000e24277210 */ /* 0x001fe40007ffe027 */
[C-C-:B------:R-:W-:Y:S02]  /*1de0*/  SHF.R.W.U32 R37, R19.reuse, 0x11, R19.reuse ;  /* 0x0000001113257819 */ /* 0x140fe40000001e13 */
[----:B------:R-:W-:Y:S01]  /*1df0*/  SHF.R.W.U32 R38, R19, 0x13, R19 ;  /* 0x0000001313267819 */ /* 0x000fe20000001e13 */
[----:B------:R-:W-:Y:S01]  /*1e00*/  IMAD.IADD R30, R30, 0x1, R39 ;  /* 0x000000011e1e7824 */ /* 0x000fe200078e0227 */
[----:B------:R-:W-:Y:S02]  /*1e10*/  SHF.R.U32.HI R40, RZ, 0xa, R19 ;  /* 0x0000000aff287819 */ /* 0x000fe40000011613 */
[----:B------:R-:W-:-:S02]  /*1e20*/  IADD3 R35, PT, PT, R28, R23, R35 ;  /* 0x000000171c237210 */ /* 0x000fc40007ffe023 */
[----:B------:R-:W-:Y:S02]  /*1e30*/  IADD3 R64, PT, PT, R25, R64, R16 ;  /* 0x0000004019407210 */ /* 0x000fe40007ffe010 */
[----:B------:R-:W-:Y:S02]  /*1e40*/  LOP3.LUT R37, R38, R37, R40, 0x96, !PT ;  /* 0x0000002526257212 */ /* 0x000fe400078e9628 */
[C-C-:B------:R-:W-:Y:S02]  /*1e50*/  SHF.R.W.U32 R16, R2.reuse, 0x7, R2.reuse ;  /* 0x0000000702107819 */ /* 0x140fe40000001e02 */
[--C-:B------:R-:W-:Y:S02]  /*1e60*/  SHF.R.W.U32 R43, R2, 0x12, R2.reuse ;  /* 0x00000012022b7819 */ /* 0x100fe40000001e02 */
[----:B------:R-:W-:Y:S02]  /*1e70*/  SHF.R.U32.HI R14, RZ, 0x3, R2 ;  /* 0x00000003ff0e7819 */ /* 0x000fe40000011602 */
[----:B------:R-:W-:-:S02]  /*1e80*/  SHF.R.W.U32 R22, R35, 0x2, R35 ;  /* 0x0000000223167819 */ /* 0x000fc40000001e23 */
[C-C-:B------:R-:W-:Y:S02]  /*1e90*/  SHF.R.W.U32 R23, R35.reuse, 0xd, R35.reuse ;  /* 0x0000000d23177819 */ /* 0x140fe40000001e23 */
[----:B------:R-:W-:Y:S02]  /*1ea0*/  SHF.R.W.U32 R28, R35, 0x16, R35 ;  /* 0x00000016231c7819 */ /* 0x000fe40000001e23 */
[C-C-:B------:R-:W-:Y:S02]  /*1eb0*/  SHF.R.W.U32 R36, R30.reuse, 0x6, R30.reuse ;  /* 0x000000061e247819 */ /* 0x140fe40000001e1e */
[C-C-:B------:R-:W-:Y:S02]  /*1ec0*/  SHF.R.W.U32 R41, R30.reuse, 0xb, R30.reuse ;  /* 0x0000000b1e297819 */ /* 0x140fe40000001e1e */
[----:B------:R-:W-:Y:S02]  /*1ed0*/  SHF.R.W.U32 R38, R30, 0x19, R30 ;  /* 0x000000191e267819 */ /* 0x000fe40000001e1e */
[----:B------:R-:W-:Y:S01]  /*1ee0*/  LOP3.LUT R16, R43, R16, R14, 0x96, !PT ;  /* 0x000000102b107212 */ /* 0x000fe200078e960e */
[----:B------:R-:W-:Y:S01]  /*1ef0*/  IMAD.IADD R14, R37, 0x1, R64 ;  /* 0x00000001250e7824 */ /* 0x000fe200078e0240 */
[----:B------:R-:W-:-:S02]  /*1f00*/  LOP3.LUT R22, R28, R23, R22, 0x96, !PT ;  /* 0x000000171c167212 */ /* 0x000fc400078e9616 */
[----:B------:R-:W-:Y:S02]  /*1f10*/  LOP3.LUT R38, R38, R41, R36, 0x96, !PT ;  /* 0x0000002926267212 */ /* 0x000fe400078e9624 */
[C-C-:B------:R-:W-:Y:S02]  /*1f20*/  SHF.R.W.U32 R36, R21.reuse, 0x11, R21.reuse ;  /* 0x0000001115247819 */ /* 0x140fe40000001e15 */
[--C-:B------:R-:W-:Y:S02]  /*1f30*/  SHF.R.W.U32 R37, R21, 0x13, R21.reuse ;  /* 0x0000001315257819 */ /* 0x100fe40000001e15 */
[----:B------:R-:W-:Y:S02]  /*1f40*/  SHF.R.U32.HI R40, RZ, 0xa, R21 ;  /* 0x0000000aff287819 */ /* 0x000fe40000011615 */
[----:B------:R-:W-:Y:S02]  /*1f50*/  LOP3.LUT R23, R34, R33, R35, 0xe8, !PT ;  /* 0x0000002122177212 */ /* 0x000fe400078ee823 */
[----:B------:R-:W-:-:S02]  /*1f60*/  LOP3.LUT R28, R26, R30, R31, 0xb8, !PT ;  /* 0x0000001e1a1c7212 */ /* 0x000fc400078eb81f */
[----:B------:R-:W-:Y:S02]  /*1f70*/  LOP3.LUT R40, R37, R36, R40, 0x96, !PT ;  /* 0x0000002425287212 */ /* 0x000fe400078e9628 */
[----:B------:R-:W-:Y:S02]  /*1f80*/  IADD3 R36, PT, PT, R39, R22, R23 ;  /* 0x0000001627247210 */ /* 0x000fe40007ffe017 */
[----:B------:R-:W0:Y:S01]  /*1f90*/  LDC.64 R22, c[0x3][0x50] ;  /* 0x00c01400ff167b82 */ /* 0x000e220000000a00 */
[----:B------:R-:W-:-:S04]  /*1fa0*/  IADD3 R28, PT, PT, R14, R28, R29 ;  /* 0x0000001c0e1c7210 */ /* 0x000fc80007ffe01d */
[----:B------:R-:W-:Y:S02]  /*1fb0*/  IADD3 R38, PT, PT, R28, R15, R38 ;  /* 0x0000000f1c267210 */ /* 0x000fe40007ffe026 */
[----:B------:R-:W-:Y:S02]  /*1fc0*/  IADD3 R61, PT, PT, R4, R61, R12 ;  /* 0x0000003d043d7210 */ /* 0x000fe40007ffe00c */
[--C-:B------:R-:W-:Y:S01]  /*1fd0*/  SHF.R.W.U32 R28, R3, 0x7, R3.reuse ;  /* 0x00000007031c7819 */ /* 0x100fe20000001e03 */
[----:B------:R-:W-:Y:S01]  /*1fe0*/  IMAD.IADD R33, R33, 0x1, R38 ;  /* 0x0000000121217824 */ /* 0x000fe200078e0226 */
[--C-:B------:R-:W-:Y:S02]  /*1ff0*/  SHF.R.W.U32 R15, R3, 0x12, R3.reuse ;  /* 0x00000012030f7819 */ /* 0x100fe40000001e03 */
[----:B------:R-:W-:Y:S02]  /*2000*/  SHF.R.U32.HI R43, RZ, 0x3, R3 ;  /* 0x00000003ff2b7819 */ /* 0x000fe40000011603 */
[----:B------:R-:W-:-:S02]  /*2010*/  SHF.R.W.U32 R12, R36, 0x2, R36 ;  /* 0x00000002240c7819 */ /* 0x000fc40000001e24 */
[C-C-:B------:R-:W-:Y:S02]  /*2020*/  SHF.R.W.U32 R29, R36.reuse, 0xd, R36.reuse ;  /* 0x0000000d241d7819 */ /* 0x140fe40000001e24 */
[----:B------:R-:W-:Y:S02]  /*2030*/  SHF.R.W.U32 R37, R36, 0x16, R36 ;  /* 0x0000001624257819 */ /* 0x000fe40000001e24 */
[----:B------:R-:W-:Y:S01]  /*2040*/  LOP3.LUT R28, R15, R28, R43, 0x96, !PT ;  /* 0x0000001c0f1c7212 */ /* 0x000fe200078e962b */
[----:B------:R-:W-:Y:S01]  /*2050*/  IMAD.IADD R15, R40, 0x1, R61 ;  /* 0x00000001280f7824 */ /* 0x000fe200078e023d */
[----:B------:R-:W-:Y:S02]  /*2060*/  LOP3.LUT R29, R37, R29, R12, 0x96, !PT ;  /* 0x0000001d251d7212 */ /* 0x000fe400078e960c */
[C-C-:B------:R-:W-:Y:S02]  /*2070*/  SHF.R.W.U32 R39, R33.reuse, 0x6, R33.reuse ;  /* 0x0000000621277819 */ /* 0x140fe40000001e21 */
[----:B------:R-:W-:-:S02]  /*2080*/  SHF.R.W.U32 R42, R33, 0xb, R33 ;  /* 0x0000000b212a7819 */ /* 0x000fc40000001e21 */
[----:B------:R-:W-:Y:S02]  /*2090*/  SHF.R.W.U32 R41, R33, 0x19, R33 ;  /* 0x0000001921297819 */ /* 0x000fe40000001e21 */
[----:B------:R-:W-:Y:S02]  /*20a0*/  LOP3.LUT R37, R31, R33, R30, 0xb8, !PT ;  /* 0x000000211f257212 */ /* 0x000fe400078eb81e */
[----:B------:R-:W-:Y:S02]  /*20b0*/  LOP3.LUT R39, R41, R42, R39, 0x96, !PT ;  /* 0x0000002a29277212 */ /* 0x000fe400078e9627 */
[----:B------:R-:W-:Y:S02]  /*20c0*/  IADD3 R26, PT, PT, R15, R37, R26 ;  /* 0x000000250f1a7210 */ /* 0x000fe40007ffe01a */
[----:B------:R-:W-:Y:S02]  /*20d0*/  LOP3.LUT R12, R35, R34, R36, 0xe8, !PT ;  /* 0x00000022230c7212 */ /* 0x000fe400078ee824 */
[----:B0-----:R-:W-:-:S02]  /*20e0*/  IADD3 R39, PT, PT, R26, R22, R39 ;  /* 0x000000161a277210 */ /* 0x001fc40007ffe027 */
[C-C-:B------:R-:W-:Y:S02]  /*20f0*/  SHF.R.W.U32 R40, R14.reuse, 0x11, R14.reuse ;  /* 0x000000110e287819 */ /* 0x140fe40000001e0e */
[--C-:B------:R-:W-:Y:S02]  /*2100*/  SHF.R.W.U32 R41, R14, 0x13, R14.reuse ;  /* 0x000000130e297819 */ /* 0x100fe40000001e0e */
[----:B------:R-:W-:Y:S02]  /*2110*/  SHF.R.U32.HI R42, RZ, 0xa, R14 ;  /* 0x0000000aff2a7819 */ /* 0x000fe4000001160e */
[----:B------:R-:W-:Y:S01]  /*2120*/  IADD3 R37, PT, PT, R38, R29, R12 ;  /* 0x0000001d26257210 */ /* 0x000fe20007ffe00c */
[----:B------:R-:W-:Y:S01]  /*2130*/  IMAD.IADD R34, R34, 0x1, R39 ;  /* 0x0000000122227824 */ /* 0x000fe200078e0227 */
[----:B------:R-:W-:Y:S02]  /*2140*/  IADD3 R43, PT, PT, R5, R56, R18 ;  /* 0x00000038052b7210 */ /* 0x000fe40007ffe012 */
[----:B------:R-:W-:-:S02]  /*2150*/  LOP3.LUT R40, R41, R40, R42, 0x96, !PT ;  /* 0x0000002829287212 */ /* 0x000fc400078e962a */
[C-C-:B------:R-:W-:Y:S02]  /*2160*/  SHF.R.W.U32 R18, R37.reuse, 0x2, R37.reuse ;  /* 0x0000000225127819 */ /* 0x140fe40000001e25 */
[C-C-:B------:R-:W-:Y:S02]  /*2170*/  SHF.R.W.U32 R29, R37.reuse, 0xd, R37.reuse ;  /* 0x0000000d251d7819 */ /* 0x140fe40000001e25 */
[----:B------:R-:W-:Y:S02]  /*2180*/  SHF.R.W.U32 R22, R37, 0x16, R37 ;  /* 0x0000001625167819 */ /* 0x000fe40000001e25 */
[C-C-:B------:R-:W-:Y:S02]  /*2190*/  SHF.R.W.U32 R26, R32.reuse, 0x7, R32.reuse ;  /* 0x00000007201a7819 */ /* 0x140fe40000001e20 */
[--C-:B------:R-:W-:Y:S02]  /*21a0*/  SHF.R.W.U32 R41, R32, 0x12, R32.reuse ;  /* 0x0000001220297819 */ /* 0x100fe40000001e20 */
[----:B------:R-:W-:-:S02]  /*21b0*/  SHF.R.U32.HI R12, RZ, 0x3, R32 ;  /* 0x00000003ff0c7819 */ /* 0x000fc40000011620 */
[----:B------:R-:W-:Y:S02]  /*21c0*/  LOP3.LUT R18, R22, R29, R18, 0x96, !PT ;  /* 0x0000001d16127212 */ /* 0x000fe400078e9612 */
        /* <DEDUP_REMOVED lines=8> */
[----:B------:R-:W-:Y:S02]  /*2250*/  IADD3 R41, PT, PT, R12, R41, R31 ;  /* 0x000000290c297210 */ /* 0x000fe40007ffe01f */
[----:B------:R-:W-:Y:S02]  /*2260*/  IADD3 R38, PT, PT, R39, R18, R22 ;  /* 0x0000001227267210 */ /* 0x000fe40007ffe016 */
[----:B------:R-:W-:Y:S02]  /*2270*/  IADD3 R40, PT, PT, R41, R23, R40 ;  /* 0x0000001729287210 */ /* 0x000fe40007ffe028 */
[----:B------:R-:W0:Y:S01]  /*2280*/  LDC.64 R22, c[0x3][0x58] ;  /* 0x00c01600ff167b82 */ /* 0x000e220000000a00 */
[----:B------:R-:W-:-:S02]  /*2290*/  SHF.R.W.U32 R42, R15, 0x11, R15 ;  /* 0x000000110f2a7819 */ /* 0x000fc40000001e0f */
[--C-:B------:R-:W-:Y:S02]  /*22a0*/  SHF.R.W.U32 R43, R15, 0x13, R15.reuse ;  /* 0x000000130f2b7819 */ /* 0x100fe40000001e0f */
[----:B------:R-:W-:Y:S01]  /*22b0*/  SHF.R.U32.HI R45, RZ, 0xa, R15 ;  /* 0x0000000aff2d7819 */ /* 0x000fe2000001160f */
[----:B------:R-:W-:Y:S01]  /*22c0*/  IMAD.IADD R31, R35, 0x1, R40 ;  /* 0x00000001231f7824 */ /* 0x000fe200078e0228 */
[----:B------:R-:W-:Y:S02]  /*22d0*/  IADD3 R52, PT, PT, R27, R52, R20 ;  /* 0x000000341b347210 */ /* 0x000fe40007ffe014 */
[----:B------:R-:W-:Y:S02]  /*22e0*/  LOP3.LUT R29, R43, R42, R45, 0x96, !PT ;  /* 0x0000002a2b1d7212 */ /* 0x000fe400078e962d */
[C-C-:B------:R-:W-:Y:S02]  /*22f0*/  SHF.R.W.U32 R18, R38.reuse, 0x2, R38.reuse ;  /* 0x0000000226127819 */ /* 0x140fe40000001e26 */
[----:B------:R-:W-:-:S02]  /*2300*/  SHF.R.W.U32 R35, R38, 0xd, R38 ;  /* 0x0000000d26237819 */ /* 0x000fc40000001e26 */
[----:B------:R-:W-:Y:S01]  /*2310*/  SHF.R.W.U32 R39, R38, 0x16, R38 ;  /* 0x0000001626277819 */ /* 0x000fe20000001e26 */
[----:B------:R-:W-:Y:S01]  /*2320*/  IMAD.IADD R29, R29, 0x1, R52 ;  /* 0x000000011d1d7824 */ /* 0x000fe200078e0234 */
[--C-:B------:R-:W-:Y:S02]  /*2330*/  SHF.R.W.U32 R41, R31, 0x6, R31.reuse ;  /* 0x000000061f297819 */ /* 0x100fe40000001e1f */
[----:B------:R-:W-:Y:S02]  /*2340*/  LOP3.LUT R35, R39, R35, R18, 0x96, !PT ;  /* 0x0000002327237212 */ /* 0x000fe400078e9612 */
[C-C-:B------:R-:W-:Y:S02]  /*2350*/  SHF.R.W.U32 R42, R31.reuse, 0xb, R31.reuse ;  /* 0x0000000b1f2a7819 */ /* 0x140fe40000001e1f */
[----:B------:R-:W-:Y:S02]  /*2360*/  SHF.R.W.U32 R43, R31, 0x19, R31 ;  /* 0x000000191f2b7819 */ /* 0x000fe40000001e1f */
[----:B------:R-:W-:-:S02]  /*2370*/  LOP3.LUT R39, R33, R31, R34, 0xb8, !PT ;  /* 0x0000001f21277212 */ /* 0x000fc400078eb822 */
[----:B------:R-:W-:Y:S02]  /*2380*/  LOP3.LUT R41, R43, R42, R41, 0x96, !PT ;  /* 0x0000002a2b297212 */ /* 0x000fe400078e9629 */
[----:B------:R-:W-:Y:S02]  /*2390*/  IADD3 R30, PT, PT, R29, R39, R30 ;  /* 0x000000271d1e7210 */ /* 0x000fe40007ffe01e */
[C-C-:B------:R-:W-:Y:S02]  /*23a0*/  SHF.R.W.U32 R20, R25.reuse, 0x7, R25.reuse ;  /* 0x0000000719147819 */ /* 0x140fe40000001e19 */
[--C-:B------:R-:W-:Y:S02]  /*23b0*/  SHF.R.W.U32 R45, R25, 0x12, R25.reuse ;  /* 0x00000012192d7819 */ /* 0x100fe40000001e19 */
[----:B------:R-:W-:Y:S02]  /*23c0*/  SHF.R.U32.HI R46, RZ, 0x3, R25 ;  /* 0x00000003ff2e7819 */ /* 0x000fe40000011619 */
[----:B------:R-:W-:-:S02]  /*23d0*/  LOP3.LUT R18, R37, R36, R38, 0xe8, !PT ;  /* 0x0000002425127212 */ /* 0x000fc400078ee826 */
[----:B0-----:R-:W-:Y:S02]  /*23e0*/  IADD3 R41, PT, PT, R30, R22, R41 ;  /* 0x000000161e297210 */ /* 0x001fe40007ffe029 */
[----:B------:R-:W-:Y:S02]  /*23f0*/  LOP3.LUT R20, R45, R20, R46, 0x96, !PT ;  /* 0x000000142d147212 */ /* 0x000fe400078e962e */
[----:B------:R-:W-:Y:S01]  /*2400*/  IADD3 R39, PT, PT, R40, R35, R18 ;  /* 0x0000002328277210 */ /* 0x000fe20007ffe012 */
[----:B------:R-:W-:Y:S01]  /*2410*/  IMAD.IADD R35, R36, 0x1, R41 ;  /* 0x0000000124237824 */ /* 0x000fe200078e0229 */
[C-C-:B------:R-:W-:Y:S02]  /*2420*/  SHF.R.W.U32 R42, R12.reuse, 0x11, R12.reuse ;  /* 0x000000110c2a7819 */ /* 0x140fe40000001e0c */
[--C-:B------:R-:W-:Y:S02]  /*2430*/  SHF.R.W.U32 R43, R12, 0x13, R12.reuse ;  /* 0x000000130c2b7819 */ /* 0x100fe40000001e0c */
[----:B------:R-:W-:-:S02]  /*2440*/  SHF.R.U32.HI R45, RZ, 0xa, R12 ;  /* 0x0000000aff2d7819 */ /* 0x000fc4000001160c */
        /* <DEDUP_REMOVED lines=8> */
[----:B------:R-:W-:Y:S01]  /*24d0*/  LOP3.LUT R24, R49, R24, R18, 0x96, !PT ;  /* 0x0000001831187212 */ /* 0x000fe200078e9612 */
[----:B------:R-:W-:Y:S01]  /*24e0*/  IMAD.IADD R18, R42, 0x1, R47 ;  /* 0x000000012a127824 */ /* 0x000fe200078e022f */
[C-C-:B------:R-:W-:Y:S02]  /*24f0*/  SHF.R.W.U32 R22, R39.reuse, 0x2, R39.reuse ;  /* 0x0000000227167819 */ /* 0x140fe40000001e27 */
[C-C-:B------:R-:W-:Y:S02]  /*2500*/  SHF.R.W.U32 R43, R39.reuse, 0xd, R39.reuse ;  /* 0x0000000d272b7819 */ /* 0x140fe40000001e27 */
[----:B------:R-:W-:-:S02]  /*2510*/  SHF.R.W.U32 R30, R39, 0x16, R39 ;  /* 0x00000016271e7819 */ /* 0x000fc40000001e27 */
[----:B------:R-:W-:Y:S02]  /*2520*/  LOP3.LUT R40, R40, R45, R36, 0x96, !PT ;  /* 0x0000002d28287212 */ /* 0x000fe400078e9624 */
[----:B------:R-:W-:Y:S02]  /*2530*/  LOP3.LUT R36, R34, R35, R31, 0xb8, !PT ;  /* 0x0000002322247212 */ /* 0x000fe400078eb81f */
[----:B------:R-:W-:Y:S02]  /*2540*/  LOP3.LUT R22, R30, R43, R22, 0x96, !PT ;  /* 0x0000002b1e167212 */ /* 0x000fe400078e9616 */
[----:B------:R-:W-:Y:S02]  /*2550*/  LOP3.LUT R30, R38, R37, R39, 0xe8, !PT ;  /* 0x00000025261e7212 */ /* 0x000fe400078ee827 */
[----:B------:R-:W-:Y:S02]  /*2560*/  IADD3 R33, PT, PT, R18, R36, R33 ;  /* 0x0000002412217210 */ /* 0x000fe40007ffe021 */
[----:B------:R-:W-:-:S02]  /*2570*/  IADD3 R36, PT, PT, R41, R22, R30 ;  /* 0x0000001629247210 */ /* 0x000fc40007ffe01e */
[----:B------:R-:W-:Y:S02]  /*2580*/  IADD3 R40, PT, PT, R33, R23, R40 ;  /* 0x0000001721287210 */ /* 0x000fe40007ffe028 */
[----:B------:R-:W0:Y:S01]  /*2590*/  LDC.64 R22, c[0x3][0x60] ;  /* 0x00c01800ff167b82 */ /* 0x000e220000000a00 */
[C-C-:B------:R-:W-:Y:S02]  /*25a0*/  SHF.R.W.U32 R42, R29.reuse, 0x11, R29.reuse ;  /* 0x000000111d2a7819 */ /* 0x140fe40000001e1d */
[--C-:B------:R-:W-:Y:S01]  /*25b0*/  SHF.R.W.U32 R43, R29, 0x13, R29.reuse ;  /* 0x000000131d2b7819 */ /* 0x100fe20000001e1d */
[----:B------:R-:W-:Y:S01]  /*25c0*/  IMAD.IADD R33, R37, 0x1, R40 ;  /* 0x0000000125217824 */ /* 0x000fe200078e0228 */
[----:B------:R-:W-:Y:S02]  /*25d0*/  SHF.R.U32.HI R45, RZ, 0xa, R29 ;  /* 0x0000000aff2d7819 */ /* 0x000fe4000001161d */
[----:B------:R-:W-:Y:S02]  /*25e0*/  IADD3 R47, PT, PT, R19, R44, R16 ;  /* 0x0000002c132f7210 */ /* 0x000fe40007ffe010 */
[----:B------:R-:W-:-:S02]  /*25f0*/  LOP3.LUT R16, R43, R42, R45, 0x96, !PT ;  /* 0x0000002a2b107212 */ /* 0x000fc400078e962d */
[C-C-:B------:R-:W-:Y:S02]  /*2600*/  SHF.R.W.U32 R43, R33.reuse, 0x6, R33.reuse ;  /* 0x00000006212b7819 */ /* 0x140fe40000001e21 */
[C-C-:B------:R-:W-:Y:S02]  /*2610*/  SHF.R.W.U32 R44, R33.reuse, 0xb, R33.reuse ;  /* 0x0000000b212c7819 */ /* 0x140fe40000001e21 */
[----:B------:R-:W-:Y:S01]  /*2620*/  SHF.R.W.U32 R45, R33, 0x19, R33 ;  /* 0x00000019212d7819 */ /* 0x000fe20000001e21 */
[----:B------:R-:W-:Y:S01]  /*2630*/  IMAD.IADD R16, R16, 0x1, R47 ;  /* 0x0000000110107824 */ /* 0x000fe200078e022f */
[----:B------:R-:W-:Y:S02]  /*2640*/  SHF.R.W.U32 R37, R36, 0x2, R36 ;  /* 0x0000000224257819 */ /* 0x000fe40000001e24 */
[----:B------:R-:W-:Y:S02]  /*2650*/  LOP3.LUT R43, R45, R44, R43, 0x96, !PT ;  /* 0x0000002c2d2b7212 */ /* 0x000fe400078e962b */
[----:B------:R-:W-:-:S02]  /*2660*/  LOP3.LUT R45, R31, R33, R35, 0xb8, !PT ;  /* 0x000000211f2d7212 */ /* 0x000fc400078eb823 */
[C-C-:B------:R-:W-:Y:S02]  /*2670*/  SHF.R.W.U32 R42, R36.reuse, 0xd, R36.reuse ;  /* 0x0000000d242a7819 */ /* 0x140fe40000001e24 */
[----:B------:R-:W-:Y:S02]  /*2680*/  SHF.R.W.U32 R41, R36, 0x16, R36 ;  /* 0x0000001624297819 */ /* 0x000fe40000001e24 */
[----:B------:R-:W-:Y:S02]  /*2690*/  IADD3 R45, PT, PT, R16, R45, R34 ;  /* 0x0000002d102d7210 */ /* 0x000fe40007ffe022 */
[----:B------:R-:W-:Y:S02]  /*26a0*/  LOP3.LUT R37, R41, R42, R37, 0x96, !PT ;  /* 0x0000002a29257212 */ /* 0x000fe400078e9625 */
[----:B------:R-:W-:Y:S02]  /*26b0*/  LOP3.LUT R41, R39, R38, R36, 0xe8, !PT ;  /* 0x0000002627297212 */ /* 0x000fe400078ee824 */
[----:B------:R-:W-:-:S02]  /*26c0*/  SHF.R.W.U32 R30, R5, 0x7, R5 ;  /* 0x00000007051e7819 */ /* 0x000fc40000001e05 */
[--C-:B------:R-:W-:Y:S02]  /*26d0*/  SHF.R.W.U32 R49, R5, 0x12, R5.reuse ;  /* 0x0000001205317819 */ /* 0x100fe40000001e05 */
[----:B------:R-:W-:Y:S02]  /*26e0*/  SHF.R.U32.HI R46, RZ, 0x3, R5 ;  /* 0x00000003ff2e7819 */ /* 0x000fe40000011605 */
[----:B0-----:R-:W-:Y:S02]  /*26f0*/  IADD3 R43, PT, PT, R45, R22, R43 ;  /* 0x000000162d2b7210 */ /* 0x001fe40007ffe02b */
[C-C-:B------:R-:W-:Y:S02]  /*2700*/  SHF.R.W.U32 R42, R18.reuse, 0x11, R18.reuse ;  /* 0x00000011122a7819 */ /* 0x140fe40000001e12 */
[--C-:B------:R-:W-:Y:S02]  /*2710*/  SHF.R.W.U32 R47, R18, 0x13, R18.reuse ;  /* 0x00000013122f7819 */ /* 0x100fe40000001e12 */
[----:B------:R-:W-:-:S02]  /*2720*/  SHF.R.U32.HI R44, RZ, 0xa, R18 ;  /* 0x0000000aff2c7819 */ /* 0x000fc40000011612 */
[----:B------:R-:W-:Y:S02]  /*2730*/  IADD3 R41, PT, PT, R40, R37, R41 ;  /* 0x0000002528297210 */ /* 0x000fe40007ffe029 */
[----:B------:R-:W-:Y:S01]  /*2740*/  LOP3.LUT R30, R49, R30, R46, 0x96, !PT ;  /* 0x0000001e311e7212 */ /* 0x000fe200078e962e */
[----:B------:R-:W-:Y:S01]  /*2750*/  IMAD.IADD R34, R38, 0x1, R43 ;  /* 0x0000000126227824 */ /* 0x000fe200078e022b */
[----:B------:R-:W-:Y:S02]  /*2760*/  IADD3 R49, PT, PT, R21, R2, R28 ;  /* 0x0000000215317210 */ /* 0x000fe40007ffe01c */
[----:B------:R-:W-:Y:S02]  /*2770*/  LOP3.LUT R2, R47, R42, R44, 0x96, !PT ;  /* 0x0000002a2f027212 */ /* 0x000fe400078e962c */
[C-C-:B------:R-:W-:Y:S02]  /*2780*/  SHF.R.W.U32 R22, R41.reuse, 0x2, R41.reuse ;  /* 0x0000000229167819 */ /* 0x140fe40000001e29 */
[----:B------:R-:W-:-:S02]  /*2790*/  SHF.R.W.U32 R37, R41, 0xd, R41 ;  /* 0x0000000d29257819 */ /* 0x000fc40000001e29 */
[----:B------:R-:W-:Y:S01]  /*27a0*/  SHF.R.W.U32 R38, R41, 0x16, R41 ;  /* 0x0000001629267819 */ /* 0x000fe20000001e29 */
[----:B------:R-:W-:Y:S01]  /*27b0*/  IMAD.IADD R2, R2, 0x1, R49 ;  /* 0x0000000102027824 */ /* 0x000fe200078e0231 */
[----:B------:R-:W-:Y:S02]  /*27c0*/  SHF.R.W.U32 R40, R34, 0x6, R34 ;  /* 0x0000000622287819 */ /* 0x000fe40000001e22 */
[----:B------:R-:W-:Y:S02]  /*27d0*/  LOP3.LUT R22, R38, R37, R22, 0x96, !PT ;  /* 0x0000002526167212 */ /* 0x000fe400078e9616 */
        /* <DEDUP_REMOVED lines=11> */
[----:B------:R-:W-:Y:S02]  /*2890*/  SHF.R.U32.HI R44, RZ, 0x3, R17 ;  /* 0x00000003ff2c7819 */ /* 0x000fe40000011611 */
[C---:B------:R-:W-:Y:S02]  /*28a0*/  SHF.R.W.U32 R42, R16.reuse, 0x11, R16 ;  /* 0x00000011102a7819 */ /* 0x040fe40000001e10 */
[----:B------:R-:W-:Y:S02]  /*28b0*/  LOP3.LUT R28, R47, R28, R44, 0x96, !PT ;  /* 0x0000001c2f1c7212 */ /* 0x000fe400078e962c */
[--C-:B------:R-:W-:Y:S02]  /*28c0*/  SHF.R.W.U32 R45, R16, 0x13, R16.reuse ;  /* 0x00000013102d7819 */ /* 0x100fe40000001e10 */
[----:B------:R-:W-:Y:S01]  /*28d0*/  SHF.R.U32.HI R44, RZ, 0xa, R16 ;  /* 0x0000000aff2c7819 */ /* 0x000fe20000011610 */
[----:B------:R-:W-:Y:S01]  /*28e0*/  IMAD.IADD R37, R39, 0x1, R40 ;  /* 0x0000000127257824 */ /* 0x000fe200078e0228 */
[----:B------:R-:W-:-:S02]  /*28f0*/  IADD3 R47, PT, PT, R14, R3, R26 ;  /* 0x000000030e2f7210 */ /* 0x000fc40007ffe01a */
[----:B------:R-:W-:Y:S02]  /*2900*/  LOP3.LUT R26, R45, R42, R44, 0x96, !PT ;  /* 0x0000002a2d1a7212 */ /* 0x000fe400078e962c */
[C-C-:B------:R-:W-:Y:S02]  /*2910*/  SHF.R.W.U32 R31, R38.reuse, 0x2, R38.reuse ;  /* 0x00000002261f7819 */ /* 0x140fe40000001e26 */
[C-C-:B------:R-:W-:Y:S02]  /*2920*/  SHF.R.W.U32 R42, R38.reuse, 0xd, R38.reuse ;  /* 0x0000000d262a7819 */ /* 0x140fe40000001e26 */
[----:B------:R-:W-:Y:S01]  /*2930*/  SHF.R.W.U32 R39, R38, 0x16, R38 ;  /* 0x0000001626277819 */ /* 0x000fe20000001e26 */
[----:B------:R-:W-:Y:S01]  /*2940*/  IMAD.IADD R26, R26, 0x1, R47 ;  /* 0x000000011a1a7824 */ /* 0x000fe200078e022f */
[----:B------:R-:W-:Y:S02]  /*2950*/  SHF.R.W.U32 R43, R37, 0x6, R37 ;  /* 0x00000006252b7819 */ /* 0x000fe40000001e25 */
[----:B------:R-:W-:-:S02]  /*2960*/  LOP3.LUT R31, R39, R42, R31, 0x96, !PT ;  /* 0x0000002a271f7212 */ /* 0x000fc400078e961f */
[C-C-:B------:R-:W-:Y:S02]  /*2970*/  SHF.R.W.U32 R44, R37.reuse, 0xb, R37.reuse ;  /* 0x0000000b252c7819 */ /* 0x140fe40000001e25 */
[----:B------:R-:W-:Y:S02]  /*2980*/  SHF.R.W.U32 R45, R37, 0x19, R37 ;  /* 0x00000019252d7819 */ /* 0x000fe40000001e25 */
[----:B------:R-:W-:Y:S02]  /*2990*/  LOP3.LUT R42, R33, R37, R34, 0xb8, !PT ;  /* 0x00000025212a7212 */ /* 0x000fe400078eb822 */
[C-C-:B------:R-:W-:Y:S02]  /*29a0*/  SHF.R.W.U32 R3, R21.reuse, 0x7, R21.reuse ;  /* 0x0000000715037819 */ /* 0x140fe40000001e15 */
[--C-:B------:R-:W-:Y:S02]  /*29b0*/  SHF.R.W.U32 R46, R21, 0x12, R21.reuse ;  /* 0x00000012152e7819 */ /* 0x100fe40000001e15 */
[----:B------:R-:W-:-:S02]  /*29c0*/  SHF.R.U32.HI R48, RZ, 0x3, R21 ;  /* 0x00000003ff307819 */ /* 0x000fc40000011615 */
[----:B------:R-:W-:Y:S02]  /*29d0*/  LOP3.LUT R43, R45, R44, R43, 0x96, !PT ;  /* 0x0000002c2d2b7212 */ /* 0x000fe400078e962b */
[----:B------:R-:W-:Y:S02]  /*29e0*/  IADD3 R42, PT, PT, R26, R42, R35 ;  /* 0x0000002a1a2a7210 */ /* 0x000fe40007ffe023 */
[----:B------:R-:W-:Y:S02]  /*29f0*/  LOP3.LUT R39, R41, R36, R38, 0xe8, !PT ;  /* 0x0000002429277212 */ /* 0x000fe400078ee826 */
[----:B------:R-:W-:Y:S02]  /*2a00*/  LOP3.LUT R3, R46, R3, R48, 0x96, !PT ;  /* 0x000000032e037212 */ /* 0x000fe400078e9630 */
[----:B0-----:R-:W-:Y:S02]  /*2a10*/  IADD3 R43, PT, PT, R42, R22, R43 ;  /* 0x000000162a2b7210 */ /* 0x001fe40007ffe02b */
[----:B------:R-:W-:-:S02]  /*2a20*/  SHF.R.W.U32 R44, R2, 0x11, R2 ;  /* 0x00000011022c7819 */ /* 0x000fc40000001e02 */
[--C-:B------:R-:W-:Y:S02]  /*2a30*/  SHF.R.W.U32 R45, R2, 0x13, R2.reuse ;  /* 0x00000013022d7819 */ /* 0x100fe40000001e02 */
[----:B------:R-:W-:Y:S02]  /*2a40*/  SHF.R.U32.HI R46, RZ, 0xa, R2 ;  /* 0x0000000aff2e7819 */ /* 0x000fe40000011602 */
[----:B------:R-:W-:Y:S02]  /*2a50*/  IADD3 R39, PT, PT, R40, R31, R39 ;  /* 0x0000001f28277210 */ /* 0x000fe40007ffe027 */
[----:B------:R-:W-:Y:S01]  /*2a60*/  IADD3 R47, PT, PT, R15, R32, R20 ;  /* 0x000000200f2f7210 */ /* 0x000fe20007ffe014 */
[----:B------:R-:W-:Y:S01]  /*2a70*/  IMAD.IADD R32, R36, 0x1, R43 ;  /* 0x0000000124207824 */ /* 0x000fe200078e022b */
[----:B------:R-:W-:Y:S02]  /*2a80*/  LOP3.LUT R20, R45, R44, R46, 0x96, !PT ;  /* 0x0000002c2d147212 */ /* 0x000fe400078e962e */
[----:B------:R-:W-:-:S02]  /*2a90*/  SHF.R.W.U32 R22, R39, 0x2, R39 ;  /* 0x0000000227167819 */ /* 0x000fc40000001e27 */
[C-C-:B------:R-:W-:Y:S02]  /*2aa0*/  SHF.R.W.U32 R35, R39.reuse, 0xd, R39.reuse ;  /* 0x0000000d27237819 */ /* 0x140fe40000001e27 */
[----:B------:R-:W-:Y:S01]  /*2ab0*/  SHF.R.W.U32 R36, R39, 0x16, R39 ;  /* 0x0000001627247819 */ /* 0x000fe20000001e27 */
[----:B------:R-:W-:Y:S01]  /*2ac0*/  IMAD.IADD R20, R20, 0x1, R47 ;  /* 0x0000000114147824 */ /* 0x000fe200078e022f */
[----:B------:R-:W-:Y:S02]  /*2ad0*/  SHF.R.W.U32 R40, R32, 0x6, R32 ;  /* 0x0000000620287819 */ /* 0x000fe40000001e20 */
[----:B------:R-:W-:Y:S02]  /*2ae0*/  LOP3.LUT R22, R36, R35, R22, 0x96, !PT ;  /* 0x0000002324167212 */ /* 0x000fe400078e9616 */
[C-C-:B------:R-:W-:Y:S02]  /*2af0*/  SHF.R.W.U32 R45, R32.reuse, 0xb, R32.reuse ;  /* 0x0000000b202d7819 */ /* 0x140fe40000001e20 */
[----:B------:R-:W-:-:S02]  /*2b00*/  SHF.R.W.U32 R42, R32, 0x19, R32 ;  /* 0x00000019202a7819 */ /* 0x000fc40000001e20 */
        /* <DEDUP_REMOVED lines=10> */
[----:B------:R-:W-:Y:S02]  /*2bb0*/  SHF.R.W.U32 R42, R26, 0x11, R26 ;  /* 0x000000111a2a7819 */ /* 0x000fe40000001e1a */
[----:B------:R-:W-:Y:S02]  /*2bc0*/  LOP3.LUT R31, R44, R31, R46, 0x96, !PT ;  /* 0x0000001f2c1f7212 */ /* 0x000fe400078e962e */
[----:B------:R-:W-:-:S02]  /*2bd0*/  SHF.R.W.U32 R45, R26, 0x13, R26 ;  /* 0x000000131a2d7819 */ /* 0x000fc40000001e1a */
[----:B------:R-:W-:Y:S01]  /*2be0*/  SHF.R.U32.HI R44, RZ, 0xa, R26 ;  /* 0x0000000aff2c7819 */ /* 0x000fe2000001161a */
[----:B------:R-:W-:Y:S01]  /*2bf0*/  IMAD.IADD R33, R41, 0x1, R40 ;  /* 0x0000000129217824 */ /* 0x000fe200078e0228 */
[----:B------:R-:W-:Y:S02]  /*2c00*/  IADD3 R46, PT, PT, R12, R25, R24 ;  /* 0x000000190c2e7210 */ /* 0x000fe40007ffe018 */
[----:B------:R-:W-:Y:S02]  /*2c10*/  LOP3.LUT R25, R45, R42, R44, 0x96, !PT ;  /* 0x0000002a2d197212 */ /* 0x000fe400078e962c */
[C-C-:B------:R-:W-:Y:S02]  /*2c20*/  SHF.R.W.U32 R24, R36.reuse, 0x2, R36.reuse ;  /* 0x0000000224187819 */ /* 0x140fe40000001e24 */
[C-C-:B------:R-:W-:Y:S02]  /*2c30*/  SHF.R.W.U32 R35, R36.reuse, 0xd, R36.reuse ;  /* 0x0000000d24237819 */ /* 0x140fe40000001e24 */
[----:B------:R-:W-:Y:S01]  /*2c40*/  SHF.R.W.U32 R41, R36, 0x16, R36 ;  /* 0x0000001624297819 */ /* 0x000fe20000001e24 */
[----:B------:R-:W-:Y:S01]  /*2c50*/  IMAD.IADD R25, R25, 0x1, R46 ;  /* 0x0000000119197824 */ /* 0x000fe200078e022e */
[----:B------:R-:W-:-:S02]  /*2c60*/  SHF.R.W.U32 R42, R33, 0x6, R33 ;  /* 0x00000006212a7819 */ /* 0x000fc40000001e21 */
[----:B------:R-:W-:Y:S02]  /*2c70*/  LOP3.LUT R35, R41, R35, R24, 0x96, !PT ;  /* 0x0000002329237212 */ /* 0x000fe400078e9618 */
[C-C-:B------:R-:W-:Y:S02]  /*2c80*/  SHF.R.W.U32 R43, R33.reuse, 0xb, R33.reuse ;  /* 0x0000000b212b7819 */ /* 0x140fe40000001e21 */
[----:B------:R-:W-:Y:S02]  /*2c90*/  SHF.R.W.U32 R44, R33, 0x19, R33 ;  /* 0x00000019212c7819 */ /* 0x000fe40000001e21 */
[----:B------:R-:W-:Y:S02]  /*2ca0*/  LOP3.LUT R41, R37, R33, R32, 0xb8, !PT ;  /* 0x0000002125297212 */ /* 0x000fe400078eb820 */
[----:B------:R-:W-:Y:S02]  /*2cb0*/  LOP3.LUT R43, R44, R43, R42, 0x96, !PT ;  /* 0x0000002b2c2b7212 */ /* 0x000fe400078e962a */
[----:B------:R-:W-:-:S02]  /*2cc0*/  IADD3 R34, PT, PT, R25, R41, R34 ;  /* 0x0000002919227210 */ /* 0x000fc40007ffe022 */
[C-C-:B------:R-:W-:Y:S02]  /*2cd0*/  SHF.R.W.U32 R45, R27.reuse, 0x7, R27.reuse ;  /* 0x000000071b2d7819 */ /* 0x140fe40000001e1b */
[--C-:B------:R-:W-:Y:S02]  /*2ce0*/  SHF.R.W.U32 R48, R27, 0x12, R27.reuse ;  /* 0x000000121b307819 */ /* 0x100fe40000001e1b */
[----:B------:R-:W-:Y:S02]  /*2cf0*/  SHF.R.U32.HI R47, RZ, 0x3, R27 ;  /* 0x00000003ff2f7819 */ /* 0x000fe4000001161b */
[----:B------:R-:W-:Y:S02]  /*2d00*/  LOP3.LUT R24, R39, R38, R36, 0xe8, !PT ;  /* 0x0000002627187212 */ /* 0x000fe400078ee824 */
[----:B0-----:R-:W-:Y:S02]  /*2d10*/  IADD3 R43, PT, PT, R34, R22, R43 ;  /* 0x00000016222b7210 */ /* 0x001fe40007ffe02b */
[----:B------:R-:W-:-:S02]  /*2d20*/  LOP3.LUT R48, R48, R45, R47, 0x96, !PT ;  /* 0x0000002d30307212 */ /* 0x000fc400078e962f */
        /* <DEDUP_REMOVED lines=9> */
[----:B------:R-:W-:Y:S01]  /*2dc0*/  SHF.R.W.U32 R30, R41, 0x16, R41 ;  /* 0x00000016291e7819 */ /* 0x000fe20000001e29 */
[----:B------:R-:W-:Y:S01]  /*2dd0*/  IMAD.IADD R4, R4, 0x1, R47 ;  /* 0x0000000104047824 */ /* 0x000fe200078e022f */
[C-C-:B------:R-:W-:Y:S02]  /*2de0*/  SHF.R.W.U32 R40, R19.reuse, 0x7, R19.reuse ;  /* 0x0000000713287819 */ /* 0x140fe40000001e13 */
[--C-:B------:R-:W-:Y:S02]  /*2df0*/  SHF.R.W.U32 R49, R19, 0x12, R19.reuse ;  /* 0x0000001213317819 */ /* 0x100fe40000001e13 */
[----:B------:R-:W-:-:S02]  /*2e00*/  SHF.R.U32.HI R42, RZ, 0x3, R19 ;  /* 0x00000003ff2a7819 */ /* 0x000fc40000011613 */
[C-C-:B------:R-:W-:Y:S02]  /*2e10*/  SHF.R.W.U32 R34, R24.reuse, 0x6, R24.reuse ;  /* 0x0000000618227819 */ /* 0x140fe40000001e18 */
[C-C-:B------:R-:W-:Y:S02]  /*2e20*/  SHF.R.W.U32 R45, R24.reuse, 0xb, R24.reuse ;  /* 0x0000000b182d7819 */ /* 0x140fe40000001e18 */
[----:B------:R-:W-:Y:S02]  /*2e30*/  SHF.R.W.U32 R38, R24, 0x19, R24 ;  /* 0x0000001918267819 */ /* 0x000fe40000001e18 */
[----:B------:R-:W-:Y:S02]  /*2e40*/  LOP3.LUT R22, R30, R35, R22, 0x96, !PT ;  /* 0x000000231e167212 */ /* 0x000fe400078e9616 */
[----:B------:R-:W-:Y:S02]  /*2e50*/  LOP3.LUT R35, R32, R24, R33, 0xb8, !PT ;  /* 0x0000001820237212 */ /* 0x000fe400078eb821 */
[----:B------:R-:W-:-:S02]  /*2e60*/  LOP3.LUT R49, R49, R40, R42, 0x96, !PT ;  /* 0x0000002831317212 */ /* 0x000fc400078e962a */
[----:B------:R-:W-:Y:S02]  /*2e70*/  LOP3.LUT R34, R38, R45, R34, 0x96, !PT ;  /* 0x0000002d26227212 */ /* 0x000fe400078e9622 */
[C-C-:B------:R-:W-:Y:S02]  /*2e80*/  SHF.R.W.U32 R38, R25.reuse, 0x11, R25.reuse ;  /* 0x0000001119267819 */ /* 0x140fe40000001e19 */
[--C-:B------:R-:W-:Y:S02]  /*2e90*/  SHF.R.W.U32 R45, R25, 0x13, R25.reuse ;  /* 0x00000013192d7819 */ /* 0x100fe40000001e19 */
[----:B------:R-:W-:Y:S02]  /*2ea0*/  SHF.R.U32.HI R40, RZ, 0xa, R25 ;  /* 0x0000000aff287819 */ /* 0x000fe40000011619 */
[----:B------:R-:W-:Y:S02]  /*2eb0*/  LOP3.LUT R30, R36, R39, R41, 0xe8, !PT ;  /* 0x00000027241e7212 */ /* 0x000fe400078ee829 */
[----:B------:R-:W-:-:S02]  /*2ec0*/  IADD3 R35, PT, PT, R4, R35, R37 ;  /* 0x0000002304237210 */ /* 0x000fc40007ffe025 */
[----:B------:R-:W-:Y:S02]  /*2ed0*/  IADD3 R48, PT, PT, R18, R5, R48 ;  /* 0x0000000512307210 */ /* 0x000fe40007ffe030 */
[----:B------:R-:W-:Y:S02]  /*2ee0*/  LOP3.LUT R5, R45, R38, R40, 0x96, !PT ;  /* 0x000000262d057212 */ /* 0x000fe400078e9628 */
[----:B------:R-:W-:Y:S02]  /*2ef0*/  IADD3 R38, PT, PT, R43, R22, R30 ;  /* 0x000000162b267210 */ /* 0x000fe40007ffe01e */
[----:B------:R-:W-:Y:S02]  /*2f00*/  IADD3 R40, PT, PT, R35, R23, R34 ;  /* 0x0000001723287210 */ /* 0x000fe40007ffe022 */
[----:B------:R-:W0:Y:S03]  /*2f10*/  LDC.64 R22, c[0x3][0x78] ;  /* 0x00c01e00ff167b82 */ /* 0x000e260000000a00 */
[----:B------:R-:W-:-:S05]  /*2f20*/  IMAD.IADD R30, R39, 0x1, R40 ;  /* 0x00000001271e7824 */ /* 0x000fca00078e0228 */
[C-C-:B------:R-:W-:Y:S02]  /*2f30*/  SHF.R.W.U32 R39, R30.reuse, 0x6, R30.reuse ;  /* 0x000000061e277819 */ /* 0x140fe40000001e1e */
[C-C-:B------:R-:W-:Y:S02]  /*2f40*/  SHF.R.W.U32 R44, R30.reuse, 0xb, R30.reuse ;  /* 0x0000000b1e2c7819 */ /* 0x140fe40000001e1e */
[----:B------:R-:W-:Y:S01]  /*2f50*/  SHF.R.W.U32 R43, R30, 0x19, R30 ;  /* 0x000000191e2b7819 */ /* 0x000fe20000001e1e */
[----:B------:R-:W-:-:S03]  /*2f60*/  IMAD.IADD R5, R5, 0x1, R48 ;  /* 0x0000000105057824 */ /* 0x000fc600078e0230 */
[----:B------:R-:W-:Y:S02]  /*2f70*/  LOP3.LUT R43, R43, R44, R39, 0x96, !PT ;  /* 0x0000002c2b2b7212 */ /* 0x000fe400078e9627 */
[----:B------:R-:W-:Y:S02]  /*2f80*/  LOP3.LUT R39, R33, R30, R24, 0xb8, !PT ;  /* 0x0000001e21277212 */ /* 0x000fe400078eb818 */
[C-C-:B------:R-:W-:Y:S02]  /*2f90*/  SHF.R.W.U32 R35, R38.reuse, 0x2, R38.reuse ;  /* 0x0000000226237819 */ /* 0x140fe40000001e26 */
[C-C-:B------:R-:W-:Y:S02]  /*2fa0*/  SHF.R.W.U32 R42, R38.reuse, 0xd, R38.reuse ;  /* 0x0000000d262a7819 */ /* 0x140fe40000001e26 */
[----:B------:R-:W-:Y:S02]  /*2fb0*/  SHF.R.W.U32 R37, R38, 0x16, R38 ;  /* 0x0000001626257819 */ /* 0x000fe40000001e26 */
[----:B------:R-:W-:-:S02]  /*2fc0*/  IADD3 R32, PT, PT, R5, R39, R32 ;  /* 0x0000002705207210 */ /* 0x000fc40007ffe020 */
[C-C-:B------:R-:W-:Y:S02]  /*2fd0*/  SHF.R.W.U32 R34, R14.reuse, 0x7, R14.reuse ;  /* 0x000000070e227819 */ /* 0x140fe40000001e0e */
[--C-:B------:R-:W-:Y:S02]  /*2fe0*/  SHF.R.W.U32 R45, R14, 0x12, R14.reuse ;  /* 0x000000120e2d7819 */ /* 0x100fe40000001e0e */
[----:B------:R-:W-:Y:S02]  /*2ff0*/  SHF.R.U32.HI R46, RZ, 0x3, R14 ;  /* 0x00000003ff2e7819 */ /* 0x000fe4000001160e */
[----:B------:R-:W-:Y:S02]  /*3000*/  LOP3.LUT R35, R37, R42, R35, 0x96, !PT ;  /* 0x0000002a25237212 */ /* 0x000fe400078e9623 */
[----:B------:R-:W-:Y:S02]  /*3010*/  LOP3.LUT R37, R41, R36, R38, 0xe8, !PT ;  /* 0x0000002429257212 */ /* 0x000fe400078ee826 */
[----:B0-----:R-:W-:-:S02]  /*3020*/  IADD3 R43, PT, PT, R32, R22, R43 ;  /* 0x00000016202b7210 */ /* 0x001fc40007ffe02b */
[----:B------:R-:W-:Y:S02]  /*3030*/  LOP3.LUT R34, R45, R34, R46, 0x96, !PT ;  /* 0x000000222d227212 */ /* 0x000fe400078e962e */
[C-C-:B------:R-:W-:Y:S02]  /*3040*/  SHF.R.W.U32 R42, R4.reuse, 0x11, R4.reuse ;  /* 0x00000011042a7819 */ /* 0x140fe40000001e04 */
[--C-:B------:R-:W-:Y:S02]  /*3050*/  SHF.R.W.U32 R45, R4, 0x13, R4.reuse ;  /* 0x00000013042d7819 */ /* 0x100fe40000001e04 */
[----:B------:R-:W-:Y:S02]  /*3060*/  SHF.R.U32.HI R44, RZ, 0xa, R4 ;  /* 0x0000000aff2c7819 */ /* 0x000fe40000011604 */
[----:B------:R-:W-:Y:S01]  /*3070*/  IADD3 R39, PT, PT, R40, R35, R37 ;  /* 0x0000002328277210 */ /* 0x000fe20007ffe025 */
[----:B------:R-:W-:Y:S01]  /*3080*/  IMAD.IADD R35, R36, 0x1, R43 ;  /* 0x0000000124237824 */ /* 0x000fe200078e022b */
[----:B------:R-:W-:-:S02]  /*3090*/  IADD3 R47, PT, PT, R16, R27, R28 ;  /* 0x0000001b102f7210 */ /* 0x000fc40007ffe01c */
[----:B------:R-:W-:Y:S02]  /*30a0*/  LOP3.LUT R42, R45, R42, R44, 0x96, !PT ;  /* 0x0000002a2d2a7212 */ /* 0x000fe400078e962c */
[C-C-:B------:R-:W-:Y:S02]  /*30b0*/  SHF.R.W.U32 R27, R12.reuse, 0x7, R12.reuse ;  /* 0x000000070c1b7819 */ /* 0x140fe40000001e0c */
[--C-:B------:R-:W-:Y:S02]  /*30c0*/  SHF.R.W.U32 R22, R12, 0x12, R12.reuse ;  /* 0x000000120c167819 */ /* 0x100fe40000001e0c */
[----:B------:R-:W-:Y:S02]  /*30d0*/  SHF.R.U32.HI R44, RZ, 0x3, R12 ;  /* 0x00000003ff2c7819 */ /* 0x000fe4000001160c */
[C-C-:B------:R-:W-:Y:S02]  /*30e0*/  SHF.R.W.U32 R28, R39.reuse, 0x2, R39.reuse ;  /* 0x00000002271c7819 */ /* 0x140fe40000001e27 */
[----:B------:R-:W-:-:S02]  /*30f0*/  SHF.R.W.U32 R37, R39, 0xd, R39 ;  /* 0x0000000d27257819 */ /* 0x000fc40000001e27 */
        /* <DEDUP_REMOVED lines=13> */
[----:B------:R-:W-:Y:S02]  /*31d0*/  IADD3 R44, PT, PT, R2, R17, R49 ;  /* 0x00000011022c7210 */ /* 0x000fe40007ffe031 */
[----:B------:R-:W-:Y:S02]  /*31e0*/  LOP3.LUT R17, R45, R40, R42, 0x96, !PT ;  /* 0x000000282d117212 */ /* 0x000fe400078e962a */
[----:B------:R-:W-:Y:S02]  /*31f0*/  IADD3 R37, PT, PT, R22, R37, R33 ;  /* 0x0000002516257210 */ /* 0x000fe40007ffe021 */
[----:B------:R-:W-:Y:S02]  /*3200*/  IADD3 R40, PT, PT, R43, R28, R32 ;  /* 0x0000001c2b287210 */ /* 0x000fe40007ffe020 */
[----:B------:R-:W0:Y:S01]  /*3210*/  LDC.64 R32, c[0x3][0x80] ;  /* 0x00c02000ff207b82 */ /* 0x000e220000000a00 */
[----:B------:R-:W-:Y:S02]  /*3220*/  IADD3 R28, PT, PT, R37, R23, R36 ;  /* 0x00000017251c7210 */ /* 0x000fe40007ffe024 */
[----:B------:R-:W-:-:S02]  /*3230*/  SHF.R.W.U32 R37, R40, 0x2, R40 ;  /* 0x0000000228257819 */ /* 0x000fc40000001e28 */
[C---:B------:R-:W-:Y:S01]  /*3240*/  SHF.R.W.U32 R42, R40.reuse, 0xd, R40 ;  /* 0x0000000d282a7819 */ /* 0x040fe20000001e28 */
[----:B------:R-:W-:Y:S01]  /*3250*/  IMAD.IADD R36, R41, 0x1, R28 ;  /* 0x0000000129247824 */ /* 0x000fe200078e021c */
[----:B------:R-:W-:Y:S01]  /*3260*/  SHF.R.W.U32 R41, R40, 0x16, R40 ;  /* 0x0000001628297819 */ /* 0x000fe20000001e28 */
[----:B------:R-:W-:-:S03]  /*3270*/  IMAD.IADD R17, R17, 0x1, R44 ;  /* 0x0000000111117824 */ /* 0x000fc600078e022c */
[----:B------:R-:W-:Y:S02]  /*3280*/  LOP3.LUT R37, R41, R42, R37, 0x96, !PT ;  /* 0x0000002a29257212 */ /* 0x000fe400078e9625 */
[C-C-:B------:R-:W-:Y:S02]  /*3290*/  SHF.R.W.U32 R43, R36.reuse, 0x6, R36.reuse ;  /* 0x00000006242b7819 */ /* 0x140fe40000001e24 */
[C-C-:B------:R-:W-:Y:S02]  /*32a0*/  SHF.R.W.U32 R46, R36.reuse, 0xb, R36.reuse ;  /* 0x0000000b242e7819 */ /* 0x140fe40000001e24 */
[----:B------:R-:W-:Y:S02]  /*32b0*/  SHF.R.W.U32 R45, R36, 0x19, R36 ;  /* 0x00000019242d7819 */ /* 0x000fe40000001e24 */
[----:B------:R-:W-:Y:S02]  /*32c0*/  LOP3.LUT R42, R30, R36, R35, 0xb8, !PT ;  /* 0x000000241e2a7212 */ /* 0x000fe400078eb823 */
[----:B------:R-:W-:-:S02]  /*32d0*/  LOP3.LUT R43, R45, R46, R43, 0x96, !PT ;  /* 0x0000002e2d2b7212 */ /* 0x000fc400078e962b */
[----:B------:R-:W-:Y:S02]  /*32e0*/  IADD3 R42, PT, PT, R17, R42, R24 ;  /* 0x0000002a112a7210 */ /* 0x000fe40007ffe018 */
[----:B------:R-:W-:Y:S02]  /*32f0*/  LOP3.LUT R41, R39, R38, R40, 0xe8, !PT ;  /* 0x0000002627297212 */ /* 0x000fe400078ee828 */
[C-C-:B------:R-:W-:Y:S02]  /*3300*/  SHF.R.W.U32 R23, R29.reuse, 0x7, R29.reuse ;  /* 0x000000071d177819 */ /* 0x140fe40000001e1d */
[--C-:B------:R-:W-:Y:S02]  /*3310*/  SHF.R.W.U32 R48, R29, 0x12, R29.reuse ;  /* 0x000000121d307819 */ /* 0x100fe40000001e1d */
[----:B------:R-:W-:Y:S02]  /*3320*/  SHF.R.U32.HI R47, RZ, 0x3, R29 ;  /* 0x00000003ff2f7819 */ /* 0x000fe4000001161d */
[----:B------:R-:W-:-:S02]  /*3330*/  SHF.R.W.U32 R44, R22, 0x11, R22 ;  /* 0x00000011162c7819 */ /* 0x000fc40000001e16 */
[--C-:B------:R-:W-:Y:S02]  /*3340*/  SHF.R.W.U32 R45, R22, 0x13, R22.reuse ;  /* 0x00000013162d7819 */ /* 0x100fe40000001e16 */
[----:B------:R-:W-:Y:S02]  /*3350*/  SHF.R.U32.HI R46, RZ, 0xa, R22 ;  /* 0x0000000aff2e7819 */ /* 0x000fe40000011616 */
[----:B0-----:R-:W-:Y:S02]  /*3360*/  IADD3 R43, PT, PT, R42, R32, R43 ;  /* 0x000000202a2b7210 */ /* 0x001fe40007ffe02b */
[----:B------:R-:W-:Y:S02]  /*3370*/  IADD3 R41, PT, PT, R28, R37, R41 ;  /* 0x000000251c297210 */ /* 0x000fe40007ffe029 */
[----:B------:R-:W-:Y:S02]  /*3380*/  LOP3.LUT R23, R48, R23, R47, 0x96, !PT ;  /* 0x0000001730177212 */ /* 0x000fe400078e962f */
[----:B------:R-:W-:Y:S01]  /*3390*/  IADD3 R48, PT, PT, R26, R19, R3 ;  /* 0x000000131a307210 */ /* 0x000fe20007ffe003 */
[----:B------:R-:W-:Y:S01]  /*33a0*/  IMAD.IADD R37, R38, 0x1, R43 ;  /* 0x0000000126257824 */ /* 0x000fe200078e022b */
        /* <DEDUP_REMOVED lines=12> */
[C-C-:B------:R-:W-:Y:S02]  /*3470*/  SHF.R.W.U32 R24, R18.reuse, 0x7, R18.reuse ;  /* 0x0000000712187819 */ /* 0x140fe40000001e12 */
[----:B------:R-:W-:-:S02]  /*3480*/  SHF.R.W.U32 R47, R18, 0x12, R18 ;  /* 0x00000012122f7819 */ /* 0x000fc40000001e12 */
[----:B------:R-:W-:Y:S02]  /*3490*/  SHF.R.U32.HI R44, RZ, 0x3, R18 ;  /* 0x00000003ff2c7819 */ /* 0x000fe40000011612 */
[----:B------:R-:W-:Y:S02]  /*34a0*/  IADD3 R42, PT, PT, R32, R33, R42 ;  /* 0x00000021202a7210 */ /* 0x000fe40007ffe02a */
[----:B------:R-:W0:Y:S01]  /*34b0*/  LDC.64 R32, c[0x3][0x88] ;  /* 0x00c02200ff207b82 */ /* 0x000e220000000a00 */
[----:B------:R-:W-:Y:S02]  /*34c0*/  LOP3.LUT R24, R47, R24, R44, 0x96, !PT ;  /* 0x000000182f187212 */ /* 0x000fe400078e962c */
[C-C-:B------:R-:W-:Y:S02]  /*34d0*/  SHF.R.W.U32 R38, R17.reuse, 0x11, R17.reuse ;  /* 0x0000001111267819 */ /* 0x140fe40000001e11 */
[--C-:B------:R-:W-:Y:S02]  /*34e0*/  SHF.R.W.U32 R45, R17, 0x13, R17.reuse ;  /* 0x00000013112d7819 */ /* 0x100fe40000001e11 */
[----:B------:R-:W-:-:S02]  /*34f0*/  SHF.R.U32.HI R44, RZ, 0xa, R17 ;  /* 0x0000000aff2c7819 */ /* 0x000fc40000011611 */
[----:B------:R-:W-:Y:S02]  /*3500*/  LOP3.LUT R19, R40, R39, R41, 0xe8, !PT ;  /* 0x0000002728137212 */ /* 0x000fe400078ee829 */
[----:B------:R-:W-:Y:S02]  /*3510*/  LOP3.LUT R44, R45, R38, R44, 0x96, !PT ;  /* 0x000000262d2c7212 */ /* 0x000fe400078e962c */
[----:B------:R-:W-:Y:S02]  /*3520*/  IADD3 R38, PT, PT, R43, R28, R19 ;  /* 0x0000001c2b267210 */ /* 0x000fe40007ffe013 */
[----:B------:R-:W-:Y:S01]  /*3530*/  IADD3 R47, PT, PT, R20, R21, R34 ;  /* 0x00000015142f7210 */ /* 0x000fe20007ffe022 */
[----:B------:R-:W-:Y:S01]  /*3540*/  IMAD.IADD R34, R39, 0x1, R42 ;  /* 0x0000000127227824 */ /* 0x000fe200078e022a */
[C-C-:B------:R-:W-:Y:S02]  /*3550*/  SHF.R.W.U32 R28, R16.reuse, 0x7, R16.reuse ;  /* 0x00000007101c7819 */ /* 0x140fe40000001e10 */
[----:B------:R-:W-:-:S02]  /*3560*/  SHF.R.W.U32 R19, R16, 0x12, R16 ;  /* 0x0000001210137819 */ /* 0x000fc40000001e10 */
[----:B------:R-:W-:Y:S02]  /*3570*/  SHF.R.U32.HI R48, RZ, 0x3, R16 ;  /* 0x00000003ff307819 */ /* 0x000fe40000011610 */
[----:B------:R-:W-:Y:S02]  /*3580*/  SHF.R.W.U32 R43, R34, 0x6, R34 ;  /* 0x00000006222b7819 */ /* 0x000fe40000001e22 */
[----:B------:R-:W-:Y:S01]  /*3590*/  LOP3.LUT R28, R19, R28, R48, 0x96, !PT ;  /* 0x0000001c131c7212 */ /* 0x000fe200078e9630 */
[----:B------:R-:W-:Y:S01]  /*35a0*/  IMAD.IADD R19, R44, 0x1, R47 ;  /* 0x000000012c137824 */ /* 0x000fe200078e022f */
[C-C-:B------:R-:W-:Y:S02]  /*35b0*/  SHF.R.W.U32 R46, R34.reuse, 0xb, R34.reuse ;  /* 0x0000000b222e7819 */ /* 0x140fe40000001e22 */
[----:B------:R-:W-:Y:S02]  /*35c0*/  SHF.R.W.U32 R45, R34, 0x19, R34 ;  /* 0x00000019222d7819 */ /* 0x000fe40000001e22 */
[----:B------:R-:W-:-:S02]  /*35d0*/  LOP3.LUT R44, R36, R34, R37, 0xb8, !PT ;  /* 0x00000022242c7212 */ /* 0x000fc400078eb825 */
[----:B------:R-:W-:Y:S02]  /*35e0*/  LOP3.LUT R43, R45, R46, R43, 0x96, !PT ;  /* 0x0000002e2d2b7212 */ /* 0x000fe400078e962b */
[----:B------:R-:W-:Y:S02]  /*35f0*/  IADD3 R44, PT, PT, R19, R44, R35 ;  /* 0x0000002c132c7210 */ /* 0x000fe40007ffe023 */
[C-C-:B------:R-:W-:Y:S02]  /*3600*/  SHF.R.W.U32 R21, R38.reuse, 0x2, R38.reuse ;  /* 0x0000000226157819 */ /* 0x140fe40000001e26 */
[C-C-:B------:R-:W-:Y:S02]  /*3610*/  SHF.R.W.U32 R30, R38.reuse, 0xd, R38.reuse ;  /* 0x0000000d261e7819 */ /* 0x140fe40000001e26 */
[----:B------:R-:W-:Y:S02]  /*3620*/  SHF.R.W.U32 R39, R38, 0x16, R38 ;  /* 0x0000001626277819 */ /* 0x000fe40000001e26 */
[----:B0-----:R-:W-:-:S02]  /*3630*/  IADD3 R43, PT, PT, R44, R32, R43 ;  /* 0x000000202c2b7210 */ /* 0x001fc40007ffe02b */
[----:B------:R-:W-:Y:S02]  /*3640*/  LOP3.LUT R21, R39, R30, R21, 0x96, !PT ;  /* 0x0000001e27157212 */ /* 0x000fe400078e9615 */
[C-C-:B------:R-:W-:Y:S02]  /*3650*/  SHF.R.W.U32 R39, R3.reuse, 0x11, R3.reuse ;  /* 0x0000001103277819 */ /* 0x140fe40000001e03 */
[--C-:B------:R-:W-:Y:S02]  /*3660*/  SHF.R.W.U32 R46, R3, 0x13, R3.reuse ;  /* 0x00000013032e7819 */ /* 0x100fe40000001e03 */
[----:B------:R-:W-:Y:S02]  /*3670*/  SHF.R.U32.HI R45, RZ, 0xa, R3 ;  /* 0x0000000aff2d7819 */ /* 0x000fe40000011603 */
[----:B------:R-:W-:Y:S01]  /*3680*/  LOP3.LUT R30, R41, R40, R38, 0xe8, !PT ;  /* 0x00000028291e7212 */ /* 0x000fe200078ee826 */
[----:B------:R-:W-:Y:S01]  /*3690*/  IMAD.IADD R35, R40, 0x1, R43 ;  /* 0x0000000128237824 */ /* 0x000fe200078e022b */
[----:B------:R-:W-:-:S02]  /*36a0*/  LOP3.LUT R45, R46, R39, R45, 0x96, !PT ;  /* 0x000000272e2d7212 */ /* 0x000fc400078e962d */
[----:B------:R-:W-:Y:S02]  /*36b0*/  IADD3 R39, PT, PT, R42, R21, R30 ;  /* 0x000000152a277210 */ /* 0x000fe40007ffe01e */
[----:B------:R-:W-:Y:S02]  /*36c0*/  IADD3 R48, PT, PT, R25, R14, R31 ;  /* 0x0000000e19307210 */ /* 0x000fe40007ffe01f */
        /* <DEDUP_REMOVED lines=21> */
[----:B------:R-:W0:Y:S01]  /*3820*/  LDC.64 R14, c[0x3][0x90] ;  /* 0x00c02400ff0e7b82 */ /* 0x000e220000000a00 */
[----:B------:R-:W-:-:S04]  /*3830*/  IADD3 R32, PT, PT, R21, R32, R36 ;  /* 0x0000002015207210 */ /* 0x000fc80007ffe024 */
[----:B------:R-:W-:Y:S02]  /*3840*/  IADD3 R32, PT, PT, R32, R33, R42 ;  /* 0x0000002120207210 */ /* 0x000fe40007ffe02a */
[C-C-:B------:R-:W-:Y:S02]  /*3850*/  SHF.R.W.U32 R36, R40.reuse, 0x2, R40.reuse ;  /* 0x0000000228247819 */ /* 0x140fe40000001e28 */
        /* <DEDUP_REMOVED lines=15> */
[----:B0-----:R-:W-:-:S02]  /*3950*/  IADD3 R43, PT, PT, R42, R14, R43 ;  /* 0x0000000e2a2b7210 */ /* 0x001fc40007ffe02b */
[C-C-:B------:R-:W-:Y:S02]  /*3960*/  SHF.R.W.U32 R44, R21.reuse, 0x11, R21.reuse ;  /* 0x00000011152c7819 */ /* 0x140fe40000001e15 */
[--C-:B------:R-:W-:Y:S02]  /*3970*/  SHF.R.W.U32 R45, R21, 0x13, R21.reuse ;  /* 0x00000013152d7819 */ /* 0x100fe40000001e15 */
[----:B------:R-:W-:Y:S02]  /*3980*/  SHF.R.U32.HI R46, RZ, 0xa, R21 ;  /* 0x0000000aff2e7819 */ /* 0x000fe40000011615 */
[----:B------:R-:W-:Y:S01]  /*3990*/  IADD3 R41, PT, PT, R32, R41, R36 ;  /* 0x0000002920297210 */ /* 0x000fe20007ffe024 */
[----:B------:R-:W-:Y:S01]  /*39a0*/  IMAD.IADD R36, R38, 0x1, R43 ;  /* 0x0000000126247824 */ /* 0x000fe200078e022b */
[----:B------:R-:W-:Y:S02]  /*39b0*/  LOP3.LUT R31, R48, R31, R47, 0x96, !PT ;  /* 0x0000001f301f7212 */ /* 0x000fe400078e962f */
[----:B------:R-:W-:-:S02]  /*39c0*/  IADD3 R47, PT, PT, R5, R12, R23 ;  /* 0x0000000c052f7210 */ /* 0x000fc40007ffe017 */
[----:B------:R-:W-:Y:S02]  /*39d0*/  LOP3.LUT R12, R45, R44, R46, 0x96, !PT ;  /* 0x0000002c2d0c7212 */ /* 0x000fe400078e962e */
[C-C-:B------:R-:W-:Y:S02]  /*39e0*/  SHF.R.W.U32 R14, R41.reuse, 0x2, R41.reuse ;  /* 0x00000002290e7819 */ /* 0x140fe40000001e29 */
[C-C-:B------:R-:W-:Y:S02]  /*39f0*/  SHF.R.W.U32 R23, R41.reuse, 0xd, R41.reuse ;  /* 0x0000000d29177819 */ /* 0x140fe40000001e29 */
[----:B------:R-:W-:Y:S01]  /*3a00*/  SHF.R.W.U32 R37, R41, 0x16, R41 ;  /* 0x0000001629257819 */ /* 0x000fe20000001e29 */
[----:B------:R-:W-:Y:S01]  /*3a10*/  IMAD.IADD R12, R12, 0x1, R47 ;  /* 0x000000010c0c7824 */ /* 0x000fe200078e022f */
[C-C-:B------:R-:W-:Y:S02]  /*3a20*/  SHF.R.W.U32 R32, R20.reuse, 0x7, R20.reuse ;  /* 0x0000000714207819 */ /* 0x140fe40000001e14 */
[----:B------:R-:W-:-:S02]  /*3a30*/  SHF.R.W.U32 R49, R20, 0x12, R20 ;  /* 0x0000001214317819 */ /* 0x000fc40000001e14 */
[----:B------:R-:W-:Y:S02]  /*3a40*/  SHF.R.U32.HI R44, RZ, 0x3, R20 ;  /* 0x00000003ff2c7819 */ /* 0x000fe40000011614 */
[C-C-:B------:R-:W-:Y:S02]  /*3a50*/  SHF.R.W.U32 R38, R36.reuse, 0x6, R36.reuse ;  /* 0x0000000624267819 */ /* 0x140fe40000001e24 */
[C-C-:B------:R-:W-:Y:S02]  /*3a60*/  SHF.R.W.U32 R45, R36.reuse, 0xb, R36.reuse ;  /* 0x0000000b242d7819 */ /* 0x140fe40000001e24 */
[----:B------:R-:W-:Y:S02]  /*3a70*/  SHF.R.W.U32 R42, R36, 0x19, R36 ;  /* 0x00000019242a7819 */ /* 0x000fe40000001e24 */
[----:B------:R-:W-:Y:S02]  /*3a80*/  LOP3.LUT R14, R37, R23, R14, 0x96, !PT ;  /* 0x00000017250e7212 */ /* 0x000fe400078e960e */
[----:B------:R-:W-:-:S02]  /*3a90*/  LOP3.LUT R37, R35, R36, R33, 0xb8, !PT ;  /* 0x0000002423257212 */ /* 0x000fc400078eb821 */
[----:B------:R-:W-:Y:S02]  /*3aa0*/  LOP3.LUT R32, R49, R32, R44, 0x96, !PT ;  /* 0x0000002031207212 */ /* 0x000fe400078e962c */
[----:B------:R-:W-:Y:S02]  /*3ab0*/  LOP3.LUT R42, R42, R45, R38, 0x96, !PT ;  /* 0x0000002d2a2a7212 */ /* 0x000fe400078e9626 */
[C-C-:B------:R-:W-:Y:S02]  /*3ac0*/  SHF.R.W.U32 R38, R27.reuse, 0x11, R27.reuse ;  /* 0x000000111b267819 */ /* 0x140fe40000001e1b */
[--C-:B------:R-:W-:Y:S02]  /*3ad0*/  SHF.R.W.U32 R45, R27, 0x13, R27.reuse ;  /* 0x000000131b2d7819 */ /* 0x100fe40000001e1b */
[----:B------:R-:W-:Y:S02]  /*3ae0*/  SHF.R.U32.HI R44, RZ, 0xa, R27 ;  /* 0x0000000aff2c7819 */ /* 0x000fe4000001161b */
[----:B------:R-:W-:-:S02]  /*3af0*/  LOP3.LUT R23, R40, R39, R41, 0xe8, !PT ;  /* 0x0000002728177212 */ /* 0x000fc400078ee829 */
[----:B------:R-:W-:Y:S02]  /*3b00*/  IADD3 R37, PT, PT, R12, R37, R34 ;  /* 0x000000250c257210 */ /* 0x000fe40007ffe022 */
[----:B------:R-:W-:Y:S02]  /*3b10*/  LOP3.LUT R44, R45, R38, R44, 0x96, !PT ;  /* 0x000000262d2c7212 */ /* 0x000fe400078e962c */
[----:B------:R-:W-:Y:S02]  /*3b20*/  IADD3 R38, PT, PT, R43, R14, R23 ;  /* 0x0000000e2b267210 */ /* 0x000fe40007ffe017 */
[----:B------:R-:W-:Y:S02]  /*3b30*/  IADD3 R42, PT, PT, R37, R15, R42 ;  /* 0x0000000f252a7210 */ /* 0x000fe40007ffe02a */
[----:B------:R-:W0:Y:S01]  /*3b40*/  LDC.64 R14, c[0x3][0x98] ;  /* 0x00c02600ff0e7b82 */ /* 0x000e220000000a00 */
[----:B------:R-:W-:Y:S02]  /*3b50*/  IADD3 R47, PT, PT, R22, R29, R24 ;  /* 0x0000001d162f7210 */ /* 0x000fe40007ffe018 */
[--C-:B------:R-:W-:Y:S01]  /*3b60*/  SHF.R.W.U32 R24, R25, 0x7, R25.reuse ;  /* 0x0000000719187819 */ /* 0x100fe20000001e19 */
[----:B------:R-:W-:Y:S01]  /*3b70*/  IMAD.IADD R37, R39, 0x1, R42 ;  /* 0x0000000127257824 */ /* 0x000fe200078e022a */
        /* <DEDUP_REMOVED lines=8> */
[C-C-:B------:R-:W-:Y:S02]  /*3c00*/  SHF.R.W.U32 R29, R38.reuse, 0x2, R38.reuse ;  /* 0x00000002261d7819 */ /* 0x140fe40000001e26 */
[C-C-:B------:R-:W-:Y:S02]  /*3c10*/  SHF.R.W.U32 R34, R38.reuse, 0xd, R38.reuse ;  /* 0x0000000d26227819 */ /* 0x140fe40000001e26 */
[----:B------:R-:W-:Y:S02]  /*3c20*/  SHF.R.W.U32 R39, R38, 0x16, R38 ;  /* 0x0000001626277819 */ /* 0x000fe40000001e26 */
[----:B------:R-:W-:Y:S02]  /*3c30*/  LOP3.LUT R43, R45, R46, R43, 0x96, !PT ;  /* 0x0000002e2d2b7212 */ /* 0x000fe400078e962b */
[----:B------:R-:W-:Y:S02]  /*3c40*/  IADD3 R44, PT, PT, R23, R44, R35 ;  /* 0x0000002c172c7210 */ /* 0x000fe40007ffe023 */
[----:B------:R-:W-:-:S02]  /*3c50*/  LOP3.LUT R29, R39, R34, R29, 0x96, !PT ;  /* 0x00000022271d7212 */ /* 0x000fc400078e961d */
[C-C-:B------:R-:W-:Y:S02]  /*3c60*/  SHF.R.W.U32 R39, R12.reuse, 0x11, R12.reuse ;  /* 0x000000110c277819 */ /* 0x140fe40000001e0c */
[--C-:B------:R-:W-:Y:S02]  /*3c70*/  SHF.R.W.U32 R46, R12, 0x13, R12.reuse ;  /* 0x000000130c2e7819 */ /* 0x100fe40000001e0c */
[----:B------:R-:W-:Y:S02]  /*3c80*/  SHF.R.U32.HI R45, RZ, 0xa, R12 ;  /* 0x0000000aff2d7819 */ /* 0x000fe4000001160c */
[----:B------:R-:W-:Y:S02]  /*3c90*/  LOP3.LUT R34, R41, R40, R38, 0xe8, !PT ;  /* 0x0000002829227212 */ /* 0x000fe400078ee826 */
[----:B0-----:R-:W-:Y:S02]  /*3ca0*/  IADD3 R43, PT, PT, R44, R14, R43 ;  /* 0x0000000e2c2b7210 */ /* 0x001fe40007ffe02b */
[----:B------:R-:W-:-:S02]  /*3cb0*/  LOP3.LUT R45, R46, R39, R45, 0x96, !PT ;  /* 0x000000272e2d7212 */ /* 0x000fc400078e962d */
[----:B------:R-:W-:Y:S01]  /*3cc0*/  IADD3 R39, PT, PT, R42, R29, R34 ;  /* 0x0000001d2a277210 */ /* 0x000fe20007ffe022 */
[----:B------:R-:W-:Y:S01]  /*3cd0*/  IMAD.IADD R34, R40, 0x1, R43 ;  /* 0x0000000128227824 */ /* 0x000fe200078e022b */
        /* <DEDUP_REMOVED lines=43> */
[----:B------:R-:W-:Y:S02]  /*3f90*/  IADD3 R41, PT, PT, R42, R35, R16 ;  /* 0x000000232a297210 */ /* 0x000fe40007ffe010 */
[--C-:B------:R-:W-:Y:S01]  /*3fa0*/  SHF.R.W.U32 R44, R14, 0x11, R14.reuse ;  /* 0x000000110e2c7819 */ /* 0x100fe20000001e0e */
[----:B------:R-:W-:Y:S01]  /*3fb0*/  IMAD.IADD R35, R38, 0x1, R43 ;  /* 0x0000000126237824 */ /* 0x000fe200078e022b */
[--C-:B------:R-:W-:Y:S02]  /*3fc0*/  SHF.R.W.U32 R45, R14, 0x13, R14.reuse ;  /* 0x000000130e2d7819 */ /* 0x100fe40000001e0e */
[----:B------:R-:W-:Y:S02]  /*3fd0*/  SHF.R.U32.HI R46, RZ, 0xa, R14 ;  /* 0x0000000aff2e7819 */ /* 0x000fe4000001160e */
[----:B------:R-:W-:Y:S02]  /*3fe0*/  IADD3 R47, PT, PT, R19, R2, R31 ;  /* 0x00000002132f7210 */ /* 0x000fe40007ffe01f */
[----:B------:R-:W-:-:S02]  /*3ff0*/  LOP3.LUT R2, R45, R44, R46, 0x96, !PT ;  /* 0x0000002c2d027212 */ /* 0x000fc400078e962e */
[C-C-:B------:R-:W-:Y:S02]  /*4000*/  SHF.R.W.U32 R36, R35.reuse, 0x6, R35.reuse ;  /* 0x0000000623247819 */ /* 0x140fe40000001e23 */
[C-C-:B------:R-:W-:Y:S02]  /*4010*/  SHF.R.W.U32 R49, R35.reuse, 0xb, R35.reuse ;  /* 0x0000000b23317819 */ /* 0x140fe40000001e23 */
[----:B------:R-:W-:Y:S01]  /*4020*/  SHF.R.W.U32 R38, R35, 0x19, R35 ;  /* 0x0000001923267819 */ /* 0x000fe20000001e23 */
        /* <DEDUP_REMOVED lines=13> */
[--C-:B------:R-:W-:Y:S02]  /*4100*/  SHF.R.W.U32 R42, R22, 0x12, R22.reuse ;  /* 0x00000012162a7819 */ /* 0x100fe40000001e16 */
[----:B------:R-:W-:Y:S02]  /*4110*/  SHF.R.U32.HI R44, RZ, 0x3, R22 ;  /* 0x00000003ff2c7819 */ /* 0x000fe40000011616 */
[----:B------:R-:W-:Y:S01]  /*4120*/  IADD3 R47, PT, PT, R21, R26, R32 ;  /* 0x0000001a152f7210 */ /* 0x000fe20007ffe020 */
[----:B------:R-:W-:Y:S01]  /*4130*/  IMAD.IADD R32, R39, 0x1, R38 ;  /* 0x0000000127207824 */ /* 0x000fe200078e0226 */
[----:B------:R-:W-:-:S02]  /*4140*/  LOP3.LUT R31, R42, R31, R44, 0x96, !PT ;  /* 0x0000001f2a1f7212 */ /* 0x000fc400078e962c */
[C-C-:B------:R-:W-:Y:S02]  /*4150*/  SHF.R.W.U32 R42, R15.reuse, 0x11, R15.reuse ;  /* 0x000000110f2a7819 */ /* 0x140fe40000001e0f */
[--C-:B------:R-:W-:Y:S02]  /*4160*/  SHF.R.W.U32 R45, R15, 0x13, R15.reuse ;  /* 0x000000130f2d7819 */ /* 0x100fe40000001e0f */
[----:B------:R-:W-:Y:S02]  /*4170*/  SHF.R.U32.HI R44, RZ, 0xa, R15 ;  /* 0x0000000aff2c7819 */ /* 0x000fe4000001160f */
[--C-:B------:R-:W-:Y:S02]  /*4180*/  SHF.R.W.U32 R26, R17, 0x7, R17.reuse ;  /* 0x00000007111a7819 */ /* 0x100fe40000001e11 */
[----:B------:R-:W-:Y:S02]  /*4190*/  LOP3.LUT R44, R45, R42, R44, 0x96, !PT ;  /* 0x0000002a2d2c7212 */ /* 0x000fe400078e962c */
        /* <DEDUP_REMOVED lines=9> */
[----:B------:R-:W-:Y:S01]  /*4230*/  IMAD.IADD R16, R44, 0x1, R47 ;  /* 0x000000012c107824 */ /* 0x000fe200078e022f */
[----:B------:R-:W-:Y:S02]  /*4240*/  LOP3.LUT R43, R45, R46, R43, 0x96, !PT ;  /* 0x0000002e2d2b7212 */ /* 0x000fe400078e962b */
[----:B------:R-:W-:Y:S02]  /*4250*/  LOP3.LUT R45, R33, R32, R35, 0xb8, !PT ;  /* 0x00000020212d7212 */ /* 0x000fe400078eb823 */
[----:B------:R-:W-:Y:S02]  /*4260*/  LOP3.LUT R37, R39, R42, R37, 0x96, !PT ;  /* 0x0000002a27257212 */ /* 0x000fe400078e9625 */
[----:B------:R-:W-:-:S02]  /*4270*/  LOP3.LUT R39, R41, R40, R36, 0xe8, !PT ;  /* 0x0000002829277212 */ /* 0x000fc400078ee824 */
[----:B------:R-:W-:Y:S02]  /*4280*/  IADD3 R45, PT, PT, R16, R45, R34 ;  /* 0x0000002d102d7210 */ /* 0x000fe40007ffe022 */
[----:B------:R-:W-:Y:S02]  /*4290*/  IADD3 R37, PT, PT, R38, R37, R39 ;  /* 0x0000002526257210 */ /* 0x000fe40007ffe027 */
[C-C-:B------:R-:W-:Y:S02]  /*42a0*/  SHF.R.W.U32 R42, R2.reuse, 0x11, R2.reuse ;  /* 0x00000011022a7819 */ /* 0x140fe40000001e02 */
[--C-:B------:R-:W-:Y:S02]  /*42b0*/  SHF.R.W.U32 R47, R2, 0x13, R2.reuse ;  /* 0x00000013022f7819 */ /* 0x100fe40000001e02 */
[----:B------:R-:W-:Y:S02]  /*42c0*/  SHF.R.U32.HI R44, RZ, 0xa, R2 ;  /* 0x0000000aff2c7819 */ /* 0x000fe40000011602 */
[----:B0-----:R-:W-:-:S02]  /*42d0*/  IADD3 R43, PT, PT, R45, R28, R43 ;  /* 0x0000001c2d2b7210 */ /* 0x001fc40007ffe02b */
[----:B------:R-:W-:Y:S02]  /*42e0*/  IADD3 R49, PT, PT, R27, R20, R24 ;  /* 0x000000141b317210 */ /* 0x000fe40007ffe018 */
[C-C-:B------:R-:W-:Y:S02]  /*42f0*/  SHF.R.W.U32 R24, R37.reuse, 0x2, R37.reuse ;  /* 0x0000000225187819 */ /* 0x140fe40000001e25 */
[C-C-:B------:R-:W-:Y:S02]  /*4300*/  SHF.R.W.U32 R39, R37.reuse, 0xd, R37.reuse ;  /* 0x0000000d25277819 */ /* 0x140fe40000001e25 */
[----:B------:R-:W-:Y:S01]  /*4310*/  SHF.R.W.U32 R38, R37, 0x16, R37 ;  /* 0x0000001625267819 */ /* 0x000fe20000001e25 */
[----:B------:R-:W-:Y:S01]  /*4320*/  IMAD.IADD R34, R40, 0x1, R43 ;  /* 0x0000000128227824 */ /* 0x000fe200078e022b */
[----:B------:R-:W-:Y:S02]  /*4330*/  LOP3.LUT R20, R47, R42, R44, 0x96, !PT ;  /* 0x0000002a2f147212 */ /* 0x000fe400078e962c */
[----:B------:R-:W-:-:S02]  /*4340*/  SHF.R.W.U32 R28, R3, 0x7, R3 ;  /* 0x00000007031c7819 */ /* 0x000fc40000001e03 */
[--C-:B------:R-:W-:Y:S02]  /*4350*/  SHF.R.W.U32 R47, R3, 0x12, R3.reuse ;  /* 0x00000012032f7819 */ /* 0x100fe40000001e03 */
[----:B------:R-:W-:Y:S02]  /*4360*/  SHF.R.U32.HI R44, RZ, 0x3, R3 ;  /* 0x00000003ff2c7819 */ /* 0x000fe40000011603 */
        /* <DEDUP_REMOVED lines=9> */
[----:B------:R-:W-:Y:S02]  /*4400*/  IADD3 R38, PT, PT, R43, R24, R38 ;  /* 0x000000182b267210 */ /* 0x000fe40007ffe026 */
[----:B------:R-:W0:Y:S01]  /*4410*/  LDC.64 R24, c[0x3][0xb0] ;  /* 0x00c02c00ff187b82 */ /* 0x000e220000000a00 */
[----:B------:R-:W-:-:S02]  /*4420*/  LOP3.LUT R40, R42, R45, R40, 0x96, !PT ;  /* 0x0000002d2a287212 */ /* 0x000fc400078e9628 */
[----:B------:R-:W-:Y:S02]  /*4430*/  IADD3 R39, PT, PT, R20, R39, R33 ;  /* 0x0000002714277210 */ /* 0x000fe40007ffe021 */
[C---:B------:R-:W-:Y:S02]  /*4440*/  SHF.R.W.U32 R42, R16.reuse, 0x11, R16 ;  /* 0x00000011102a7819 */ /* 0x040fe40000001e10 */
[----:B------:R-:W-:Y:S02]  /*4450*/  IADD3 R40, PT, PT, R39, R29, R40 ;  /* 0x0000001d27287210 */ /* 0x000fe40007ffe028 */
[--C-:B------:R-:W-:Y:S02]  /*4460*/  SHF.R.W.U32 R45, R16, 0x13, R16.reuse ;  /* 0x00000013102d7819 */ /* 0x100fe40000001e10 */
[----:B------:R-:W-:Y:S01]  /*4470*/  SHF.R.U32.HI R44, RZ, 0xa, R16 ;  /* 0x0000000aff2c7819 */ /* 0x000fe20000011610 */
[----:B------:R-:W-:Y:S01]  /*4480*/  IMAD.IADD R33, R41, 0x1, R40 ;  /* 0x0000000129217824 */ /* 0x000fe200078e0228 */
[----:B------:R-:W-:-:S02]  /*4490*/  SHF.R.W.U32 R39, R38, 0x2, R38 ;  /* 0x0000000226277819 */ /* 0x000fc40000001e26 */
[----:B------:R-:W-:Y:S02]  /*44a0*/  LOP3.LUT R18, R45, R42, R44, 0x96, !PT ;  /* 0x0000002a2d127212 */ /* 0x000fe400078e962c */
[C-C-:B------:R-:W-:Y:S02]  /*44b0*/  SHF.R.W.U32 R42, R38.reuse, 0xd, R38.reuse ;  /* 0x0000000d262a7819 */ /* 0x140fe40000001e26 */
[----:B------:R-:W-:Y:S01]  /*44c0*/  SHF.R.W.U32 R41, R38, 0x16, R38 ;  /* 0x0000001626297819 */ /* 0x000fe20000001e26 */
[----:B------:R-:W-:Y:S01]  /*44d0*/  IMAD.IADD R18, R18, 0x1, R47 ;  /* 0x0000000112127824 */ /* 0x000fe200078e022f */
[----:B------:R-:W-:Y:S02]  /*44e0*/  SHF.R.W.U32 R43, R33, 0x6, R33 ;  /* 0x00000006212b7819 */ /* 0x000fe40000001e21 */
[----:B------:R-:W-:Y:S02]  /*44f0*/  LOP3.LUT R39, R41, R42, R39, 0x96, !PT ;  /* 0x0000002a29277212 */ /* 0x000fe400078e9627 */
[----:B------:R-:W-:-:S02]  /*4500*/  SHF.R.W.U32 R44, R33, 0xb, R33 ;  /* 0x0000000b212c7819 */ /* 0x000fc40000001e21 */
[----:B------:R-:W-:Y:S02]  /*4510*/  SHF.R.W.U32 R45, R33, 0x19, R33 ;  /* 0x00000019212d7819 */ /* 0x000fe40000001e21 */
[----:B------:R-:W-:Y:S02]  /*4520*/  LOP3.LUT R42, R32, R33, R34, 0xb8, !PT ;  /* 0x00000021202a7212 */ /* 0x000fe400078eb822 */
[----:B------:R-:W-:Y:S02]  /*4530*/  LOP3.LUT R43, R45, R44, R43, 0x96, !PT ;  /* 0x0000002c2d2b7212 */ /* 0x000fe400078e962b */
[----:B------:R-:W-:Y:S02]  /*4540*/  IADD3 R42, PT, PT, R18, R42, R35 ;  /* 0x0000002a122a7210 */ /* 0x000fe40007ffe023 */
[C-C-:B------:R-:W-:Y:S02]  /*4550*/  SHF.R.W.U32 R29, R19.reuse, 0x7, R19.reuse ;  /* 0x00000007131d7819 */ /* 0x140fe40000001e13 */
[----:B------:R-:W-:-:S02]  /*4560*/  SHF.R.W.U32 R46, R19, 0x12, R19 ;  /* 0x00000012132e7819 */ /* 0x000fc40000001e13 */
[----:B------:R-:W-:Y:S02]  /*4570*/  SHF.R.U32.HI R48, RZ, 0x3, R19 ;  /* 0x00000003ff307819 */ /* 0x000fe40000011613 */
[----:B0-----:R-:W-:Y:S02]  /*4580*/  IADD3 R43, PT, PT, R42, R24, R43 ;  /* 0x000000182a2b7210 */ /* 0x001fe40007ffe02b */
[----:B------:R-:W-:Y:S02]  /*4590*/  LOP3.LUT R41, R37, R36, R38, 0xe8, !PT ;  /* 0x0000002425297212 */ /* 0x000fe400078ee826 */
[----:B------:R-:W-:Y:S01]  /*45a0*/  LOP3.LUT R29, R46, R29, R48, 0x96, !PT ;  /* 0x0000001d2e1d7212 */ /* 0x000fe200078e9630 */
[----:B------:R-:W-:Y:S01]  /*45b0*/  IMAD.IADD R36, R36, 0x1, R43 ;  /* 0x0000000124247824 */ /* 0x000fe200078e022b */
[C-C-:B------:R-:W-:Y:S02]  /*45c0*/  SHF.R.W.U32 R44, R20.reuse, 0x11, R20.reuse ;  /* 0x00000011142c7819 */ /* 0x140fe40000001e14 */
[----:B------:R-:W-:-:S02]  /*45d0*/  SHF.R.W.U32 R45, R20, 0x13, R20 ;  /* 0x00000013142d7819 */ /* 0x000fc40000001e14 */
[----:B------:R-:W-:Y:S02]  /*45e0*/  SHF.R.U32.HI R46, RZ, 0xa, R20 ;  /* 0x0000000aff2e7819 */ /* 0x000fe40000011614 */
[----:B------:R-:W-:Y:S02]  /*45f0*/  IADD3 R39, PT, PT, R40, R39, R41 ;  /* 0x0000002728277210 */ /* 0x000fe40007ffe029 */
[----:B------:R-:W-:Y:S02]  /*4600*/  IADD3 R47, PT, PT, R23, R4, R30 ;  /* 0x00000004172f7210 */ /* 0x000fe40007ffe01e */
[----:B------:R-:W-:Y:S02]  /*4610*/  LOP3.LUT R44, R45, R44, R46, 0x96, !PT ;  /* 0x0000002c2d2c7212 */ /* 0x000fe400078e962e */
        /* <DEDUP_REMOVED lines=17> */
[----:B------:R-:W-:Y:S02]  /*4730*/  IADD3 R32, PT, PT, R43, R4, R35 ;  /* 0x000000042b207210 */ /* 0x000fe40007ffe023 */
[----:B------:R-:W0:Y:S01]  /*4740*/  LDC.64 R4, c[0x3][0xb8] ;  /* 0x00c02e00ff047b82 */ /* 0x000e220000000a00 */
[----:B------:R-:W-:Y:S02]  /*4750*/  IADD3 R42, PT, PT, R41, R25, R42 ;  /* 0x00000019292a7210 */ /* 0x000fe40007ffe02a */
[C-C-:B------:R-:W-:Y:S02]  /*4760*/  SHF.R.W.U32 R40, R18.reuse, 0x11, R18.reuse ;  /* 0x0000001112287819 */ /* 0x140fe40000001e12 */
[----:B------:R-:W-:-:S02]  /*4770*/  SHF.R.W.U32 R45, R18, 0x13, R18 ;  /* 0x00000013122d7819 */ /* 0x000fc40000001e12 */
[----:B------:R-:W-:Y:S01]  /*4780*/  SHF.R.U32.HI R44, RZ, 0xa, R18 ;  /* 0x0000000aff2c7819 */ /* 0x000fe20000011612 */
[----:B------:R-:W-:Y:S01]  /*4790*/  IMAD.IADD R35, R37, 0x1, R42 ;  /* 0x0000000125237824 */ /* 0x000fe200078e022a */
[--C-:B------:R-:W-:Y:S02]  /*47a0*/  SHF.R.W.U32 R31, R27, 0x7, R27.reuse ;  /* 0x000000071b1f7819 */ /* 0x100fe40000001e1b */
[----:B------:R-:W-:Y:S02]  /*47b0*/  LOP3.LUT R44, R45, R40, R44, 0x96, !PT ;  /* 0x000000282d2c7212 */ /* 0x000fe400078e962c */
        /* <DEDUP_REMOVED lines=13> */
[----:B------:R-:W-:-:S04]  /*4890*/  IADD3 R41, PT, PT, R25, R41, R34 ;  /* 0x0000002919297210 */ /* 0x000fc80007ffe022 */
[----:B0-----:R-:W-:Y:S02]  /*48a0*/  IADD3 R41, PT, PT, R41, R4, R43 ;  /* 0x0000000429297210 */ /* 0x001fe40007ffe02b */
[C-C-:B------:R-:W-:Y:S02]  /*48b0*/  SHF.R.W.U32 R44, R24.reuse, 0x11, R24.reuse ;  /* 0x00000011182c7819 */ /* 0x140fe40000001e18 */
[--C-:B------:R-:W-:Y:S01]  /*48c0*/  SHF.R.W.U32 R45, R24, 0x13, R24.reuse ;  /* 0x00000013182d7819 */ /* 0x100fe20000001e18 */
[----:B------:R-:W-:Y:S01]  /*48d0*/  IMAD.IADD R34, R38, 0x1, R41 ;  /* 0x0000000126227824 */ /* 0x000fe200078e0229 */
[----:B------:R-:W-:Y:S02]  /*48e0*/  SHF.R.U32.HI R46, RZ, 0xa, R24 ;  /* 0x0000000aff2e7819 */ /* 0x000fe40000011618 */
[----:B------:R-:W-:Y:S02]  /*48f0*/  LOP3.LUT R40, R39, R38, R32, 0xe8, !PT ;  /* 0x0000002627287212 */ /* 0x000fe400078ee820 */
[----:B------:R-:W-:-:S02]  /*4900*/  IADD3 R47, PT, PT, R15, R22, R26 ;  /* 0x000000160f2f7210 */ /* 0x000fc40007ffe01a */
[----:B------:R-:W-:Y:S02]  /*4910*/  LOP3.LUT R22, R45, R44, R46, 0x96, !PT ;  /* 0x0000002c2d167212 */ /* 0x000fe400078e962e */
[----:B------:R-:W-:Y:S02]  /*4920*/  IADD3 R37, PT, PT, R42, R37, R40 ;  /* 0x000000252a257210 */ /* 0x000fe40007ffe028 */
[C-C-:B------:R-:W-:Y:S02]  /*4930*/  SHF.R.W.U32 R40, R34.reuse, 0x6, R34.reuse ;  /* 0x0000000622287819 */ /* 0x140fe40000001e22 */
[C-C-:B------:R-:W-:Y:S02]  /*4940*/  SHF.R.W.U32 R45, R34.reuse, 0xb, R34.reuse ;  /* 0x0000000b222d7819 */ /* 0x140fe40000001e22 */
[----:B------:R-:W-:Y:S01]  /*4950*/  SHF.R.W.U32 R42, R34, 0x19, R34 ;  /* 0x00000019222a7819 */ /* 0x000fe20000001e22 */
[----:B------:R-:W-:Y:S01]  /*4960*/  IMAD.IADD R22, R22, 0x1, R47 ;  /* 0x0000000116167824 */ /* 0x000fe200078e022f */
[----:B------:R-:W-:-:S02]  /*4970*/  SHF.R.W.U32 R4, R37, 0x2, R37 ;  /* 0x0000000225047819 */ /* 0x000fc40000001e25 */
[C-C-:B------:R-:W-:Y:S02]  /*4980*/  SHF.R.W.U32 R43, R37.reuse, 0xd, R37.reuse ;  /* 0x0000000d252b7819 */ /* 0x140fe40000001e25 */
[----:B------:R-:W-:Y:S02]  /*4990*/  SHF.R.W.U32 R38, R37, 0x16, R37 ;  /* 0x0000001625267819 */ /* 0x000fe40000001e25 */
        /* <DEDUP_REMOVED lines=8> */
[C-C-:B------:R-:W-:Y:S02]  /*4a20*/  SHF.R.W.U32 R26, R12.reuse, 0x7, R12.reuse ;  /* 0x000000070c1a7819 */ /* 0x140fe40000001e0c */
[--C-:B------:R-:W-:Y:S02]  /*4a30*/  SHF.R.W.U32 R49, R12, 0x12, R12.reuse ;  /* 0x000000120c317819 */ /* 0x100fe40000001e0c */
[----:B------:R-:W-:-:S02]  /*4a40*/  SHF.R.U32.HI R44, RZ, 0x3, R12 ;  /* 0x00000003ff2c7819 */ /* 0x000fc4000001160c */
[--C-:B------:R-:W-:Y:S02]  /*4a50*/  SHF.R.W.U32 R43, R25, 0x11, R25.reuse ;  /* 0x00000011192b7819 */ /* 0x100fe40000001e19 */
[----:B------:R-:W-:Y:S02]  /*4a60*/  LOP3.LUT R26, R49, R26, R44, 0x96, !PT ;  /* 0x0000001a311a7212 */ /* 0x000fe400078e962c */
[--C-:B------:R-:W-:Y:S02]  /*4a70*/  SHF.R.W.U32 R44, R25, 0x13, R25.reuse ;  /* 0x00000013192c7819 */ /* 0x100fe40000001e19 */
[----:B------:R-:W-:Y:S01]  /*4a80*/  SHF.R.U32.HI R45, RZ, 0xa, R25 ;  /* 0x0000000aff2d7819 */ /* 0x000fe20000011619 */
[----:B------:R-:W-:Y:S01]  /*4a90*/  IMAD.IADD R33, R39, 0x1, R40 ;  /* 0x0000000127217824 */ /* 0x000fe200078e0228 */
        /* <DEDUP_REMOVED lines=13> */
[----:B------:R-:W-:Y:S02]  /*4b70*/  LOP3.LUT R41, R37, R32, R38, 0xe8, !PT ;  /* 0x0000002025297212 */ /* 0x000fe400078ee826 */
[----:B------:R-:W-:-:S02]  /*4b80*/  SHF.R.W.U32 R28, R23, 0x7, R23 ;  /* 0x00000007171c7819 */ /* 0x000fc40000001e17 */
[--C-:B------:R-:W-:Y:S02]  /*4b90*/  SHF.R.W.U32 R47, R23, 0x12, R23.reuse ;  /* 0x00000012172f7819 */ /* 0x100fe40000001e17 */
[----:B------:R-:W-:Y:S02]  /*4ba0*/  SHF.R.U32.HI R48, RZ, 0x3, R23 ;  /* 0x00000003ff307819 */ /* 0x000fe40000011617 */
[C-C-:B------:R-:W-:Y:S02]  /*4bb0*/  SHF.R.W.U32 R44, R22.reuse, 0x11, R22.reuse ;  /* 0x00000011162c7819 */ /* 0x140fe40000001e16 */
[--C-:B------:R-:W-:Y:S02]  /*4bc0*/  SHF.R.W.U32 R45, R22, 0x13, R22.reuse ;  /* 0x00000013162d7819 */ /* 0x100fe40000001e16 */
[----:B------:R-:W-:Y:S02]  /*4bd0*/  SHF.R.U32.HI R46, RZ, 0xa, R22 ;  /* 0x0000000aff2e7819 */ /* 0x000fe40000011616 */
[----:B0-----:R-:W-:-:S02]  /*4be0*/  IADD3 R43, PT, PT, R42, R4, R43 ;  /* 0x000000042a2b7210 */ /* 0x001fc40007ffe02b */
        /* <DEDUP_REMOVED lines=23> */
[C-C-:B------:R-:W-:Y:S02]  /*4d60*/  SHF.R.W.U32 R41, R17.reuse, 0x11, R17.reuse ;  /* 0x0000001111297819 */ /* 0x140fe40000001e11 */
[--C-:B------:R-:W-:Y:S02]  /*4d70*/  SHF.R.W.U32 R44, R17, 0x13, R17.reuse ;  /* 0x00000013112c7819 */ /* 0x100fe40000001e11 */
[----:B------:R-:W-:Y:S02]  /*4d80*/  SHF.R.U32.HI R45, RZ, 0xa, R17 ;  /* 0x0000000aff2d7819 */ /* 0x000fe40000011611 */
[----:B------:R-:W-:Y:S01]  /*4d90*/  LOP3.LUT R3, R46, R3, R48, 0x96, !PT ;  /* 0x000000032e037212 */ /* 0x000fe200078e9630 */
        /* <DEDUP_REMOVED lines=12> */
[----:B------:R-:W-:Y:S02]  /*4e60*/  LOP3.LUT R43, R45, R44, R43, 0x96, !PT ;  /* 0x0000002c2d2b7212 */ /* 0x000fe400078e962b */
[----:B------:R-:W-:Y:S02]  /*4e70*/  IADD3 R41, PT, PT, R19, R41, R34 ;  /* 0x0000002913297210 */ /* 0x000fe40007ffe022 */
[----:B------:R-:W-:-:S02]  /*4e80*/  LOP3.LUT R30, R39, R38, R40, 0xe8, !PT ;  /* 0x00000026271e7212 */ /* 0x000fc400078ee828 */
[C-C-:B------:R-:W-:Y:S02]  /*4e90*/  SHF.R.W.U32 R29, R15.reuse, 0x7, R15.reuse ;  /* 0x000000070f1d7819 */ /* 0x140fe40000001e0f */
[--C-:B------:R-:W-:Y:S02]  /*4ea0*/  SHF.R.W.U32 R48, R15, 0x12, R15.reuse ;  /* 0x000000120f307819 */ /* 0x100fe40000001e0f */
[----:B------:R-:W-:Y:S02]  /*4eb0*/  SHF.R.U32.HI R47, RZ, 0x3, R15 ;  /* 0x00000003ff2f7819 */ /* 0x000fe4000001160f */
[----:B0-----:R-:W-:Y:S02]  /*4ec0*/  IADD3 R41, PT, PT, R41, R4, R43 ;  /* 0x0000000429297210 */ /* 0x001fe40007ffe02b */
[C-C-:B------:R-:W-:Y:S02]  /*4ed0*/  SHF.R.W.U32 R44, R32.reuse, 0x11, R32.reuse ;  /* 0x00000011202c7819 */ /* 0x140fe40000001e20 */
[----:B------:R-:W-:-:S02]  /*4ee0*/  SHF.R.W.U32 R45, R32, 0x13, R32 ;  /* 0x00000013202d7819 */ /* 0x000fc40000001e20 */
[----:B------:R-:W-:Y:S02]  /*4ef0*/  SHF.R.U32.HI R46, RZ, 0xa, R32 ;  /* 0x0000000aff2e7819 */ /* 0x000fe40000011620 */
[----:B------:R-:W-:Y:S02]  /*4f00*/  IADD3 R37, PT, PT, R42, R37, R30 ;  /* 0x000000252a257210 */ /* 0x000fe40007ffe01e */
[----:B------:R-:W-:Y:S01]  /*4f10*/  LOP3.LUT R29, R48, R29, R47, 0x96, !PT ;  /* 0x0000001d301d7212 */ /* 0x000fe200078e962f */
[----:B------:R-:W-:Y:S01]  /*4f20*/  IMAD.IADD R34, R38, 0x1, R41 ;  /* 0x0000000126227824 */ /* 0x000fe200078e0229 */
[----:B------:R-:W-:Y:S02]  /*4f30*/  IADD3 R48, PT, PT, R18, R21, R31 ;  /* 0x0000001512307210 */ /* 0x000fe40007ffe01f */
        /* <DEDUP_REMOVED lines=18> */
[----:B------:R-:W-:Y:S01]  /*5060*/  SHF.R.U32.HI R46, RZ, 0x3, R2 ;  /* 0x00000003ff2e7819 */ /* 0x000fe20000011602 */
[----:B------:R-:W-:Y:S01]  /*5070*/  IMAD.IADD R33, R39, 0x1, R42 ;  /* 0x0000000127217824 */ /* 0x000fe200078e022a */
[--C-:B------:R-:W-:Y:S02]  /*5080*/  SHF.R.W.U32 R43, R19, 0x11, R19.reuse ;  /* 0x00000011132b7819 */ /* 0x100fe40000001e13 */
[----:B------:R-:W-:Y:S02]  /*5090*/  LOP3.LUT R30, R45, R30, R46, 0x96, !PT ;  /* 0x0000001e2d1e7212 */ /* 0x000fe400078e962e */
[----:B------:R-:W-:-:S02]  /*50a0*/  SHF.R.W.U32 R44, R19, 0x13, R19 ;  /* 0x00000013132c7819 */ /* 0x000fc40000001e13 */
[----:B------:R-:W-:Y:S02]  /*50b0*/  SHF.R.U32.HI R45, RZ, 0xa, R19 ;  /* 0x0000000aff2d7819 */ /* 0x000fe40000011613 */
[----:B------:R-:W-:Y:S02]  /*50c0*/  IADD3 R46, PT, PT, R24, R27, R26 ;  /* 0x0000001b182e7210 */ /* 0x000fe40007ffe01a */
[----:B------:R-:W-:Y:S02]  /*50d0*/  LOP3.LUT R27, R44, R43, R45, 0x96, !PT ;  /* 0x0000002b2c1b7212 */ /* 0x000fe400078e962d */
[C-C-:B------:R-:W-:Y:S02]  /*50e0*/  SHF.R.W.U32 R41, R33.reuse, 0x6, R33.reuse ;  /* 0x0000000621297819 */ /* 0x140fe40000001e21 */
[C-C-:B------:R-:W-:Y:S02]  /*50f0*/  SHF.R.W.U32 R48, R33.reuse, 0xb, R33.reuse ;  /* 0x0000000b21307819 */ /* 0x140fe40000001e21 */
[----:B------:R-:W-:Y:S01]  /*5100*/  SHF.R.W.U32 R43, R33, 0x19, R33 ;  /* 0x00000019212b7819 */ /* 0x000fe20000001e21 */
[----:B------:R-:W-:-:S03]  /*5110*/  IMAD.IADD R27, R27, 0x1, R46 ;  /* 0x000000011b1b7824 */ /* 0x000fc600078e022e */
[----:B------:R-:W-:Y:S02]  /*5120*/  LOP3.LUT R41, R43, R48, R41, 0x96, !PT ;  /* 0x000000302b297212 */ /* 0x000fe400078e9629 */
[----:B------:R-:W-:-:S04]  /*5130*/  LOP3.LUT R43, R35, R33, R34, 0xb8, !PT ;  /* 0x00000021232b7212 */ /* 0x000fc800078eb822 */
[----:B------:R-:W-:Y:S02]  /*5140*/  IADD3 R43, PT, PT, R27, R43, R36 ;  /* 0x0000002b1b2b7210 */ /* 0x000fe40007ffe024 */
[C-C-:B------:R-:W-:Y:S02]  /*5150*/  SHF.R.W.U32 R26, R16.reuse, 0x7, R16.reuse ;  /* 0x00000007101a7819 */ /* 0x140fe40000001e10 */
[--C-:B------:R-:W-:Y:S02]  /*5160*/  SHF.R.W.U32 R45, R16, 0x12, R16.reuse ;  /* 0x00000012102d7819 */ /* 0x100fe40000001e10 */
[----:B------:R-:W-:Y:S02]  /*5170*/  SHF.R.U32.HI R47, RZ, 0x3, R16 ;  /* 0x00000003ff2f7819 */ /* 0x000fe40000011610 */
[C-C-:B------:R-:W-:Y:S02]  /*5180*/  SHF.R.W.U32 R31, R38.reuse, 0x2, R38.reuse ;  /* 0x00000002261f7819 */ /* 0x140fe40000001e26 */
[----:B------:R-:W-:-:S02]  /*5190*/  SHF.R.W.U32 R44, R38, 0xd, R38 ;  /* 0x0000000d262c7819 */ /* 0x000fc40000001e26 */
[----:B------:R-:W-:Y:S02]  /*51a0*/  SHF.R.W.U32 R39, R38, 0x16, R38 ;  /* 0x0000001626277819 */ /* 0x000fe40000001e26 */
[----:B0-----:R-:W-:Y:S02]  /*51b0*/  IADD3 R41, PT, PT, R43, R4, R41 ;  /* 0x000000042b297210 */ /* 0x001fe40007ffe029 */
[----:B------:R-:W-:Y:S02]  /*51c0*/  LOP3.LUT R26, R45, R26, R47, 0x96, !PT ;  /* 0x0000001a2d1a7212 */ /* 0x000fe400078e962f */
[----:B------:R-:W-:Y:S02]  /*51d0*/  LOP3.LUT R31, R39, R44, R31, 0x96, !PT ;  /* 0x0000002c271f7212 */ /* 0x000fe400078e961f */
[C-C-:B------:R-:W-:Y:S02]  /*51e0*/  SHF.R.W.U32 R44, R21.reuse, 0x11, R21.reuse ;  /* 0x00000011152c7819 */ /* 0x140fe40000001e15 */
[----:B------:R-:W-:-:S02]  /*51f0*/  SHF.R.W.U32 R45, R21, 0x13, R21 ;  /* 0x00000013152d7819 */ /* 0x000fc40000001e15 */
[----:B------:R-:W-:Y:S02]  /*5200*/  SHF.R.U32.HI R46, RZ, 0xa, R21 ;  /* 0x0000000aff2e7819 */ /* 0x000fe40000011615 */
[----:B------:R-:W-:Y:S02]  /*5210*/  LOP3.LUT R39, R37, R40, R38, 0xe8, !PT ;  /* 0x0000002825277212 */ /* 0x000fe400078ee826 */
[----:B------:R-:W-:Y:S01]  /*5220*/  IADD3 R47, PT, PT, R25, R12, R28 ;  /* 0x0000000c192f7210 */ /* 0x000fe20007ffe01c */
[----:B------:R-:W-:Y:S01]  /*5230*/  IMAD.IADD R28, R40, 0x1, R41 ;  /* 0x00000001281c7824 */ /* 0x000fe200078e0229 */
[----:B------:R-:W-:Y:S02]  /*5240*/  LOP3.LUT R44, R45, R44, R46, 0x96, !PT ;  /* 0x0000002c2d2c7212 */ /* 0x000fe400078e962e */
[----:B------:R-:W-:Y:S02]  /*5250*/  IADD3 R39, PT, PT, R42, R31, R39 ;  /* 0x0000001f2a277210 */ /* 0x000fe40007ffe027 */
        /* <DEDUP_REMOVED lines=73> */
[--C-:B------:R-:W-:Y:S02]  /*56f0*/  SHF.R.W.U32 R29, R30, 0x2, R30.reuse ;  /* 0x000000021e1d7819 */ /* 0x100fe40000001e1e */
[----:B------:R-:W-:Y:S02]  /*5700*/  LOP3.LUT R15, R44, R43, R45, 0x96, !PT ;  /* 0x0000002b2c0f7212 */ /* 0x000fe400078e962d */
        /* <DEDUP_REMOVED lines=8> */
[C-C-:B------:R-:W-:Y:S02]  /*5790*/  SHF.R.W.U32 R44, R25.reuse, 0x7, R25.reuse ;  /* 0x00000007192c7819 */ /* 0x140fe40000001e19 */
[----:B------:R-:W-:-:S02]  /*57a0*/  SHF.R.W.U32 R45, R25, 0x12, R25 ;  /* 0x00000012192d7819 */ /* 0x000fc40000001e19 */
[----:B------:R-:W-:Y:S02]  /*57b0*/  SHF.R.U32.HI R47, RZ, 0x3, R25 ;  /* 0x00000003ff2f7819 */ /* 0x000fe40000011619 */
[----:B------:R-:W-:Y:S02]  /*57c0*/  LOP3.LUT R41, R43, R42, R41, 0x96, !PT ;  /* 0x0000002a2b297212 */ /* 0x000fe400078e9629 */
[----:B------:R-:W-:Y:S02]  /*57d0*/  IADD3 R28, PT, PT, R15, R33, R28 ;  /* 0x000000210f1c7210 */ /* 0x000fe40007ffe01c */
[----:B------:R-:W-:Y:S02]  /*57e0*/  LOP3.LUT R45, R45, R44, R47, 0x96, !PT ;  /* 0x0000002c2d2d7212 */ /* 0x000fe400078e962f */
[----:B------:R-:W-:Y:S02]  /*57f0*/  LOP3.LUT R32, R37, R40, R30, 0xe8, !PT ;  /* 0x0000002825207212 */ /* 0x000fe400078ee81e */
[----:B------:R-:W-:-:S02]  /*5800*/  SHF.R.W.U32 R42, R14, 0x11, R14 ;  /* 0x000000110e2a7819 */ /* 0x000fc40000001e0e */
[--C-:B------:R-:W-:Y:S02]  /*5810*/  SHF.R.W.U32 R43, R14, 0x13, R14.reuse ;  /* 0x000000130e2b7819 */ /* 0x100fe40000001e0e */
[----:B------:R-:W-:Y:S02]  /*5820*/  SHF.R.U32.HI R44, RZ, 0xa, R14 ;  /* 0x0000000aff2c7819 */ /* 0x000fe4000001160e */
[----:B0-----:R-:W-:Y:S02]  /*5830*/  IADD3 R41, PT, PT, R28, R4, R41 ;  /* 0x000000041c297210 */ /* 0x001fe40007ffe029 */
[----:B------:R-:W-:Y:S02]  /*5840*/  IADD3 R33, PT, PT, R38, R29, R32 ;  /* 0x0000001d26217210 */ /* 0x000fe40007ffe020 */
[----:B------:R-:W-:Y:S02]  /*5850*/  IADD3 R29, PT, PT, R19, R2, R26 ;  /* 0x00000002131d7210 */ /* 0x000fe40007ffe01a */
[----:B------:R-:W-:Y:S01]  /*5860*/  LOP3.LUT R42, R43, R42, R44, 0x96, !PT ;  /* 0x0000002a2b2a7212 */ /* 0x000fe200078e962c */
[----:B------:R-:W-:Y:S01]  /*5870*/  IMAD.IADD R40, R40, 0x1, R41 ;  /* 0x0000000128287824 */ /* 0x000fe200078e0229 */
[----:B------:R-:W-:-:S02]  /*5880*/  SHF.R.W.U32 R2, R33, 0x2, R33 ;  /* 0x0000000221027819 */ /* 0x000fc40000001e21 */
[C-C-:B------:R-:W-:Y:S02]  /*5890*/  SHF.R.W.U32 R19, R33.reuse, 0xd, R33.reuse ;  /* 0x0000000d21137819 */ /* 0x140fe40000001e21 */
[----:B------:R-:W-:Y:S01]  /*58a0*/  SHF.R.W.U32 R4, R33, 0x16, R33 ;  /* 0x0000001621047819 */ /* 0x000fe20000001e21 */
[----:B------:R-:W-:Y:S01]  /*58b0*/  IMAD.IADD R42, R42, 0x1, R29 ;  /* 0x000000012a2a7824 */ /* 0x000fe200078e021d */
[--C-:B------:R-:W-:Y:S02]  /*58c0*/  SHF.R.W.U32 R29, R15, 0x13, R15.reuse ;  /* 0x000000130f1d7819 */ /* 0x100fe40000001e0f */
[----:B------:R-:W-:Y:S02]  /*58d0*/  SHF.R.U32.HI R28, RZ, 0xa, R15 ;  /* 0x0000000aff1c7819 */ /* 0x000fe4000001160f */
[----:B------:R-:W-:Y:S02]  /*58e0*/  IADD3 R43, PT, PT, R21, R16, R12 ;  /* 0x00000010152b7210 */ /* 0x000fe40007ffe00c */
[----:B------:R-:W-:-:S02]  /*58f0*/  LOP3.LUT R2, R4, R19, R2, 0x96, !PT ;  /* 0x0000001304027212 */ /* 0x000fc400078e9602 */
[----:B------:R-:W-:Y:S02]  /*5900*/  SHF.R.W.U32 R26, R15, 0x11, R15 ;  /* 0x000000110f1a7819 */ /* 0x000fe40000001e0f */
[C-C-:B------:R-:W-:Y:S02]  /*5910*/  SHF.R.W.U32 R12, R40.reuse, 0x6, R40.reuse ;  /* 0x00000006280c7819 */ /* 0x140fe40000001e28 */
[C-C-:B------:R-:W-:Y:S02]  /*5920*/  SHF.R.W.U32 R19, R40.reuse, 0xb, R40.reuse ;  /* 0x0000000b28137819 */ /* 0x140fe40000001e28 */
[----:B------:R-:W-:Y:S02]  /*5930*/  SHF.R.W.U32 R16, R40, 0x19, R40 ;  /* 0x0000001928107819 */ /* 0x000fe40000001e28 */
[----:B------:R-:W-:Y:S02]  /*5940*/  LOP3.LUT R21, R36, R40, R39, 0xb8, !PT ;  /* 0x0000002824157212 */ /* 0x000fe400078eb827 */
[----:B------:R-:W-:-:S02]  /*5950*/  LOP3.LUT R26, R29, R26, R28, 0x96, !PT ;  /* 0x0000001a1d1a7212 */ /* 0x000fc400078e961c */
[----:B------:R-:W-:Y:S01]  /*5960*/  LOP3.LUT R12, R16, R19, R12, 0x96, !PT ;  /* 0x00000013100c7212 */ /* 0x000fe200078e960c */
[----:B------:R-:W0:Y:S01]  /*5970*/  LDC.64 R28, c[0x3][0xe8] ;  /* 0x00c03a00ff1c7b82 */ /* 0x000e220000000a00 */
[----:B------:R-:W-:Y:S02]  /*5980*/  IADD3 R21, PT, PT, R42, R21, R35 ;  /* 0x000000152a157210 */ /* 0x000fe40007ffe023 */
[----:B------:R-:W-:Y:S02]  /*5990*/  LOP3.LUT R4, R30, R37, R33, 0xe8, !PT ;  /* 0x000000251e047212 */ /* 0x000fe400078ee821 */
[----:B------:R-:W-:Y:S02]  /*59a0*/  IADD3 R12, PT, PT, R21, R5, R12 ;  /* 0x00000005150c7210 */ /* 0x000fe40007ffe00c */
[----:B------:R-:W-:-:S03]  /*59b0*/  IADD3 R4, PT, PT, R41, R2, R4 ;  /* 0x0000000229047210 */ /* 0x000fc60007ffe004 */
[----:B------:R-:W-:Y:S01]  /*59c0*/  IMAD.IADD R37, R37, 0x1, R12 ;  /* 0x0000000125257824 */ /* 0x000fe200078e020c */
        /* <DEDUP_REMOVED lines=10> */
[C-C-:B------:R-:W-:Y:S02]  /*5a70*/  SHF.R.W.U32 R16, R42.reuse, 0x11, R42.reuse ;  /* 0x000000112a107819 */ /* 0x140fe40000001e2a */
[--C-:B------:R-:W-:Y:S02]  /*5a80*/  SHF.R.W.U32 R21, R42, 0x13, R42.reuse ;  /* 0x000000132a157819 */ /* 0x100fe40000001e2a */
[----:B------:R-:W-:-:S02]  /*5a90*/  SHF.R.U32.HI R42, RZ, 0xa, R42 ;  /* 0x0000000aff2a7819 */ /* 0x000fc4000001162a */
[----:B------:R-:W-:Y:S02]  /*5aa0*/  IADD3 R36, PT, PT, R43, R2, R36 ;  /* 0x000000022b247210 */ /* 0x000fe40007ffe024 */
[----:B------:R-:W-:Y:S02]  /*5ab0*/  LOP3.LUT R2, R33, R30, R4, 0xe8, !PT ;  /* 0x0000001e21027212 */ /* 0x000fe400078ee804 */
[----:B------:R-:W-:Y:S02]  /*5ac0*/  IADD3 R3, PT, PT, R27, R20, R3 ;  /* 0x000000141b037210 */ /* 0x000fe40007ffe003 */
[----:B------:R-:W-:Y:S02]  /*5ad0*/  LOP3.LUT R16, R21, R16, R42, 0x96, !PT ;  /* 0x0000001015107212 */ /* 0x000fe400078e962a */
[----:B0-----:R-:W-:Y:S02]  /*5ae0*/  IADD3 R19, PT, PT, R36, R28, R19 ;  /* 0x0000001c24137210 */ /* 0x001fe40007ffe013 */
[----:B------:R-:W-:-:S02]  /*5af0*/  IADD3 R5, PT, PT, R12, R5, R2 ;  /* 0x000000050c057210 */ /* 0x000fc40007ffe002 */
[----:B------:R-:W-:Y:S01]  /*5b00*/  IADD3 R34, PT, PT, R31, R18, R34 ;  /* 0x000000121f227210 */ /* 0x000fe20007ffe022 */
[----:B------:R-:W-:Y:S01]  /*5b10*/  IMAD.IADD R18, R16, 0x1, R3 ;  /* 0x0000000110127824 */ /* 0x000fe200078e0203 */
[C---:B------:R-:W-:Y:S01]  /*5b20*/  SHF.R.W.U32 R2, R5.reuse, 0x2, R5 ;  /* 0x0000000205027819 */ /* 0x040fe20000001e05 */
[----:B------:R-:W-:Y:S01]  /*5b30*/  IMAD.IADD R30, R30, 0x1, R19 ;  /* 0x000000011e1e7824 */ /* 0x000fe200078e0213 */
[C-C-:B------:R-:W-:Y:S02]  /*5b40*/  SHF.R.W.U32 R3, R5.reuse, 0xd, R5.reuse ;  /* 0x0000000d05037819 */ /* 0x140fe40000001e05 */
[----:B------:R-:W-:Y:S02]  /*5b50*/  SHF.R.W.U32 R12, R5, 0x16, R5 ;  /* 0x00000016050c7819 */ /* 0x000fe40000001e05 */
[C-C-:B------:R-:W-:Y:S02]  /*5b60*/  SHF.R.W.U32 R16, R30.reuse, 0x6, R30.reuse ;  /* 0x000000061e107819 */ /* 0x140fe40000001e1e */
[----:B------:R-:W-:-:S02]  /*5b70*/  SHF.R.W.U32 R21, R30, 0xb, R30 ;  /* 0x0000000b1e157819 */ /* 0x000fc40000001e1e */
[----:B------:R-:W-:Y:S02]  /*5b80*/  SHF.R.W.U32 R20, R30, 0x19, R30 ;  /* 0x000000191e147819 */ /* 0x000fe40000001e1e */
[----:B------:R-:W-:Y:S02]  /*5b90*/  LOP3.LUT R26, R40, R30, R37, 0xb8, !PT ;  /* 0x0000001e281a7212 */ /* 0x000fe400078eb825 */
[----:B------:R-:W-:Y:S02]  /*5ba0*/  LOP3.LUT R12, R12, R3, R2, 0x96, !PT ;  /* 0x000000030c0c7212 */ /* 0x000fe400078e9602 */
[----:B------:R-:W0:Y:S01]  /*5bb0*/  LDC.64 R2, c[0x3][0xf0] ;  /* 0x00c03c00ff027b82 */ /* 0x000e220000000a00 */
[----:B------:R-:W-:Y:S02]  /*5bc0*/  LOP3.LUT R20, R20, R21, R16, 0x96, !PT ;  /* 0x0000001514147212 */ /* 0x000fe400078e9610 */
[----:B------:R-:W-:Y:S02]  /*5bd0*/  IADD3 R26, PT, PT, R18, R26, R39 ;  /* 0x0000001a121a7210 */ /* 0x000fe40007ffe027 */
[----:B------:R-:W-:-:S02]  /*5be0*/  IADD3 R45, PT, PT, R23, R24, R45 ;  /* 0x00000018172d7210 */ /* 0x000fc40007ffe02d */
[C-C-:B------:R-:W-:Y:S02]  /*5bf0*/  SHF.R.W.U32 R21, R43.reuse, 0x11, R43.reuse ;  /* 0x000000112b157819 */ /* 0x140fe40000001e2b */
[--C-:B------:R-:W-:Y:S02]  /*5c00*/  SHF.R.W.U32 R24, R43, 0x13, R43.reuse ;  /* 0x000000132b187819 */ /* 0x100fe40000001e2b */
[----:B------:R-:W-:Y:S02]  /*5c10*/  SHF.R.U32.HI R43, RZ, 0xa, R43 ;  /* 0x0000000aff2b7819 */ /* 0x000fe4000001162b */
[----:B------:R-:W-:Y:S02]  /*5c20*/  IADD3 R20, PT, PT, R26, R29, R20 ;  /* 0x0000001d1a147210 */ /* 0x000fe40007ffe014 */
[----:B------:R-:W-:Y:S02]  /*5c30*/  SHF.R.W.U32 R23, R18, 0x11, R18 ;  /* 0x0000001112177819 */ /* 0x000fe40000001e12 */
[----:B------:R-:W-:Y:S01]  /*5c40*/  LOP3.LUT R16, R4, R33, R5, 0xe8, !PT ;  /* 0x0000002104107212 */ /* 0x000fe200078ee805 */
[----:B------:R-:W-:Y:S01]  /*5c50*/  IMAD.IADD R33, R33, 0x1, R20 ;  /* 0x0000000121217824 */ /* 0x000fe200078e0214 */
[----:B------:R-:W-:-:S02]  /*5c60*/  SHF.R.W.U32 R28, R18, 0x13, R18 ;  /* 0x00000013121c7819 */ /* 0x000fc40000001e12 */
[----:B------:R-:W-:Y:S02]  /*5c70*/  LOP3.LUT R21, R24, R21, R43, 0x96, !PT ;  /* 0x0000001518157212 */ /* 0x000fe400078e962b */
[----:B------:R-:W-:Y:S02]  /*5c80*/  SHF.R.U32.HI R18, RZ, 0xa, R18 ;  /* 0x0000000aff127819 */ /* 0x000fe40000011612 */
[----:B------:R-:W-:Y:S01]  /*5c90*/  IADD3 R12, PT, PT, R19, R12, R16 ;  /* 0x0000000c130c7210 */ /* 0x000fe20007ffe010 */
[----:B------:R-:W-:Y:S01]  /*5ca0*/  IMAD.IADD R21, R21, 0x1, R34 ;  /* 0x0000000115157824 */ /* 0x000fe200078e0222 */
[----:B------:R-:W-:Y:S02]  /*5cb0*/  LOP3.LUT R28, R28, R23, R18, 0x96, !PT ;  /* 0x000000171c1c7212 */ /* 0x000fe400078e9612 */
[C-C-:B------:R-:W-:Y:S02]  /*5cc0*/  SHF.R.W.U32 R23, R33.reuse, 0x6, R33.reuse ;  /* 0x0000000621177819 */ /* 0x140fe40000001e21 */
[----:B------:R-:W-:-:S02]  /*5cd0*/  SHF.R.W.U32 R24, R33, 0xb, R33 ;  /* 0x0000000b21187819 */ /* 0x000fc40000001e21 */
[----:B------:R-:W-:Y:S02]  /*5ce0*/  SHF.R.W.U32 R26, R33, 0x19, R33 ;  /* 0x00000019211a7819 */ /* 0x000fe40000001e21 */
[----:B------:R-:W-:Y:S02]  /*5cf0*/  LOP3.LUT R27, R37, R33, R30, 0xb8, !PT ;  /* 0x00000021251b7212 */ /* 0x000fe400078eb81e */
[C-C-:B------:R-:W-:Y:S02]  /*5d00*/  SHF.R.W.U32 R35, R22.reuse, 0x7, R22.reuse ;  /* 0x0000000716237819 */ /* 0x140fe40000001e16 */
[--C-:B------:R-:W-:Y:S02]  /*5d10*/  SHF.R.W.U32 R38, R22, 0x12, R22.reuse ;  /* 0x0000001216267819 */ /* 0x100fe40000001e16 */
[----:B------:R-:W-:Y:S02]  /*5d20*/  SHF.R.U32.HI R41, RZ, 0x3, R22 ;  /* 0x00000003ff297819 */ /* 0x000fe40000011616 */
[----:B------:R-:W-:-:S02]  /*5d30*/  SHF.R.W.U32 R16, R12, 0x2, R12 ;  /* 0x000000020c107819 */ /* 0x000fc40000001e0c */
[C-C-:B------:R-:W-:Y:S02]  /*5d40*/  SHF.R.W.U32 R19, R12.reuse, 0xd, R12.reuse ;  /* 0x0000000d0c137819 */ /* 0x140fe40000001e0c */
[----:B------:R-:W-:Y:S02]  /*5d50*/  SHF.R.W.U32 R18, R12, 0x16, R12 ;  /* 0x000000160c127819 */ /* 0x000fe40000001e0c */
[----:B------:R-:W-:Y:S02]  /*5d60*/  LOP3.LUT R23, R26, R24, R23, 0x96, !PT ;  /* 0x000000181a177212 */ /* 0x000fe400078e9617 */
[----:B------:R-:W-:Y:S02]  /*5d70*/  IADD3 R27, PT, PT, R21, R27, R40 ;  /* 0x0000001b151b7210 */ /* 0x000fe40007ffe028 */
[----:B------:R-:W-:Y:S02]  /*5d80*/  LOP3.LUT R35, R38, R35, R41, 0x96, !PT ;  /* 0x0000002326237212 */ /* 0x000fe400078e9629 */
[----:B------:R-:W-:-:S02]  /*5d90*/  LOP3.LUT R19, R18, R19, R16, 0x96, !PT ;  /* 0x0000001312137212 */ /* 0x000fc400078e9610 */
[----:B0-----:R-:W-:Y:S02]  /*5da0*/  IADD3 R23, PT, PT, R27, R2, R23 ;  /* 0x000000021b177210 */ /* 0x001fe40007ffe017 */
[----:B------:R-:W-:Y:S02]  /*5db0*/  LOP3.LUT R16, R5, R4, R12, 0xe8, !PT ;  /* 0x0000000405107212 */ /* 0x000fe400078ee80c */
[----:B------:R-:W-:Y:S01]  /*5dc0*/  IADD3 R32, PT, PT, R14, R25, R35 ;  /* 0x000000190e207210 */ /* 0x000fe20007ffe023 */
[----:B------:R-:W-:Y:S01]  /*5dd0*/  IMAD.IADD R14, R4, 0x1, R23 ;  /* 0x00000001040e7824 */ /* 0x000fe200078e0217 */
[----:B------:R-:W-:Y:S02]  /*5de0*/  IADD3 R16, PT, PT, R20, R19, R16 ;  /* 0x0000001314107210 */ /* 0x000fe40007ffe010 */
[C-C-:B------:R-:W-:Y:S02]  /*5df0*/  SHF.R.W.U32 R24, R21.reuse, 0x11, R21.reuse ;  /* 0x0000001115187819 */ /* 0x140fe40000001e15 */
[----:B------:R-:W-:-:S02]  /*5e00*/  SHF.R.W.U32 R25, R21, 0x13, R21 ;  /* 0x0000001315197819 */ /* 0x000fc40000001e15 */
[----:B------:R-:W-:Y:S01]  /*5e10*/  SHF.R.U32.HI R26, RZ, 0xa, R21 ;  /* 0x0000000aff1a7819 */ /* 0x000fe20000011615 */
[----:B------:R-:W-:Y:S01]  /*5e20*/  IMAD.IADD R28, R28, 0x1, R45 ;  /* 0x000000011c1c7824 */ /* 0x000fe200078e022d */
[C-C-:B------:R-:W-:Y:S02]  /*5e30*/  SHF.R.W.U32 R2, R16.reuse, 0x2, R16.reuse ;  /* 0x0000000210027819 */ /* 0x140fe40000001e10 */
[C-C-:B------:R-:W-:Y:S02]  /*5e40*/  SHF.R.W.U32 R19, R16.reuse, 0xd, R16.reuse ;  /* 0x0000000d10137819 */ /* 0x140fe40000001e10 */
[----:B------:R-:W-:Y:S02]  /*5e50*/  SHF.R.W.U32 R4, R16, 0x16, R16 ;  /* 0x0000001610047819 */ /* 0x000fe40000001e10 */
[----:B------:R-:W-:Y:S02]  /*5e60*/  LOP3.LUT R25, R25, R24, R26, 0x96, !PT ;  /* 0x0000001819197212 */ /* 0x000fe400078e961a */
        /* <DEDUP_REMOVED lines=10> */
[----:B------:R-:W0:Y:S03]  /*5f10*/  LDC.64 R2, c[0x3][0xf8] ;  /* 0x00c03e00ff027b82 */ /* 0x000e260000000a00 */
[----:B------:R-:W-:Y:S01]  /*5f20*/  IMAD.IADD R19, R5, 0x1, R18 ;  /* 0x0000000105137824 */ /* 0x000fe200078e0212 */
[--C-:B------:R-:W-:Y:S01]  /*5f30*/  SHF.R.W.U32 R21, R17, 0x7, R17.reuse ;  /* 0x0000000711157819 */ /* 0x100fe20000001e11 */
[----:B------:R-:W-:Y:S01]  /*5f40*/  IMAD.IADD R25, R25, 0x1, R32 ;  /* 0x0000000119197824 */ /* 0x000fe200078e0220 */
        /* <DEDUP_REMOVED lines=8> */
[----:B------:R-:W-:Y:S02]  /*5fd0*/  IADD3 R25, PT, PT, R25, R20, R30 ;  /* 0x0000001419197210 */ /* 0x000fe40007ffe01e */
[C-C-:B------:R-:W-:Y:S02]  /*5fe0*/  SHF.R.W.U32 R17, R19.reuse, 0x6, R19.reuse ;  /* 0x0000000613117819 */ /* 0x140fe40000001e13 */
[C-C-:B------:R-:W-:Y:S02]  /*5ff0*/  SHF.R.W.U32 R20, R19.reuse, 0xb, R19.reuse ;  /* 0x0000000b13147819 */ /* 0x140fe40000001e13 */
[----:B------:R-:W-:Y:S02]  /*6000*/  SHF.R.W.U32 R21, R19, 0x19, R19 ;  /* 0x0000001913157819 */ /* 0x000fe40000001e13 */
[----:B------:R-:W-:-:S02]  /*6010*/  LOP3.LUT R4, R16, R12, R23, 0xe8, !PT ;  /* 0x0000000c10047212 */ /* 0x000fc400078ee817 */
[----:B------:R-:W-:Y:S02]  /*6020*/  LOP3.LUT R17, R21, R20, R17, 0x96, !PT ;  /* 0x0000001415117212 */ /* 0x000fe400078e9611 */
[C-C-:B------:R-:W-:Y:S02]  /*6030*/  SHF.R.W.U32 R26, R28.reuse, 0x11, R28.reuse ;  /* 0x000000111c1a7819 */ /* 0x140fe40000001e1c */
[--C-:B------:R-:W-:Y:S02]  /*6040*/  SHF.R.W.U32 R27, R28, 0x13, R28.reuse ;  /* 0x000000131c1b7819 */ /* 0x100fe40000001e1c */
[----:B------:R-:W-:Y:S02]  /*6050*/  SHF.R.U32.HI R28, RZ, 0xa, R28 ;  /* 0x0000000aff1c7819 */ /* 0x000fe4000001161c */
[----:B0-----:R-:W-:Y:S02]  /*6060*/  IADD3 R17, PT, PT, R25, R2, R17 ;  /* 0x0000000219117210 */ /* 0x001fe40007ffe011 */
[----:B------:R-:W-:-:S02]  /*6070*/  IADD3 R4, PT, PT, R18, R5, R4 ;  /* 0x0000000512047210 */ /* 0x000fc40007ffe004 */
[----:B------:R-:W-:Y:S01]  /*6080*/  IADD3 R29, PT, PT, R15, R22, R24 ;  /* 0x000000160f1d7210 */ /* 0x000fe20007ffe018 */
[----:B------:R-:W-:Y:S01]  /*6090*/  IMAD.IADD R21, R12, 0x1, R17 ;  /* 0x000000010c157824 */ /* 0x000fe200078e0211 */
[----:B------:R-:W-:Y:S02]  /*60a0*/  LOP3.LUT R26, R27, R26, R28, 0x96, !PT ;  /* 0x0000001a1b1a7212 */ /* 0x000fe400078e961c */
[C-C-:B------:R-:W-:Y:S02]  /*60b0*/  SHF.R.W.U32 R2, R4.reuse, 0x2, R4.reuse ;  /* 0x0000000204027819 */ /* 0x140fe40000001e04 */
[C-C-:B------:R-:W-:Y:S02]  /*60c0*/  SHF.R.W.U32 R5, R4.reuse, 0xd, R4.reuse ;  /* 0x0000000d04057819 */ /* 0x140fe40000001e04 */
[----:B------:R-:W-:Y:S01]  /*60d0*/  SHF.R.W.U32 R15, R4, 0x16, R4 ;  /* 0x00000016040f7819 */ /* 0x000fe20000001e04 */
[----:B------:R-:W-:Y:S01]  /*60e0*/  IMAD.IADD R26, R26, 0x1, R29 ;  /* 0x000000011a1a7824 */ /* 0x000fe200078e021d */
[----:B------:R-:W-:-:S02]  /*60f0*/  LOP3.LUT R12, R14, R21, R19, 0xb8, !PT ;  /* 0x000000150e0c7212 */ /* 0x000fc400078eb813 */
[----:B------:R-:W-:Y:S02]  /*6100*/  LOP3.LUT R2, R15, R5, R2, 0x96, !PT ;  /* 0x000000050f027212 */ /* 0x000fe400078e9602 */
[----:B------:R-:W-:Y:S01]  /*6110*/  LOP3.LUT R5, R23, R16, R4, 0xe8, !PT ;  /* 0x0000001017057212 */ /* 0x000fe200078ee804 */
[----:B------:R-:W-:Y:S01]  /*6120*/  UIADD3 UR4, UP0, UPT, UR4, 0x1, URZ ;  /* 0x0000000104047890 */ /* 0x000fe2000ff1e0ff */
[----:B------:R-:W-:Y:S01]  /*6130*/  IMAD.IADD R10, R14, 0x1, R10 ;  /* 0x000000010e0a7824 */ /* 0x000fe200078e020a */
[----:B------:R-:W-:Y:S01]  /*6140*/  USHF.R.U64 UR8, UR14, 0x6, UR7 ;  /* 0x000000060e087899 */ /* 0x000fe20008001207 */
[----:B------:R-:W-:Y:S02]  /*6150*/  IADD3 R2, PT, PT, R17, R2, R5 ;  /* 0x0000000211027210 */ /* 0x000fe40007ffe005 */
[----:B------:R-:W-:Y:S01]  /*6160*/  IADD3 R26, PT, PT, R26, R12, R33 ;  /* 0x0000000c1a1a7210 */ /* 0x000fe20007ffe021 */
[----:B------:R-:W-:Y:S01]  /*6170*/  UIADD3.X UR5, UPT, UPT, URZ, UR5, URZ, UP0, !UPT ;  /* 0x00000005ff057290 */ /* 0x000fe200087fe4ff */
[----:B------:R-:W-:-:S02]  /*6180*/  SHF.R.W.U32 R5, R21, 0x6, R21 ;  /* 0x0000000615057819 */ /* 0x000fc40000001e15 */
[C-C-:B------:R-:W-:Y:S02]  /*6190*/  SHF.R.W.U32 R12, R21.reuse, 0xb, R21.reuse ;  /* 0x0000000b150c7819 */ /* 0x140fe40000001e15 */
[----:B------:R-:W-:Y:S01]  /*61a0*/  SHF.R.W.U32 R14, R21, 0x19, R21 ;  /* 0x00000019150e7819 */ /* 0x000fe20000001e15 */
[----:B------:R-:W-:Y:S02]  /*61b0*/  USHF.R.U32.HI UR9, URZ, 0x6, UR7 ;  /* 0x00000006ff097899 */ /* 0x000fe40008011607 */
[----:B------:R-:W-:Y:S01]  /*61c0*/  UISETP.NE.U32.AND UP0, UPT, UR4, UR8, UPT ;  /* 0x000000080400728c */ /* 0x000fe2000bf05070 */
[C-C-:B------:R-:W-:Y:S02]  /*61d0*/  SHF.R.W.U32 R15, R2.reuse, 0x2, R2.reuse ;  /* 0x00000002020f7819 */ /* 0x140fe40000001e02 */
[C-C-:B------:R-:W-:Y:S02]  /*61e0*/  SHF.R.W.U32 R18, R2.reuse, 0xd, R2.reuse ;  /* 0x0000000d02127819 */ /* 0x140fe40000001e02 */
[----:B------:R-:W-:-:S02]  /*61f0*/  SHF.R.W.U32 R17, R2, 0x16, R2 ;  /* 0x0000001602117819 */ /* 0x000fc40000001e02 */
[----:B------:R-:W-:Y:S01]  /*6200*/  LOP3.LUT R12, R14, R12, R5, 0x96, !PT ;  /* 0x0000000c0e0c7212 */ /* 0x000fe200078e9605 */
[----:B------:R-:W-:Y:S01]  /*6210*/  UISETP.NE.AND.EX UP0, UPT, UR5, UR9, UPT, UP0 ;  /* 0x000000090500728c */ /* 0x000fe2000bf05300 */
[----:B------:R-:W-:Y:S01]  /*6220*/  IMAD.IADD R8, R23, 0x1, R8 ;  /* 0x0000000117087824 */ /* 0x000fe200078e0208 */
[----:B------:R-:W-:Y:S02]  /*6230*/  LOP3.LUT R18, R17, R18, R15, 0x96, !PT ;  /* 0x0000001211127212 */ /* 0x000fe400078e960f */
[----:B------:R-:W-:Y:S02]  /*6240*/  IADD3 R3, PT, PT, R26, R3, R12 ;  /* 0x000000031a037210 */ /* 0x000fe40007ffe00c */
[----:B------:R-:W-:-:S04]  /*6250*/  LOP3.LUT R23, R4, R23, R2, 0xe8, !PT ;  /* 0x0000001704177212 */ /* 0x000fc800078ee802 */
[----:B------:R-:W-:Y:S01]  /*6260*/  IADD3 R23, PT, PT, R3, R18, R23 ;  /* 0x0000001203177210 */ /* 0x000fe20007ffe017 */
[----:B------:R-:W-:Y:S01]  /*6270*/  IMAD.IADD R9, R4, 0x1, R9 ;  /* 0x0000000104097824 */ /* 0x000fe200078e0209 */
[----:B------:R-:W-:Y:S01]  /*6280*/  IADD3 R13, PT, PT, R13, R3, R16 ;  /* 0x000000030d0d7210 */ /* 0x000fe20007ffe010 */
[----:B------:R-:W-:Y:S02]  /*6290*/  IMAD.IADD R7, R19, 0x1, R7 ;  /* 0x0000000113077824 */ /* 0x000fe400078e0207 */
[----:B------:R-:W-:Y:S02]  /*62a0*/  IMAD.IADD R11, R2, 0x1, R11 ;  /* 0x00000001020b7824 */ /* 0x000fe400078e020b */
[----:B------:R-:W-:Y:S02]  /*62b0*/  IMAD.IADD R0, R21, 0x1, R0 ;  /* 0x0000000115007824 */ /* 0x000fe400078e0200 */
[----:B------:R-:W-:Y:S01]  /*62c0*/  IMAD.IADD R6, R23, 0x1, R6 ;  /* 0x0000000117067824 */ /* 0x000fe200078e0206 */
[----:B------:R-:W-:Y:S06]  /*62d0*/  BRA.U UP0, `(.L_x_9) ;  /* 0xffffff9d00f07547 */ /* 0x000fec000b83ffff */
.L_x_8:
[----:B------:R0:W-:Y:S01]  /*62e0*/  STS [UR6], R6 ;  /* 0x00000006ff007988 */ /* 0x0001e20008000806 */
[----:B------:R-:W-:-:S03]  /*62f0*/  UISETP.NE.AND UP0, UPT, UR13, URZ, UPT ;  /* 0x000000ff0d00728c */ /* 0x000fc6000bf05270 */
[----:B------:R0:W-:Y:S04]  /*6300*/  STS [UR6+0x4], R11 ;  /* 0x0000040bff007988 */ /* 0x0001e80008000806 */
[----:B------:R0:W-:Y:S04]  /*6310*/  STS [UR6+0x8], R9 ;  /* 0x00000809ff007988 */ /* 0x0001e80008000806 */
[----:B------:R0:W-:Y:S04]  /*6320*/  STS [UR6+0xc], R8 ;  /* 0x00000c08ff007988 */ /* 0x0001e80008000806 */
[----:B------:R0:W-:Y:S04]  /*6330*/  STS [UR6+0x10], R13 ;  /* 0x0000100dff007988 */ /* 0x0001e80008000806 */
[----:B------:R0:W-:Y:S04]  /*6340*/  STS [UR6+0x14], R0 ;  /* 0x00001400ff007988 */ /* 0x0001e80008000806 */
[----:B------:R0:W-:Y:S04]  /*6350*/  STS [UR6+0x18], R7 ;  /* 0x00001807ff007988 */ /* 0x0001e80008000806 */
[----:B------:R0:W-:Y:S01]  /*6360*/  STS [UR6+0x1c], R10 ;  /* 0x00001c0aff007988 */ /* 0x0001e20008000806 */
[----:B------:R-:W-:Y:S05]  /*6370*/  BRA.U !UP0, `(.L_x_7) ;  /* 0x0000001108007547 */ /* 0x000fea000b800000 */
[----:B------:R-:W1:Y:S01]  /*6380*/  LDCU.64 UR8, c[0x0][0x380] ;  /* 0x00007000ff0877ac */ /* 0x000e620008000a00 */
[----:B------:R-:W-:-:S04]  /*6390*/  ULOP3.LUT UR4, UR14, 0xffffffc0, URZ, 0xc0, !UPT ;  /* 0xffffffc00e047892 */ /* 0x000fc8000f8ec0ff */
[----:B-1----:R-:W-:-:S04]  /*63a0*/  UIADD3 UR4, UP0, UPT, UR4, UR8, URZ ;  /* 0x0000000804047290 */ /* 0x002fc8000ff1e0ff */
[----:B------:R-:W-:Y:S02]  /*63b0*/  UIADD3.X UR5, UPT, UPT, UR7, UR9, URZ, UP0, !UPT ;  /* 0x0000000907057290 */ /* 0x000fe400087fe4ff */
[----:B------:R-:W-:-:S04]  /*63c0*/  IMAD.U32 R2, RZ, RZ, UR4 ;  /* 0x00000004ff027e24 */ /* 0x000fc8000f8e00ff */
[----:B------:R-:W-:-:S05]  /*63d0*/  IMAD.U32 R3, RZ, RZ, UR5 ;  /* 0x00000005ff037e24 */ /* 0x000fca000f8e00ff */
[----:B0-----:R-:W2:Y:S01]  /*63e0*/  LDG.E.U8.CONSTANT R0, desc[UR10][R2.64] ;  /* 0x0000000a02007981 */ /* 0x001ea2000c1e9100 */
[----:B------:R-:W-:-:S03]  /*63f0*/  UISETP.NE.AND UP0, UPT, UR13, 0x1, UPT ;  /* 0x000000010d00788c */ /* 0x000fc6000bf05270 */
[----:B--2---:R1:W-:Y:S06]  /*6400*/  STS.U8 [UR6+0x20], R0 ;  /* 0x00002000ff007988 */ /* 0x0043ec0008000006 */
[----:B------:R-:W-:Y:S05]  /*6410*/  BRA.U !UP0, `(.L_x_7) ;  /* 0x0000000d08d87547 */ /* 0x000fea000b800000 */
[----:B-1----:R-:W2:Y:S01]  /*6420*/  LDG.E.U8.CONSTANT R0, desc[UR10][R2.64+0x1] ;  /* 0x0000010a02007981 */ /* 0x002ea2000c1e9100 */
[----:B------:R-:W-:-:S03]  /*6430*/  UISETP.NE.AND UP0, UPT, UR13, 0x2, UPT ;  /* 0x000000020d00788c */ /* 0x000fc6000bf05270 */
[----:B--2---:R2:W-:Y:S06]  /*6440*/  STS.U8 [UR6+0x21], R0 ;  /* 0x00002100ff007988 */ /* 0x0045ec0008000006 */
[----:B------:R-:W-:Y:S05]  /*6450*/  BRA.U !UP0, `(.L_x_7) ;  /* 0x0000000d08c87547 */ /* 0x000fea000b800000 */
[----:B--2---:R-:W2:Y:S01]  /*6460*/  LDG.E.U8.CONSTANT R0, desc[UR10][R2.64+0x2] ;  /* 0x0000020a02007981 */ /* 0x004ea2000c1e9100 */
[----:B------:R-:W-:-:S03]  /*6470*/  UISETP.NE.AND UP0, UPT, UR13, 0x3, UPT ;  /* 0x000000030d00788c */ /* 0x000fc6000bf05270 */
[----:B--2---:R3:W-:Y:S06]  /*6480*/  STS.U8 [UR6+0x22], R0 ;  /* 0x00002200ff007988 */ /* 0x0047ec0008000006 */
[----:B------:R-:W-:Y:S05]  /*6490*/  BRA.U !UP0, `(.L_x_7) ;  /* 0x0000000d08b87547 */ /* 0x000fea000b800000 */
[----:B---3--:R-:W2:Y:S01]  /*64a0*/  LDG.E.U8.CONSTANT R0, desc[UR10][R2.64+0x3] ;  /* 0x0000030a02007981 */ /* 0x008ea2000c1e9100 */
[----:B------:R-:W-:-:S03]  /*64b0*/  UISETP.NE.AND UP0, UPT, UR13, 0x4, UPT ;  /* 0x000000040d00788c */ /* 0x000fc6000bf05270 */
[----:B--2---:R4:W-:Y:S06]  /*64c0*/  STS.U8 [UR6+0x23], R0 ;  /* 0x00002300ff007988 */ /* 0x0049ec0008000006 */
[----:B------:R-:W-:Y:S05]  /*64d0*/  BRA.U !UP0, `(.L_x_7) ;  /* 0x0000000d08a87547 */ /* 0x000fea000b800000 */
[----:B----4-:R-:W2:Y:S01]  /*64e0*/  LDG.E.U8.CONSTANT R0, desc[UR10][R2.64+0x4] ;  /* 0x0000040a02007981 */ /* 0x010ea2000c1e9100 */
[----:B------:R-:W-:-:S03]  /*64f0*/  UISETP.NE.AND UP0, UPT, UR13, 0x5, UPT ;  /* 0x000000050d00788c */ /* 0x000fc6000bf05270 */
[----:B--2---:R0:W-:Y:S06]  /*6500*/  STS.U8 [UR6+0x24], R0 ;  /* 0x00002400ff007988 */ /* 0x0041ec0008000006 */
[----:B------:R-:W-:Y:S05]  /*6510*/  BRA.U !UP0, `(.L_x_7) ;  /* 0x0000000d08987547 */ /* 0x000fea000b800000 */
[----:B0-----:R-:W2:Y:S01]  /*6520*/  LDG.E.U8.CONSTANT R0, desc[UR10][R2.64+0x5] ;  /* 0x0000050a02007981 */ /* 0x001ea2000c1e9100 */
        /* <DEDUP_REMOVED lines=223> */
[----:B------:R-:W-:Y:S01]  /*7320*/  UISETP.NE.AND UP0, UPT, UR13, 0x3e, UPT ;  /* 0x0000003e0d00788c */ /* 0x000fe2000bf05270 */
[----:B------:R-:W2:Y:S05]  /*7330*/  LDG.E.U8.CONSTANT R4, desc[UR10][R2.64+0x3d] ;  /* 0x00003d0a02047981 */ /* 0x000eaa000c1e9100 */
[----:B------:R-:W-:-:S13]  /*7340*/  PLOP3.LUT P0, PT, PT, PT, UP0, 0x80, 0x8 ;  /* 0x000000000008781c */ /* 0x000fda0003f0f008 */
[----:B0-----:R-:W3:Y:S04]  /*7350*/  @P0 LDG.E.U8.CONSTANT R0, desc[UR10][R2.64+0x3e] ;  /* 0x00003e0a02000981 */ /* 0x001ee8000c1e9100 */
[----:B--2---:R0:W-:Y:S04]  /*7360*/  STS.U8 [UR6+0x5d], R4 ;  /* 0x00005d04ff007988 */ /* 0x0041e80008000006 */
[----:B---3--:R0:W-:Y:S02]  /*7370*/  @P0 STS.U8 [UR6+0x5e], R0 ;  /* 0x00005e00ff000988 */ /* 0x0081e40008000006 */
.L_x_7:
[----:B------:R-:W-:Y:S05]  /*7380*/  BSYNC.RECONVERGENT B0 ;  /* 0x0000000000007941 */ /* 0x000fea0003800200 */
.L_x_6:
[----:B------:R-:W5:Y:S08]  /*7390*/  LDC.64 R2, c[0x0][0x3e0] ;  /* 0x0000f800ff027b82 */ /* 0x000f700000000a00 */
[----:B------:R-:W-:Y:S06]  /*73a0*/  BAR.SYNC.DEFER_BLOCKING 0x0 ;  /* 0x0000000000007b1d */ /* 0x000fec0000010000 */
[----:B-----5:R-:W5:Y:S01]  /*73b0*/  LDG.E.STRONG.SYS R2, desc[UR10][R2.64] ;  /* 0x0000000a02027981 */ /* 0x020f62000c1f5900 */
[----:B------:R-:W-:Y:S01]  /*73c0*/  IMAD.MOV.U32 R20, RZ, RZ, RZ ;  /* 0x000000ffff147224 */ /* 0x000fe200078e00ff */
[----:B------:R-:W-:-:S02]  /*73d0*/  CS2R R22, SRZ ;  /* 0x0000000000167805 */ /* 0x000fc4000001ff00 */
[----:B-----5:R-:W-:-:S13]  /*73e0*/  ISETP.NE.AND P0, PT, R2, RZ, PT ;  /* 0x000000ff0200720c */ /* 0x020fda0003f05270 */
[----:B------:R-:W-:Y:S05]  /*73f0*/  @P0 BRA `(.L_x_10) ;  /* 0x000001c800400947 */ /* 0x000fea0003800000 */
[----:B------:R-:W5:Y:S01]  /*7400*/  LDC R24, c[0x0][0x3b4] ;  /* 0x0000ed00ff187b82 */ /* 0x000f620000000800 */
[----:B------:R-:W0:Y:S01]  /*7410*/  LDCU UR4, c[0x0][0x3bc] ;  /* 0x00007780ff0477ac */ /* 0x000e220008000800 */
[----:B------:R-:W-:Y:S01]  /*7420*/  IMAD.MOV.U32 R3, RZ, RZ, -0x1 ;  /* 0xffffffffff037424 */ /* 0x000fe200078e00ff */
[----:B------:R-:W-:Y:S01]  /*7430*/  CS2R R22, SRZ ;  /* 0x0000000000167805 */ /* 0x000fe2000001ff00 */
[----:B------:R-:W-:Y:S01]  /*7440*/  IMAD.MOV.U32 R20, RZ, RZ, RZ ;  /* 0x000000ffff147224 */ /* 0x000fe200078e00ff */
[----:B------:R-:W-:Y:S02]  /*7450*/  UIADD3 UR14, UPT, UPT, UR12, 0x14, URZ ;  /* 0x000000140c0e7890 */ /* 0x000fe4000fffe0ff */
[----:B------:R-:W-:Y:S02]  /*7460*/  UIADD3 UR15, UPT, UPT, UR12, 0x29, URZ ;  /* 0x000000290c0f7890 */ /* 0x000fe4000fffe0ff */
[----:B------:R-:W-:Y:S01]  /*7470*/  UIADD3 UR16, UPT, UPT, UR12, 0x40, URZ ;  /* 0x000000400c107890 */ /* 0x000fe2000fffe0ff */
[----:B0-----:R-:W-:-:S04]  /*7480*/  ISETP.NE.AND P1, PT, RZ, UR4, PT ;  /* 0x00000004ff007c0c */ /* 0x001fc8000bf25270 */
[C---:B-----5:R-:W-:Y:S02]  /*7490*/  ISETP.GT.U32.AND P1, PT, R24.reuse, 0x1, P1 ;  /* 0x000000011800780c */ /* 0x060fe40000f24070 */
[----:B------:R-:W-:-:S05]  /*74a0*/  VIADDMNMX.U32 R24, R24, R3, 0x3, PT ;  /* 0x0000000318187446 */ /* 0x000fca0003800003 */
[----:B------:R-:W-:-:S07]  /*74b0*/  VIADD R24, R24, 0x1 ;  /* 0x0000000118187836 */ /* 0x000fce0000000000 */
.L_x_141:
[----:B0-----:R-:W0:Y:S01]  /*74c0*/  S2R R9, SR_TID.X ;  /* 0x0000000000097919 */ /* 0x001e220000002100 */
[----:B------:R-:W-:Y:S01]  /*74d0*/  BSSY.RECONVERGENT B0, `(.L_x_11) ;  /* 0x0000011000007945 */ /* 0x000fe20003800200 */
[----:B0-----:R-:W-:-:S13]  /*74e0*/  ISETP.NE.AND P0, PT, R9, RZ, PT ;  /* 0x000000ff0900720c */ /* 0x001fda0003f05270 */
[----:B------:R-:W-:Y:S05]  /*74f0*/  @P0 BRA `(.L_x_12) ;  /* 0x0000000000380947 */ /* 0x000fea0003800000 */
[----:B------:R-:W0:Y:S01]  /*7500*/  LDCU UR6, c[0x0][0x3b8] ;  /* 0x00007700ff0677ac */ /* 0x000e220008000800 */
[----:B------:R-:W5:Y:S01]  /*7510*/  LDC.64 R4, c[0x0][0x3a8] ;  /* 0x0000ea00ff047b82 */ /* 0x000f620000000a00 */
[----:B------:R-:W-:Y:S01]  /*7520*/  IMAD.MOV.U32 R3, RZ, RZ, RZ ;  /* 0x000000ffff037224 */ /* 0x000fe200078e00ff */
[----:B0-----:R-:W-:Y:S01]  /*7530*/  ISETP.NE.AND P0, PT, RZ, UR6, PT ;  /* 0x00000006ff007c0c */ /* 0x001fe2000bf05270 */
[----:B------:R-:W0:-:S12]  /*7540*/  LDCU UR6, c[0x0][0x3b0] ;  /* 0x00007600ff0677ac */ /* 0x000e180008000800 */
[----:B------:R-:W1:Y:S01]  /*7550*/  @P0 LDC.64 R6, c[0x0][0x3d0] ;  /* 0x0000f400ff060b82 */ /* 0x000e620000000a00 */
[----:B0-----:R-:W-:-:S05]  /*7560*/  IMAD.U32 R2, RZ, RZ, UR6 ;  /* 0x00000006ff027e24 */ /* 0x001fca000f8e00ff */
[----:B-----5:R-:W5:Y:S04]  /*7570*/  ATOMG.E.ADD.64.STRONG.GPU PT, R4, desc[UR10][R4.64], R2 ;  /* 0x80000002040479a8 */ /* 0x020f6800081ef50a */
[----:B-1----:R-:W2:Y:S01]  /*7580*/  @P0 LDG.E R6, desc[UR10][R6.64] ;  /* 0x0000000a06060981 */ /* 0x002ea2000c1e1900 */
[----:B------:R-:W0:Y:S01]  /*7590*/  S2UR UR7, SR_CgaCtaId ;  /* 0x00000000000779c3 */ /* 0x000e220000008800 */
[----:B------:R-:W-:Y:S02]  /*75a0*/  UMOV UR6, 0x400 ;  /* 0x0000040000067882 */ /* 0x000fe40000000000 */
[----:B0-----:R-:W-:-:S09]  /*75b0*/  ULEA UR6, UR7, UR6, 0x18 ;  /* 0x0000000607067291 */ /* 0x001fd2000f8ec0ff */
[----:B-----5:R0:W-:Y:S04]  /*75c0*/  STS.64 [UR6], R4 ;  /* 0x00000004ff007988 */ /* 0x0201e80008000a06 */
[----:B--2---:R0:W-:Y:S02]  /*75d0*/  @P0 STS [UR6+0x8], R6 ;  /* 0x00000806ff000988 */ /* 0x0041e40008000806 */
.L_x_12:
[----:B------:R-:W-:Y:S05]  /*75e0*/  BSYNC.RECONVERGENT B0 ;  /* 0x0000000000007941 */ /* 0x000fea0003800200 */
.L_x_11:
[----:B------:R-:W5:Y:S08]  /*75f0*/  S2UR UR7, SR_CgaCtaId ;  /* 0x00000000000779c3 */ /* 0x000f700000008800 */
[----:B------:R-:W-:Y:S06]  /*7600*/  BAR.SYNC.DEFER_BLOCKING 0x0 ;  /* 0x0000000000007b1d */ /* 0x000fec0000010000 */
[----:B------:R-:W-:-:S02]  /*7610*/  UMOV UR6, 0x400 ;  /* 0x0000040000067882 */ /* 0x000fc40000000000 */
[----:B-----5:R-:W-:-:S09]  /*7620*/  ULEA UR6, UR7, UR6, 0x18 ;  /* 0x0000000607067291 */ /* 0x020fd2000f8ec0ff */
[----:B------:R-:W5:Y:S02]  /*7630*/  LDS.64 R2, [UR6] ;  /* 0x00000006ff027984 */ /* 0x000f640008000a00 */
[----:B------:R-:W1:Y:S01]  /*7640*/  LDCU.64 UR6, c[0x0][0x398] ;  /* 0x00007300ff0677ac */ /* 0x000e620008000a00 */
[----:B-----5:R-:W-:Y:S02]  /*7650*/  R2UR UR18, R2 ;  /* 0x00000000021272ca */ /* 0x020fe400000e0000 */
[----:B------:R-:W-:-:S11]  /*7660*/  R2UR UR19, R3 ;  /* 0x00000000031372ca */ /* 0x000fd600000e0000 */
[----:B-1----:R-:W-:-:S04]  /*7670*/  UISETP.GE.U32.AND UP0, UPT, UR18, UR6, UPT ;  /* 0x000000061200728c */ /* 0x002fc8000bf06070 */
[----:B------:R-:W-:-:S09]  /*7680*/  UISETP.GE.U32.AND.EX UP0, UPT, UR19, UR7, UPT, UP0 ;  /* 0x000000071300728c */ /* 0x000fd2000bf06100 */
[----:B------:R-:W-:Y:S05]  /*7690*/  BRA.U UP0, `(.L_x_10) ;  /* 0x000001c500987547 */ /* 0x000fea000b800000 */
[----:B------:R-:W1:Y:S01]  /*76a0*/  LDCU.64 UR8, c[0x0][0x3b0] ;  /* 0x00007600ff0877ac */ /* 0x000e620008000a00 */
[----:B------:R-:W-:Y:S02]  /*76b0*/  IMAD.U32 R26, RZ, RZ, UR18 ;  /* 0x00000012ff1a7e24 */ /* 0x000fe4000f8e00ff */
[----:B------:R-:W-:Y:S01]  /*76c0*/  IMAD.U32 R27, RZ, RZ, UR19 ;  /* 0x00000013ff1b7e24 */ /* 0x000fe2000f8e00ff */
[----:B-1----:R-:W-:Y:S01]  /*76d0*/  UIADD3 UR4, UP0, UPT, UR18, UR8, URZ ;  /* 0x0000000812047290 */ /* 0x002fe2000ff1e0ff */
[----:B------:R-:W-:-:S03]  /*76e0*/  IMAD.WIDE.U32 R26, R9, UR9, R26 ;  /* 0x00000009091a7c25 */ /* 0x000fc6000f8e001a */
[----:B------:R-:W-:Y:S02]  /*76f0*/  UIADD3.X UR5, UPT, UPT, URZ, UR19, URZ, UP0, !UPT ;  /* 0x00000013ff057290 */ /* 0x000fe400087fe4ff */
[----:B------:R-:W-:-:S04]  /*7700*/  UISETP.LT.U32.AND UP0, UPT, UR4, UR6, UPT ;  /* 0x000000060400728c */ /* 0x000fc8000bf01070 */
[----:B------:R-:W-:-:S04]  /*7710*/  UISETP.LT.U32.AND.EX UP0, UPT, UR5, UR7, UPT, UP0 ;  /* 0x000000070500728c */ /* 0x000fc8000bf01100 */
[----:B------:R-:W-:Y:S02]  /*7720*/  USEL UR4, UR4, UR6, UP0 ;  /* 0x0000000604047287 */ /* 0x000fe40008000000 */
[----:B------:R-:W-:-:S04]  /*7730*/  USEL UR5, UR5, UR7, UP0 ;  /* 0x0000000705057287 */ /* 0x000fc80008000000 */
[----:B------:R-:W-:-:S04]  /*7740*/  ISETP.GE.U32.AND P0, PT, R26, UR4, PT ;  /* 0x000000041a007c0c */ /* 0x000fc8000bf06070 */
[----:B------:R-:W-:-:S13]  /*7750*/  ISETP.GE.U32.AND.EX P0, PT, R27, UR5, PT, P0 ;  /* 0x000000051b007c0c */ /* 0x000fda000bf06100 */
[----:B------:R-:W-:Y:S05]  /*7760*/  @P0 BRA `(.L_x_13) ;  /* 0x000001c4004c0947 */ /* 0x000fea0003800000 */
.L_x_140:
[----:B0-----:R-:W0:Y:S01]  /*7770*/  LDC.64 R6, c[0x0][0x390] ;  /* 0x0000e400ff067b82 */ /* 0x001e220000000a00 */
[----:B------:R-:W-:Y:S01]  /*7780*/  BSSY.RECONVERGENT B0, `(.L_x_14) ;  /* 0x0000032000007945 */ /* 0x000fe20003800200 */
[----:B--234-:R-:W-:Y:S01]  /*7790*/  IMAD.MOV.U32 R0, RZ, RZ, 0x14 ;  /* 0x00000014ff007424 */ /* 0x01cfe200078e00ff */
[----:B0-----:R-:W-:-:S04]  /*77a0*/  IADD3 R12, P2, PT, R26, R6, RZ ;  /* 0x000000061a0c7210 */ /* 0x001fc80007f5e0ff */
[----:B------:R-:W-:Y:S01]  /*77b0*/  ISETP.GE.U32.AND P0, PT, R12, 0x2710, PT ;  /* 0x000027100c00780c */ /* 0x000fe20003f06070 */
[----:B------:R-:W-:-:S05]  /*77c0*/  IMAD.X R11, R27, 0x1, R7, P2 ;  /* 0x000000011b0b7824 */ /* 0x000fca00010e0607 */
[----:B------:R-:W-:-:S13]  /*77d0*/  ISETP.GE.U32.AND.EX P0, PT, R11, RZ, PT, P0 ;  /* 0x000000ff0b00720c */ /* 0x000fda0003f06100 */
[----:B------:R-:W-:Y:S05]  /*77e0*/  @!P0 BRA `(.L_x_15) ;  /* 0x0000000000ac8947 */ /* 0x000fea0003800000 */
[----:B------:R-:W-:Y:S01]  /*77f0*/  BSSY.RECONVERGENT B1, `(.L_x_16) ;  /* 0x0000029000017945 */ /* 0x000fe20003800200 */
[----:B------:R-:W-:Y:S02]  /*7800*/  IMAD.MOV.U32 R0, RZ, RZ, 0x14 ;  /* 0x00000014ff007424 */ /* 0x000fe400078e00ff */
[----:B------:R-:W-:-:S07]  /*7810*/  IMAD.MOV.U32 R10, RZ, RZ, RZ ;  /* 0x000000ffff0a7224 */ /* 0x000fce00078e00ff */
.L_x_17:
[----:B------:R-:W-:-:S04]  /*7820*/  IMAD.WIDE.U32 R2, R11, -0x4538ef34, RZ ;  /* 0xbac710cc0b027825 */ /* 0x000fc800078e00ff */
[----:B------:R-:W-:Y:S02]  /*7830*/  IMAD.IADD R13, R1, 0x1, R0 ;  /* 0x00000001010d7824 */ /* 0x000fe400078e0200 */
[----:B------:R-:W-:-:S04]  /*7840*/  IMAD.WIDE.U32 R4, P0, R12, 0x68db8, R2 ;  /* 0x00068db80c047825 */ /* 0x000fc80007800002 */
[----:B------:R-:W-:-:S04]  /*7850*/  IMAD.WIDE.U32 R2, R12, -0x4538ef34, RZ ;  /* 0xbac710cc0c027825 */ /* 0x000fc800078e00ff */
[----:B------:R-:W-:Y:S01]  /*7860*/  IMAD.X R9, RZ, RZ, RZ, P0 ;  /* 0x000000ffff097224 */ /* 0x000fe200000e06ff */
[----:B------:R-:W-:Y:S01]  /*7870*/  IADD3 RZ, P0, PT, R3, R4, RZ ;  /* 0x0000000403ff7210 */ /* 0x000fe20007f1e0ff */
[----:B------:R-:W-:Y:S02]  /*7880*/  IMAD.MOV.U32 R8, RZ, RZ, R5 ;  /* 0x000000ffff087224 */ /* 0x000fe400078e0005 */
[----:B------:R-:W-:Y:S02]  /*7890*/  IMAD.MOV.U32 R4, RZ, RZ, R12 ;  /* 0x000000ffff047224 */ /* 0x000fe400078e000c */
[----:B------:R-:W-:-:S04]  /*78a0*/  IMAD.WIDE.U32.X R2, R11, 0x68db8, R8, P0 ;  /* 0x00068db80b027825 */ /* 0x000fc800000e0408 */
[----:B------:R-:W-:Y:S02]  /*78b0*/  IMAD.MOV.U32 R5, RZ, RZ, R11 ;  /* 0x000000ffff057224 */ /* 0x000fe400078e000b */
[----:B------:R-:W-:Y:S02]  /*78c0*/  IMAD R9, R3, -0x2710, RZ ;  /* 0xffffd8f003097824 */ /* 0x000fe400078e02ff */
[----:B------:R-:W-:-:S04]  /*78d0*/  IMAD.WIDE.U32 R4, R2, -0x2710, R4 ;  /* 0xffffd8f002047825 */ /* 0x000fc800078e0004 */
[----:B------:R-:W-:Y:S01]  /*78e0*/  VIADD R10, R10, 0xfffffffc ;  /* 0xfffffffc0a0a7836 */ /* 0x000fe20000000000 */
[----:B------:R-:W-:Y:S01]  /*78f0*/  ISETP.GT.U32.AND P0, PT, R4, 0x270f, PT ;  /* 0x0000270f0400780c */ /* 0x000fe20003f04070 */
[----:B------:R-:W-:Y:S01]  /*7900*/  VIADD R0, R0, 0xfffffffc ;  /* 0xfffffffc00007836 */ /* 0x000fe20000000000 */
[----:B------:R-:W-:Y:S01]  /*7910*/  IADD3 R8, PT, PT, R5, -R2, R9 ;  /* 0x8000000205087210 */ /* 0x000fe20007ffe009 */
[----:B------:R-:W-:-:S03]  /*7920*/  VIADD R5, R4, 0xffffd8f0 ;  /* 0xffffd8f004057836 */ /* 0x000fc60000000000 */
[----:B------:R-:W-:-:S04]  /*7930*/  ISETP.GT.U32.AND.EX P0, PT, R8, RZ, PT, P0 ;  /* 0x000000ff0800720c */ /* 0x000fc80003f04100 */
[----:B------:R-:W-:-:S05]  /*7940*/  SEL R5, R5, R4, P0 ;  /* 0x0000000405057207 */ /* 0x000fca0000000000 */
[----:B------:R-:W-:-:S05]  /*7950*/  IMAD.HI.U32 R4, R5, 0x51eb851f, RZ ;  /* 0x51eb851f05047827 */ /* 0x000fca00078e00ff */
[----:B------:R-:W-:-:S05]  /*7960*/  SHF.R.U32.HI R4, RZ, 0x5, R4 ;  /* 0x00000005ff047819 */ /* 0x000fca0000011604 */
[C---:B------:R-:W-:Y:S02]  /*7970*/  IMAD R5, R4.reuse, 0x7fffff9c, R5 ;  /* 0x7fffff9c04057824 */ /* 0x040fe400078e0205 */
[----:B------:R-:W-:Y:S02]  /*7980*/  IMAD.SHL.U32 R4, R4, 0x2, RZ ;  /* 0x0000000204047824 */ /* 0x000fe400078e00ff */
[----:B------:R-:W-:Y:S02]  /*7990*/  IMAD.SHL.U32 R5, R5, 0x2, RZ ;  /* 0x0000000205057824 */ /* 0x000fe400078e00ff */
[----:B------:R-:W0:Y:S08]  /*79a0*/  LDC.U8 R11, c[0x3][R4+0x101] ;  /* 0x00c04040040b7b82 */ /* 0x000e300000000000 */
[----:B------:R-:W1:Y:S08]  /*79b0*/  LDC.U8 R8, c[0x3][R5+0x101] ;  /* 0x00c0404005087b82 */ /* 0x000e700000000000 */
[----:B------:R-:W1:Y:S08]  /*79c0*/  LDC.U8 R9, c[0x3][R5+0x100] ;  /* 0x00c0400005097b82 */ /* 0x000e700000000000 */
[----:B------:R-:W0:Y:S01]  /*79d0*/  LDC.U8 R12, c[0x3][R4+0x100] ;  /* 0x00c04000040c7b82 */ /* 0x000e220000000000 */
[----:B-1----:R-:W-:-:S02]  /*79e0*/  PRMT R8, R9, 0x3340, R8 ;  /* 0x0000334009087816 */ /* 0x002fc40000000008 */
[----:B------:R-:W-:Y:S02]  /*79f0*/  SEL R9, RZ, 0x1, !P0 ;  /* 0x00000001ff097807 */ /* 0x000fe40004000000 */
[----:B0-----:R-:W-:Y:S02]  /*7a00*/  PRMT R11, R12, 0x3340, R11 ;  /* 0x000033400c0b7816 */ /* 0x001fe4000000000b */
[----:B------:R-:W-:Y:S02]  /*7a10*/  IADD3 R12, P0, PT, R9, R2, RZ ;  /* 0x00000002090c7210 */ /* 0x000fe40007f1e0ff */
[----:B------:R-:W-:-:S03]  /*7a20*/  PRMT R8, R11, 0x5410, R8 ;  /* 0x000054100b087816 */ /* 0x000fc60000000008 */
[----:B------:R-:W-:Y:S01]  /*7a30*/  IMAD.X R11, RZ, RZ, R3, P0 ;  /* 0x000000ffff0b7224 */ /* 0x000fe200000e0603 */
[----:B------:R-:W-:Y:S01]  /*7a40*/  ISETP.GT.U32.AND P0, PT, R12, 0x270f, PT ;  /* 0x0000270f0c00780c */ /* 0x000fe20003f04070 */
[----:B------:R0:W-:Y:S03]  /*7a50*/  STL [R13+-0x4], R8 ;  /* 0xfffffc080d007387 */ /* 0x0001e60000100800 */
[----:B------:R-:W-:-:S13]  /*7a60*/  ISETP.GT.U32.AND.EX P0, PT, R11, RZ, PT, P0 ;  /* 0x000000ff0b00720c */ /* 0x000fda0003f04100 */
[----:B0-----:R-:W-:Y:S05]  /*7a70*/  @P0 BRA `(.L_x_17) ;  /* 0xfffffffc00680947 */ /* 0x001fea000383ffff */
[----:B------:R-:W-:Y:S05]  /*7a80*/  BSYNC.RECONVERGENT B1 ;  /* 0x0000000000017941 */ /* 0x000fea0003800200 */
.L_x_16:
[----:B------:R-:W-:-:S07]  /*7a90*/  VIADD R0, R10, 0x14 ;  /* 0x000000140a007836 */ /* 0x000fce0000000000 */
.L_x_15:
[----:B------:R-:W-:Y:S05]  /*7aa0*/  BSYNC.RECONVERGENT B0 ;  /* 0x0000000000007941 */ /* 0x000fea0003800200 */
.L_x_14:
[----:B------:R-:W-:Y:S01]  /*7ab0*/  ISETP.GE.U32.AND P0, PT, R12, 0x3e8, PT ;  /* 0x000003e80c00780c */ /* 0x000fe20003f06070 */
[----:B------:R-:W-:Y:S03]  /*7ac0*/  BSSY.RECONVERGENT B0, `(.L_x_18) ;  /* 0x000004b000007945 */ /* 0x000fe60003800200 */
[----:B------:R-:W-:-:S13]  /*7ad0*/  ISETP.GE.U32.AND.EX P0, PT, R11, RZ, PT, P0 ;  /* 0x000000ff0b00720c */ /* 0x000fda0003f06100 */
[----:B------:R-:W-:Y:S05]  /*7ae0*/  @!P0 BRA `(.L_x_19) ;  /* 0x0000000000648947 */ /* 0x000fea0003800000 */
[----:B------:R-:W-:Y:S01]  /*7af0*/  LOP3.LUT R2, R12, 0xffff, RZ, 0xc0, !PT ;  /* 0x0000ffff0c027812 */ /* 0x000fe200078ec0ff */
[----:B------:R-:W-:-:S03]  /*7b00*/  IMAD.IADD R11, R1, 0x1, R0 ;  /* 0x00000001010b7824 */ /* 0x000fc600078e0200 */
[----:B------:R-:W-:-:S04]  /*7b10*/  SHF.R.U32.HI R2, RZ, 0x2, R2 ;  /* 0x00000002ff027819 */ /* 0x000fc80000011602 */
[----:B------:R-:W-:-:S05]  /*7b20*/  LOP3.LUT R2, R2, 0xffff, RZ, 0xc0, !PT ;  /* 0x0000ffff02027812 */ /* 0x000fca00078ec0ff */
[----:B------:R-:W-:-:S05]  /*7b30*/  IMAD R4, R2, 0x147b, RZ ;  /* 0x0000147b02047824 */ /* 0x000fca00078e02ff */
[----:B------:R-:W-:-:S04]  /*7b40*/  SHF.R.U32.HI R2, RZ, 0x11, R4 ;  /* 0x00000011ff027819 */ /* 0x000fc80000011604 */
[----:B------:R-:W-:-:S05]  /*7b50*/  PRMT R2, R2, 0x9910, RZ ;  /* 0x0000991002027816 */ /* 0x000fca00000000ff */
[----:B------:R-:W-:-:S04]  /*7b60*/  IMAD R2, R2, 0x64, RZ ;  /* 0x0000006402027824 */ /* 0x000fc800078e02ff */
[----:B------:R-:W-:-:S05]  /*7b70*/  IMAD.MOV R2, RZ, RZ, -R2 ;  /* 0x000000ffff027224 */ /* 0x000fca00078e0a02 */
[----:B------:R-:W-:Y:S02]  /*7b80*/  PRMT R3, R2, 0x7710, RZ ;  /* 0x0000771002037816 */ /* 0x000fe400000000ff */
[----:B------:R-:W-:-:S03]  /*7b90*/  SHF.R.U32.HI R2, RZ, 0x10, R4 ;  /* 0x00000010ff027819 */ /* 0x000fc60000011604 */
[----:B------:R-:W-:-:S04]  /*7ba0*/  IMAD.IADD R3, R3, 0x1, R12 ;  /* 0x0000000103037824 */ /* 0x000fc800078e020c */
[----:B------:R-:W-:Y:S01]  /*7bb0*/  IMAD.SHL.U32 R4, R3, 0x2, RZ ;  /* 0x0000000203047824 */ /* 0x000fe200078e00ff */
[----:B------:R-:W-:Y:S01]  /*7bc0*/  LOP3.LUT R3, R2, 0x7fe, RZ, 0xc0, !PT ;  /* 0x000007fe02037812 */ /* 0x000fe200078ec0ff */
[----:B------:R-:W-:-:S03]  /*7bd0*/  VIADD R2, R0, 0xfffffffc ;  /* 0xfffffffc00027836 */ /* 0x000fc60000000000 */
[----:B------:R-:W-:Y:S01]  /*7be0*/  LOP3.LUT R10, R4, 0xffff, RZ, 0xc0, !PT ;  /* 0x0000ffff040a7812 */ /* 0x000fe200078ec0ff */
[----:B------:R-:W0:Y:S08]  /*7bf0*/  LDC.U8 R5, c[0x3][R3+0x101] ;  /* 0x00c0404003057b82 */ /* 0x000e300000000000 */
[----:B------:R-:W1:Y:S08]  /*7c00*/  LDC.U8 R4, c[0x3][R3+0x100] ;  /* 0x00c0400003047b82 */ /* 0x000e700000000000 */
[----:B------:R-:W2:Y:S08]  /*7c10*/  LDC.U8 R8, c[0x3][R10+0x100] ;  /* 0x00c040000a087b82 */ /* 0x000eb00000000000 */
[----:B------:R-:W3:Y:S01]  /*7c20*/  LDC.U8 R9, c[0x3][R10+0x101] ;  /* 0x00c040400a097b82 */ /* 0x000ee20000000000 */
[----:B0-----:R0:W-:Y:S04]  /*7c30*/  STL.U8 [R11+-0x3], R5 ;  /* 0xfffffd050b007387 */ /* 0x0011e80000100000 */
[----:B-1----:R0:W-:Y:S04]  /*7c40*/  STL.U8 [R11+-0x4], R4 ;  /* 0xfffffc040b007387 */ /* 0x0021e80000100000 */
[----:B--2---:R0:W-:Y:S04]  /*7c50*/  STL.U8 [R11+-0x2], R8 ;  /* 0xfffffe080b007387 */ /* 0x0041e80000100000 */
[----:B---3--:R0:W-:Y:S01]  /*7c60*/  STL.U8 [R11+-0x1], R9 ;  /* 0xffffff090b007387 */ /* 0x0081e20000100000 */
[----:B------:R-:W-:Y:S05]  /*7c70*/  BRA `(.L_x_20) ;  /* 0x0000000000bc7947 */ /* 0x000fea0003800000 */
.L_x_19:
[----:B------:R-:W-:-:S04]  /*7c80*/  ISETP.GE.U32.AND P0, PT, R12, 0x64, PT ;  /* 0x000000640c00780c */ /* 0x000fc80003f06070 */
        /* <DEDUP_REMOVED lines=11> */
[----:B------:R-:W-:-:S05]  /*7d40*/  PRMT R3, R3, 0x7710, RZ ;  /* 0x0000771003037816 */ /* 0x000fca00000000ff */
[----:B------:R-:W-:-:S04]  /*7d50*/  IMAD.IADD R3, R3, 0x1, R12 ;  /* 0x0000000103037824 */ /* 0x000fc800078e020c */
[----:B------:R-:W-:-:S05]  /*7d60*/  IMAD.SHL.U32 R3, R3, 0x2, RZ ;  /* 0x0000000203037824 */ /* 0x000fca00078e00ff */
[----:B------:R-:W-:Y:S01]  /*7d70*/  LOP3.LUT R5, R3, 0xffff, RZ, 0xc0, !PT ;  /* 0x0000ffff03057812 */ /* 0x000fe200078ec0ff */
[----:B------:R-:W-:Y:S02]  /*7d80*/  VIADD R3, R2, 0x30 ;  /* 0x0000003002037836 */ /* 0x000fe40000000000 */
[----:B------:R-:W-:Y:S01]  /*7d90*/  VIADD R2, R0, 0xfffffffd ;  /* 0xfffffffd00027836 */ /* 0x000fe20000000000 */
[----:B------:R-:W0:Y:S02]  /*7da0*/  LDC.U8 R9, c[0x3][R5+0x100] ;  /* 0x00c0400005097b82 */ /* 0x000e240000000000 */
[----:B------:R1:W-:Y:S06]  /*7db0*/  STL.U8 [R4+-0x3], R3 ;  /* 0xfffffd0304007387 */ /* 0x0003ec0000100000 */
[----:B------:R-:W2:Y:S01]  /*7dc0*/  LDC.U8 R11, c[0x3][R5+0x101] ;  /* 0x00c04040050b7b82 */ /* 0x000ea20000000000 */
[----:B0-----:R1:W-:Y:S04]  /*7dd0*/  STL.U8 [R4+-0x2], R9 ;  /* 0xfffffe0904007387 */ /* 0x0013e80000100000 */
[----:B--2---:R1:W-:Y:S01]  /*7de0*/  STL.U8 [R4+-0x1], R11 ;  /* 0xffffff0b04007387 */ /* 0x0043e20000100000 */
[----:B------:R-:W-:Y:S05]  /*7df0*/  BRA `(.L_x_20) ;  /* 0x00000000005c7947 */ /* 0x000fea0003800000 */
.L_x_21:
[----:B------:R-:W-:-:S04]  /*7e00*/  ISETP.GE.U32.AND P0, PT, R12, 0xa, PT ;  /* 0x0000000a0c00780c */ /* 0x000fc80003f06070 */
[----:B------:R-:W-:-:S13]  /*7e10*/  ISETP.GE.U32.AND.EX P0, PT, R11, RZ, PT, P0 ;  /* 0x000000ff0b00720c */ /* 0x000fda0003f06100 */
[----:B------:R-:W-:Y:S05]  /*7e20*/  @!P0 BRA `(.L_x_22) ;  /* 0x0000000000408947 */ /* 0x000fea0003800000 */
[----:B------:R-:W-:Y:S01]  /*7e30*/  PRMT R2, R12, 0x9910, RZ ;  /* 0x000099100c027816 */ /* 0x000fe200000000ff */
[----:B------:R-:W-:-:S04]  /*7e40*/  IMAD.IADD R5, R1, 0x1, R0 ;  /* 0x0000000101057824 */ /* 0x000fc800078e0200 */
[----:B------:R-:W-:-:S05]  /*7e50*/  IMAD R2, R2, 0xcd, RZ ;  /* 0x000000cd02027824 */ /* 0x000fca00078e02ff */
[----:B------:R-:W-:-:S04]  /*7e60*/  LOP3.LUT R2, R2, 0xffff, RZ, 0xc0, !PT ;  /* 0x0000ffff02027812 */ /* 0x000fc800078ec0ff */
[----:B------:R-:W-:-:S04]  /*7e70*/  SHF.R.U32.HI R2, RZ, 0xb, R2 ;  /* 0x0000000bff027819 */ /* 0x000fc80000011602 */
[C---:B------:R-:W-:Y:S01]  /*7e80*/  PRMT R3, R2.reuse, 0x9910, RZ ;  /* 0x0000991002037816 */ /* 0x040fe200000000ff */
[----:B------:R-:W-:Y:S02]  /*7e90*/  VIADD R4, R2, 0x30 ;  /* 0x0000003002047836 */ /* 0x000fe40000000000 */
[----:B------:R-:W-:Y:S02]  /*7ea0*/  VIADD R2, R0, 0xfffffffe ;  /* 0xfffffffe00027836 */ /* 0x000fe40000000000 */
[----:B------:R-:W-:Y:S01]  /*7eb0*/  IMAD R3, R3, 0xa, RZ ;  /* 0x0000000a03037824 */ /* 0x000fe200078e02ff */
[----:B------:R2:W-:Y:S03]  /*7ec0*/  STL.U8 [R5+-0x2], R4 ;  /* 0xfffffe0405007387 */ /* 0x0005e60000100000 */
[----:B------:R-:W-:-:S05]  /*7ed0*/  IMAD.MOV R3, RZ, RZ, -R3 ;  /* 0x000000ffff037224 */ /* 0x000fca00078e0a03 */
[----:B------:R-:W-:-:S05]  /*7ee0*/  PRMT R3, R3, 0x7710, RZ ;  /* 0x0000771003037816 */ /* 0x000fca00000000ff */
[----:B------:R-:W-:-:S05]  /*7ef0*/  IMAD.IADD R3, R3, 0x1, R12 ;  /* 0x0000000103037824 */ /* 0x000fca00078e020c */
[----:B------:R-:W-:-:S05]  /*7f00*/  LOP3.LUT R3, R3, 0x30, RZ, 0xfc, !PT ;  /* 0x0000003003037812 */ /* 0x000fca00078efcff */
[----:B------:R2:W-:Y:S01]  /*7f10*/  STL.U8 [R5+-0x1], R3 ;  /* 0xffffff0305007387 */ /* 0x0005e20000100000 */
[----:B------:R-:W-:Y:S05]  /*7f20*/  BRA `(.L_x_20) ;  /* 0x0000000000107947 */ /* 0x000fea0003800000 */
.L_x_22:
[----:B------:R-:W-:Y:S02]  /*7f30*/  VIADD R3, R12, 0x30 ;  /* 0x000000300c037836 */ /* 0x000fe40000000000 */
[----:B------:R-:W-:Y:S02]  /*7f40*/  IMAD.IADD R4, R1, 0x1, R0 ;  /* 0x0000000101047824 */ /* 0x000fe400078e0200 */
[----:B------:R-:W-:-:S03]  /*7f50*/  VIADD R2, R0, 0xffffffff ;  /* 0xffffffff00027836 */ /* 0x000fc60000000000 */
[----:B------:R3:W-:Y:S04]  /*7f60*/  STL.U8 [R4+-0x1], R3 ;  /* 0xffffff0304007387 */ /* 0x0007e80000100000 */
.L_x_20:
[----:B------:R-:W-:Y:S05]  /*7f70*/  BSYNC.RECONVERGENT B0 ;  /* 0x0000000000007941 */ /* 0x000fea0003800200 */
.L_x_18:
[C---:B------:R-:W-:Y:S01]  /*7f80*/  ISETP.GT.AND P0, PT, R2.reuse, 0x13, PT ;  /* 0x000000130200780c */ /* 0x040fe20003f04270 */
[----:B------:R-:W-:Y:S01]  /*7f90*/  BSSY.RECONVERGENT B0, `(.L_x_23) ;  /* 0x0000027000007945 */ /* 0x000fe20003800200 */
[----:B------:R-:W-:-:S11]  /*7fa0*/  IADD3 R0, PT, PT, -R2, 0x14, RZ ;  /* 0x0000001402007810 */ /* 0x000fd60007ffe1ff */
[----:B------:R-:W-:Y:S05]  /*7fb0*/  @P0 BRA `(.L_x_24) ;  /* 0x0000000000900947 */ /* 0x000fea0003800000 */
[C---:B------:R-:W-:Y:S01]  /*7fc0*/  ISETP.GE.AND P0, PT, R0.reuse, 0x4, PT ;  /* 0x000000040000780c */ /* 0x040fe20003f06270 */
[----:B------:R-:W-:Y:S01]  /*7fd0*/  BSSY.RECONVERGENT B1, `(.L_x_25) ;  /* 0x0000015000017945 */ /* 0x000fe20003800200 */
[----:B-123--:R-:W-:Y:S01]  /*7fe0*/  VIMNMX R3, PT, PT, R0, 0x1, !PT ;  /* 0x0000000100037848 */ /* 0x00efe20007fe0100 */
[----:B0-----:R-:W-:-:S03]  /*7ff0*/  IMAD.MOV.U32 R4, RZ, RZ, RZ ;  /* 0x000000ffff047224 */ /* 0x001fc600078e00ff */
[----:B------:R-:W-:-:S04]  /*8000*/  LOP3.LUT R13, R3, 0x3, RZ, 0xc0, !PT ;  /* 0x00000003030d7812 */ /* 0x000fc800078ec0ff */
[----:B------:R-:W-:-:S03]  /*8010*/  ISETP.NE.AND P2, PT, R13, RZ, PT ;  /* 0x000000ff0d00720c */ /* 0x000fc60003f45270 */
[----:B------:R-:W-:Y:S10]  /*8020*/  @!P0 BRA `(.L_x_26) ;  /* 0x00000000003c8947 */ /* 0x000ff40003800000 */
[----:B------:R-:W-:Y:S01]  /*8030*/  LOP3.LUT R4, R3, 0x7ffffffc, RZ, 0xc0, !PT ;  /* 0x7ffffffc03047812 */ /* 0x000fe200078ec0ff */
[----:B------:R-:W-:-:S07]  /*8040*/  IMAD.MOV.U32 R3, RZ, RZ, RZ ;  /* 0x000000ffff037224 */ /* 0x000fce00078e00ff */
.L_x_27:
[----:B------:R-:W-:-:S05]  /*8050*/  IADD3 R12, PT, PT, R1, R3, R2 ;  /* 0x00000003010c7210 */ /* 0x000fca0007ffe002 */
[----:B0-----:R-:W2:Y:S01]  /*8060*/  LDL.U8 R5, [R12] ;  /* 0x000000000c057983 */ /* 0x001ea20000100000 */
[----:B------:R-:W-:-:S05]  /*8070*/  IMAD.IADD R11, R1, 0x1, R3 ;  /* 0x00000001010b7824 */ /* 0x000fca00078e0203 */
[----:B--2---:R0:W-:Y:S04]  /*8080*/  STL.U8 [R11+0x14], R5 ;  /* 0x000014050b007387 */ /* 0x0041e80000100000 */
[----:B------:R-:W2:Y:S04]  /*8090*/  LDL.U8 R8, [R12+0x1] ;  /* 0x000001000c087983 */ /* 0x000ea80000100000 */
[----:B--2---:R0:W-:Y:S04]  /*80a0*/  STL.U8 [R11+0x15], R8 ;  /* 0x000015080b007387 */ /* 0x0041e80000100000 */
[----:B------:R-:W2:Y:S04]  /*80b0*/  LDL.U8 R9, [R12+0x2] ;  /* 0x000002000c097983 */ /* 0x000ea80000100000 */
[----:B--2---:R0:W-:Y:S04]  /*80c0*/  STL.U8 [R11+0x16], R9 ;  /* 0x000016090b007387 */ /* 0x0041e80000100000 */
[----:B------:R-:W2:Y:S01]  /*80d0*/  LDL.U8 R10, [R12+0x3] ;  /* 0x000003000c0a7983 */ /* 0x000ea20000100000 */
[----:B------:R-:W-:-:S05]  /*80e0*/  VIADD R3, R3, 0x4 ;  /* 0x0000000403037836 */ /* 0x000fca0000000000 */
[----:B------:R-:W-:Y:S01]  /*80f0*/  ISETP.NE.AND P0, PT, R3, R4, PT ;  /* 0x000000040300720c */ /* 0x000fe20003f05270 */
[----:B--2---:R0:W-:-:S12]  /*8100*/  STL.U8 [R11+0x17], R10 ;  /* 0x0000170a0b007387 */ /* 0x0041d80000100000 */
[----:B------:R-:W-:Y:S05]  /*8110*/  @P0 BRA `(.L_x_27) ;  /* 0xfffffffc00cc0947 */ /* 0x000fea000383ffff */
.L_x_26:
[----:B------:R-:W-:Y:S05]  /*8120*/  BSYNC.RECONVERGENT B1 ;  /* 0x0000000000017941 */ /* 0x000fea0003800200 */
.L_x_25:
[----:B------:R-:W-:Y:S05]  /*8130*/  @!P2 BRA `(.L_x_24) ;  /* 0x000000000030a947 */ /* 0x000fea0003800000 */
[----:B------:R-:W-:-:S05]  /*8140*/  IADD3 R3, PT, PT, R1, R4, R2 ;  /* 0x0000000401037210 */ /* 0x000fca0007ffe002 */
[----:B------:R-:W2:Y:S01]  /*8150*/  LDL.U8 R2, [R3] ;  /* 0x0000000003027983 */ /* 0x000ea20000100000 */
[----:B0-----:R-:W-:Y:S01]  /*8160*/  IMAD.IADD R5, R1, 0x1, R4 ;  /* 0x0000000101057824 */ /* 0x001fe200078e0204 */
[----:B------:R-:W-:-:S04]  /*8170*/  ISETP.NE.AND P0, PT, R13, 0x1, PT ;  /* 0x000000010d00780c */ /* 0x000fc80003f05270 */
[----:B--2---:R4:W-:Y:S09]  /*8180*/  STL.U8 [R5+0x14], R2 ;  /* 0x0000140205007387 */ /* 0x0049f20000100000 */
[----:B------:R-:W-:Y:S05]  /*8190*/  @!P0 BRA `(.L_x_24) ;  /* 0x0000000000188947 */ /* 0x000fea0003800000 */
[----:B----4-:R-:W2:Y:S01]  /*81a0*/  LDL.U8 R2, [R3+0x1] ;  /* 0x0000010003027983 */ /* 0x010ea20000100000 */
[----:B------:R-:W-:-:S03]  /*81b0*/  ISETP.NE.AND P0, PT, R13, 0x2, PT ;  /* 0x000000020d00780c */ /* 0x000fc60003f05270 */
[----:B--2---:R0:W-:Y:S10]  /*81c0*/  STL.U8 [R5+0x15], R2 ;  /* 0x0000150205007387 */ /* 0x0041f40000100000 */
[----:B------:R-:W-:Y:S05]  /*81d0*/  @!P0 BRA `(.L_x_24) ;  /* 0x0000000000088947 */ /* 0x000fea0003800000 */
[----:B0-----:R-:W2:Y:S04]  /*81e0*/  LDL.U8 R2, [R3+0x2] ;  /* 0x0000020003027983 */ /* 0x001ea80000100000 */
[----:B--2---:R0:W-:Y:S02]  /*81f0*/  STL.U8 [R5+0x16], R2 ;  /* 0x0000160205007387 */ /* 0x0041e40000100000 */
.L_x_24:
[----:B------:R-:W-:Y:S05]  /*8200*/  BSYNC.RECONVERGENT B0 ;  /* 0x0000000000007941 */ /* 0x000fea0003800200 */
.L_x_23:
[----:B------:R-:W5:Y:S01]  /*8210*/  LDC R13, c[0x0][0x3b4] ;  /* 0x0000ed00ff0d7b82 */ /* 0x000f620000000800 */
[----:B0---4-:R-:W-:Y:S01]  /*8220*/  IADD3 R2, P2, PT, R26, 0x1, RZ ;  /* 0x000000011a027810 */ /* 0x011fe20007f5e0ff */
[----:B------:R-:W-:Y:S03]  /*8230*/  BSSY.RECONVERGENT B0, `(.L_x_28) ;  /* 0x00000ad000007945 */ /* 0x000fe60003800200 */
[----:B------:R-:W-:Y:S01]  /*8240*/  ISETP.GE.U32.AND P0, PT, R2, UR4, PT ;  /* 0x0000000402007c0c */ /* 0x000fe2000bf06070 */
[----:B------:R-:W-:-:S05]  /*8250*/  IMAD.X R2, RZ, RZ, R27, P2 ;  /* 0x000000ffff027224 */ /* 0x000fca00010e061b */
[----:B------:R-:W-:Y:S01]  /*8260*/  ISETP.GE.U32.AND.EX P0, PT, R2, UR5, PT, P0 ;  /* 0x0000000502007c0c */ /* 0x000fe2000bf06100 */
[----:B------:R-:W-:-:S03]  /*8270*/  IMAD.MOV.U32 R2, RZ, RZ, RZ ;  /* 0x000000ffff027224 */ /* 0x000fc600078e00ff */
[----:B-----5:R-:W-:-:S13]  /*8280*/  ISETP.LT.U32.OR P0, PT, R13, 0x2, P0 ;  /* 0x000000020d00780c */ /* 0x020fda0000701470 */
[----:B------:R-:W-:Y:S05]  /*8290*/  @P0 BRA `(.L_x_29) ;  /* 0x0000000800980947 */ /* 0x000fea0003800000 */
[----:B-1----:R-:W-:Y:S01]  /*82a0*/  IADD3 R11, P0, PT, R26, R6, RZ ;  /* 0x000000061a0b7210 */ /* 0x002fe20007f1e0ff */
[----:B------:R-:W-:Y:S01]  /*82b0*/  BSSY.RECONVERGENT B1, `(.L_x_30) ;  /* 0x0000030000017945 */ /* 0x000fe20003800200 */
[----:B------:R-:W-:-:S03]  /*82c0*/  IMAD.MOV.U32 R2, RZ, RZ, 0x14 ;  /* 0x00000014ff027424 */ /* 0x000fc600078e00ff */
[----:B------:R-:W-:Y:S01]  /*82d0*/  IMAD.X R10, R27, 0x1, R7, P0 ;  /* 0x000000011b0a7824 */ /* 0x000fe200000e0607 */
[----:B------:R-:W-:-:S05]  /*82e0*/  IADD3 R11, P0, PT, R11, 0x1, RZ ;  /* 0x000000010b0b7810 */ /* 0x000fca0007f1e0ff */
[----:B------:R-:W-:Y:S01]  /*82f0*/  IMAD.X R10, RZ, RZ, R10, P0 ;  /* 0x000000ffff0a7224 */ /* 0x000fe200000e060a */
[----:B------:R-:W-:-:S04]  /*8300*/  ISETP.GE.U32.AND P0, PT, R11, 0x2710, PT ;  /* 0x000027100b00780c */ /* 0x000fc80003f06070 */
[----:B------:R-:W-:-:S13]  /*8310*/  ISETP.GE.U32.AND.EX P0, PT, R10, RZ, PT, P0 ;  /* 0x000000ff0a00720c */ /* 0x000fda0003f06100 */
[----:B------:R-:W-:Y:S05]  /*8320*/  @!P0 BRA `(.L_x_31) ;  /* 0x0000000000a08947 */ /* 0x000fea0003800000 */
[----:B------:R-:W-:Y:S01]  /*8330*/  BSSY.RECONVERGENT B2, `(.L_x_31) ;  /* 0x0000027000027945 */ /* 0x000fe20003800200 */
[----:B------:R-:W-:-:S07]  /*8340*/  IMAD.MOV.U32 R2, RZ, RZ, 0x14 ;  /* 0x00000014ff027424 */ /* 0x000fce00078e00ff */
.L_x_32:
[----:B--23--:R-:W-:-:S04]  /*8350*/  IMAD.WIDE.U32 R4, R10, -0x4538ef34, RZ ;  /* 0xbac710cc0a047825 */ /* 0x00cfc800078e00ff */
        /* <DEDUP_REMOVED lines=9> */
[----:B------:R-:W-:-:S03]  /*83f0*/  IMAD.WIDE.U32 R6, R4, -0x2710, R6 ;  /* 0xffffd8f004067825 */ /* 0x000fc600078e0006 */
[C---:B------:R-:W-:Y:S02]  /*8400*/  ISETP.GT.U32.AND P0, PT, R6.reuse, 0x270f, PT ;  /* 0x0000270f0600780c */ /* 0x040fe40003f04070 */
        /* <DEDUP_REMOVED lines=10> */
[----:B------:R-:W0:Y:S08]  /*84b0*/  LDC.U8 R10, c[0x3][R3+0x100] ;  /* 0x00c04000030a7b82 */ /* 0x000e300000000000 */
[----:B------:R-:W1:Y:S08]  /*84c0*/  LDC.U8 R7, c[0x3][R6+0x101] ;  /* 0x00c0404006077b82 */ /* 0x000e700000000000 */
[----:B------:R-:W1:Y:S01]  /*84d0*/  LDC.U8 R8, c[0x3][R6+0x100] ;  /* 0x00c0400006087b82 */ /* 0x000e620000000000 */
[----:B0-----:R-:W-:-:S02]  /*84e0*/  PRMT R10, R10, 0x3340, R9 ;  /* 0x000033400a0a7816 */ /* 0x001fc40000000009 */
[----:B------:R-:W-:-:S04]  /*84f0*/  SEL R9, RZ, 0x1, !P0 ;  /* 0x00000001ff097807 */ /* 0x000fc80004000000 */
[----:B------:R-:W-:Y:S02]  /*8500*/  IADD3 R11, P0, PT, R9, R4, RZ ;  /* 0x00000004090b7210 */ /* 0x000fe40007f1e0ff */
[----:B-1----:R-:W-:Y:S01]  /*8510*/  PRMT R7, R8, 0x3340, R7 ;  /* 0x0000334008077816 */ /* 0x002fe20000000007 */
[----:B------:R-:W-:Y:S02]  /*8520*/  IMAD.IADD R8, R1, 0x1, R2 ;  /* 0x0000000101087824 */ /* 0x000fe400078e0202 */
[----:B------:R-:W-:Y:S01]  /*8530*/  VIADD R2, R2, 0xfffffffc ;  /* 0xfffffffc02027836 */ /* 0x000fe20000000000 */
[----:B------:R-:W-:Y:S01]  /*8540*/  PRMT R7, R10, 0x5410, R7 ;  /* 0x000054100a077816 */ /* 0x000fe20000000007 */
[----:B------:R-:W-:Y:S01]  /*8550*/  IMAD.X R10, RZ, RZ, R5, P0 ;  /* 0x000000ffff0a7224 */ /* 0x000fe200000e0605 */
[----:B------:R-:W-:-:S03]  /*8560*/  ISETP.GT.U32.AND P0, PT, R11, 0x270f, PT ;  /* 0x0000270f0b00780c */ /* 0x000fc60003f04070 */
[----:B------:R0:W-:Y:S01]  /*8570*/  STL [R8+-0x4], R7 ;  /* 0xfffffc0708007387 */ /* 0x0001e20000100800 */
[----:B------:R-:W-:-:S13]  /*8580*/  ISETP.GT.U32.AND.EX P0, PT, R10, RZ, PT, P0 ;  /* 0x000000ff0a00720c */ /* 0x000fda0003f04100 */
[----:B0-----:R-:W-:Y:S05]  /*8590*/  @P0 BRA `(.L_x_32) ;  /* 0xfffffffc006c0947 */ /* 0x001fea000383ffff */
[----:B------:R-:W-:Y:S05]  /*85a0*/  BSYNC.RECONVERGENT B2 ;  /* 0x0000000000027941 */ /* 0x000fea0003800200 */
.L_x_31:
[----:B------:R-:W-:Y:S05]  /*85b0*/  BSYNC.RECONVERGENT B1 ;  /* 0x0000000000017941 */ /* 0x000fea0003800200 */
.L_x_30:
[----:B------:R-:W-:Y:S01]  /*85c0*/  ISETP.GE.U32.AND P0, PT, R11, 0x3e8, PT ;  /* 0x000003e80b00780c */ /* 0x000fe20003f06070 */
[----:B------:R-:W-:Y:S03]  /*85d0*/  BSSY.RECONVERGENT B1, `(.L_x_33) ;  /* 0x000004b000017945 */ /* 0x000fe60003800200 */
[----:B------:R-:W-:-:S13]  /*85e0*/  ISETP.GE.U32.AND.EX P0, PT, R10, RZ, PT, P0 ;  /* 0x000000ff0a00720c */ /* 0x000fda0003f06100 */
[----:B------:R-:W-:Y:S05]  /*85f0*/  @!P0 BRA `(.L_x_34) ;  /* 0x0000000000648947 */ /* 0x000fea0003800000 */
[----:B--23--:R-:W-:Y:S01]  /*8600*/  LOP3.LUT R3, R11, 0xffff, RZ, 0xc0, !PT ;  /* 0x0000ffff0b037812 */ /* 0x00cfe200078ec0ff */
        /* <DEDUP_REMOVED lines=10> */
[----:B------:R-:W-:Y:S01]  /*86b0*/  IMAD.IADD R4, R4, 0x1, R11 ;  /* 0x0000000104047824 */ /* 0x000fe200078e020b */
[----:B------:R-:W-:-:S03]  /*86c0*/  LOP3.LUT R3, R3, 0x7fe, RZ, 0xc0, !PT ;  /* 0x000007fe03037812 */ /* 0x000fc600078ec0ff */
[----:B------:R-:W-:Y:S01]  /*86d0*/  IMAD.SHL.U32 R4, R4, 0x2, RZ ;  /* 0x0000000204047824 */ /* 0x000fe200078e00ff */
[----:B------:R-:W0:Y:S04]  /*86e0*/  LDC.U8 R5, c[0x3][R3+0x100] ;  /* 0x00c0400003057b82 */ /* 0x000e280000000000 */
[----:B------:R-:W-:Y:S01]  /*86f0*/  LOP3.LUT R9, R4, 0xffff, RZ, 0xc0, !PT ;  /* 0x0000ffff04097812 */ /* 0x000fe200078ec0ff */
[----:B------:R-:W-:-:S03]  /*8700*/  VIADD R4, R2, 0xfffffffc ;  /* 0xfffffffc02047836 */ /* 0x000fc60000000000 */
        /* <DEDUP_REMOVED lines=8> */
.L_x_34:
[----:B------:R-:W-:-:S04]  /*8790*/  ISETP.GE.U32.AND P0, PT, R11, 0x64, PT ;  /* 0x000000640b00780c */ /* 0x000fc80003f06070 */
        /* <DEDUP_REMOVED lines=8> */
[C---:B------:R-:W-:Y:S01]  /*8820*/  PRMT R4, R3.reuse, 0x9910, RZ ;  /* 0x0000991003047816 */ /* 0x040fe200000000ff */
[----:B------:R-:W-:-:S04]  /*8830*/  VIADD R3, R3, 0x30 ;  /* 0x0000003003037836 */ /* 0x000fc80000000000 */
[----:B------:R-:W-:Y:S01]  /*8840*/  IMAD R4, R4, 0x64, RZ ;  /* 0x0000006404047824 */ /* 0x000fe200078e02ff */
[----:B------:R1:W-:Y:S03]  /*8850*/  STL.U8 [R6+-0x3], R3 ;  /* 0xfffffd0306007387 */ /* 0x0003e60000100000 */
[----:B------:R-:W-:-:S05]  /*8860*/  IMAD.MOV R4, RZ, RZ, -R4 ;  /* 0x000000ffff047224 */ /* 0x000fca00078e0a04 */
[----:B------:R-:W-:-:S05]  /*8870*/  PRMT R4, R4, 0x7710, RZ ;  /* 0x0000771004047816 */ /* 0x000fca00000000ff */
[----:B------:R-:W-:-:S04]  /*8880*/  IMAD.IADD R4, R4, 0x1, R11 ;  /* 0x0000000104047824 */ /* 0x000fc800078e020b */
[----:B------:R-:W-:-:S05]  /*8890*/  IMAD.SHL.U32 R4, R4, 0x2, RZ ;  /* 0x0000000204047824 */ /* 0x000fca00078e00ff */
[----:B------:R-:W-:Y:S01]  /*88a0*/  LOP3.LUT R5, R4, 0xffff, RZ, 0xc0, !PT ;  /* 0x0000ffff04057812 */ /* 0x000fe200078ec0ff */
[----:B------:R-:W-:-:S03]  /*88b0*/  VIADD R4, R2, 0xfffffffd ;  /* 0xfffffffd02047836 */ /* 0x000fc60000000000 */
[----:B------:R-:W0:Y:S08]  /*88c0*/  LDC.U8 R7, c[0x3][R5+0x100] ;  /* 0x00c0400005077b82 */ /* 0x000e300000000000 */
[----:B------:R-:W2:Y:S01]  /*88d0*/  LDC.U8 R9, c[0x3][R5+0x101] ;  /* 0x00c0404005097b82 */ /* 0x000ea20000000000 */
[----:B0-----:R1:W-:Y:S04]  /*88e0*/  STL.U8 [R6+-0x2], R7 ;  /* 0xfffffe0706007387 */ /* 0x0013e80000100000 */
[----:B--2---:R1:W-:Y:S01]  /*88f0*/  STL.U8 [R6+-0x1], R9 ;  /* 0xffffff0906007387 */ /* 0x0043e20000100000 */
[----:B------:R-:W-:Y:S05]  /*8900*/  BRA `(.L_x_35) ;  /* 0x00000000005c7947 */ /* 0x000fea0003800000 */
.L_x_36:
[----:B------:R-:W-:-:S04]  /*8910*/  ISETP.GE.U32.AND P0, PT, R11, 0xa, PT ;  /* 0x0000000a0b00780c */ /* 0x000fc80003f06070 */
[----:B------:R-:W-:-:S13]  /*8920*/  ISETP.GE.U32.AND.EX P0, PT, R10, RZ, PT, P0 ;  /* 0x000000ff0a00720c */ /* 0x000fda0003f06100 */
[----:B------:R-:W-:Y:S05]  /*8930*/  @!P0 BRA `(.L_x_37) ;  /* 0x0000000000408947 */ /* 0x000fea0003800000 */
[----:B--23--:R-:W-:Y:S01]  /*8940*/  PRMT R3, R11, 0x9910, RZ ;  /* 0x000099100b037816 */ /* 0x00cfe200000000ff */
[----:B------:R-:W-:-:S04]  /*8950*/  IMAD.IADD R6, R1, 0x1, R2 ;  /* 0x0000000101067824 */ /* 0x000fc800078e0202 */
[----:B------:R-:W-:-:S05]  /*8960*/  IMAD R3, R3, 0xcd, RZ ;  /* 0x000000cd03037824 */ /* 0x000fca00078e02ff */
[----:B------:R-:W-:-:S04]  /*8970*/  LOP3.LUT R3, R3, 0xffff, RZ, 0xc0, !PT ;  /* 0x0000ffff03037812 */ /* 0x000fc800078ec0ff */
[----:B------:R-:W-:-:S04]  /*8980*/  SHF.R.U32.HI R3, RZ, 0xb, R3 ;  /* 0x0000000bff037819 */ /* 0x000fc80000011603 */
[C---:B------:R-:W-:Y:S01]  /*8990*/  PRMT R4, R3.reuse, 0x9910, RZ ;  /* 0x0000991003047816 */ /* 0x040fe200000000ff */
[----:B------:R-:W-:-:S04]  /*89a0*/  VIADD R3, R3, 0x30 ;  /* 0x0000003003037836 */ /* 0x000fc80000000000 */
[----:B------:R-:W-:Y:S01]  /*89b0*/  IMAD R4, R4, 0xa, RZ ;  /* 0x0000000a04047824 */ /* 0x000fe200078e02ff */
[----:B------:R2:W-:Y:S03]  /*89c0*/  STL.U8 [R6+-0x2], R3 ;  /* 0xfffffe0306007387 */ /* 0x0005e60000100000 */
[----:B------:R-:W-:-:S05]  /*89d0*/  IMAD.MOV R4, RZ, RZ, -R4 ;  /* 0x000000ffff047224 */ /* 0x000fca00078e0a04 */
[----:B------:R-:W-:-:S05]  /*89e0*/  PRMT R4, R4, 0x7710, RZ ;  /* 0x0000771004047816 */ /* 0x000fca00000000ff */
[----:B------:R-:W-:-:S05]  /*89f0*/  IMAD.IADD R4, R4, 0x1, R11 ;  /* 0x0000000104047824 */ /* 0x000fca00078e020b */
[----:B------:R-:W-:Y:S01]  /*8a00*/  LOP3.LUT R5, R4, 0x30, RZ, 0xfc, !PT ;  /* 0x0000003004057812 */ /* 0x000fe200078efcff */
[----:B------:R-:W-:-:S04]  /*8a10*/  VIADD R4, R2, 0xfffffffe ;  /* 0xfffffffe02047836 */ /* 0x000fc80000000000 */
[----:B------:R2:W-:Y:S01]  /*8a20*/  STL.U8 [R6+-0x1], R5 ;  /* 0xffffff0506007387 */ /* 0x0005e20000100000 */
[----:B------:R-:W-:Y:S05]  /*8a30*/  BRA `(.L_x_35) ;  /* 0x0000000000107947 */ /* 0x000fea0003800000 */
.L_x_37:
[----:B--23--:R-:W-:Y:S02]  /*8a40*/  VIADD R3, R11, 0x30 ;  /* 0x000000300b037836 */ /* 0x00cfe40000000000 */
[----:B------:R-:W-:Y:S02]  /*8a50*/  IMAD.IADD R6, R1, 0x1, R2 ;  /* 0x0000000101067824 */ /* 0x000fe400078e0202 */
[----:B------:R-:W-:-:S03]  /*8a60*/  VIADD R4, R2, 0xffffffff ;  /* 0xffffffff02047836 */ /* 0x000fc60000000000 */
[----:B------:R3:W-:Y:S04]  /*8a70*/  STL.U8 [R6+-0x1], R3 ;  /* 0xffffff0306007387 */ /* 0x0007e80000100000 */
.L_x_35:
[----:B------:R-:W-:Y:S05]  /*8a80*/  BSYNC.RECONVERGENT B1 ;  /* 0x0000000000017941 */ /* 0x000fea0003800200 */
.L_x_33:
[C---:B------:R-:W-:Y:S02]  /*8a90*/  ISETP.GT.AND P0, PT, R4.reuse, 0x13, PT ;  /* 0x000000130400780c */ /* 0x040fe40003f04270 */
        /* <DEDUP_REMOVED lines=11> */
.L_x_40:
        /* <DEDUP_REMOVED lines=13> */
.L_x_39:
[----:B------:R-:W-:Y:S05]  /*8c20*/  BSYNC.RECONVERGENT B1 ;  /* 0x0000000000017941 */ /* 0x000fea0003800200 */
.L_x_38:
[----:B------:R-:W-:Y:S05]  /*8c30*/  @!P2 BRA `(.L_x_29) ;  /* 0x000000000030a947 */ /* 0x000fea0003800000 */
[----:B------:R-:W-:-:S05]  /*8c40*/  IADD3 R4, PT, PT, R1, R6, R4 ;  /* 0x0000000601047210 */ /* 0x000fca0007ffe004 */
[----:B------:R-:W2:Y:S01]  /*8c50*/  LDL.U8 R3, [R4] ;  /* 0x0000000004037983 */ /* 0x000ea20000100000 */
[----:B------:R-:W-:Y:S01]  /*8c60*/  IMAD.IADD R6, R1, 0x1, R6 ;  /* 0x0000000101067824 */ /* 0x000fe200078e0206 */
[----:B------:R-:W-:-:S04]  /*8c70*/  ISETP.NE.AND P0, PT, R12, 0x1, PT ;  /* 0x000000010c00780c */ /* 0x000fc80003f05270 */
[----:B--2---:R4:W-:Y:S09]  /*8c80*/  STL.U8 [R6+0x29], R3 ;  /* 0x0000290306007387 */ /* 0x0049f20000100000 */
[----:B------:R-:W-:Y:S05]  /*8c90*/  @!P0 BRA `(.L_x_29) ;  /* 0x0000000000188947 */ /* 0x000fea0003800000 */
[----:B----4-:R-:W2:Y:S01]  /*8ca0*/  LDL.U8 R3, [R4+0x1] ;  /* 0x0000010004037983 */ /* 0x010ea20000100000 */
[----:B------:R-:W-:-:S03]  /*8cb0*/  ISETP.NE.AND P0, PT, R12, 0x2, PT ;  /* 0x000000020c00780c */ /* 0x000fc60003f05270 */
[----:B--2---:R1:W-:Y:S10]  /*8cc0*/  STL.U8 [R6+0x2a], R3 ;  /* 0x00002a0306007387 */ /* 0x0043f40000100000 */
[----:B------:R-:W-:Y:S05]  /*8cd0*/  @!P0 BRA `(.L_x_29) ;  /* 0x0000000000088947 */ /* 0x000fea0003800000 */
[----:B-1----:R-:W2:Y:S04]  /*8ce0*/  LDL.U8 R3, [R4+0x2] ;  /* 0x0000020004037983 */ /* 0x002ea80000100000 */
[----:B--2---:R1:W-:Y:S02]  /*8cf0*/  STL.U8 [R6+0x2b], R3 ;  /* 0x00002b0306007387 */ /* 0x0043e40000100000 */
.L_x_29:
[----:B------:R-:W-:Y:S05]  /*8d00*/  BSYNC.RECONVERGENT B0 ;  /* 0x0000000000007941 */ /* 0x000fea0003800200 */
.L_x_28:
[----:B------:R-:W-:-:S13]  /*8d10*/  ISETP.NE.AND P0, PT, R13, RZ, PT ;  /* 0x000000ff0d00720c */ /* 0x000fda0003f05270 */
[----:B------:R-:W-:Y:S05]  /*8d20*/  @!P0 BRA `(.L_x_41) ;  /* 0x000001ac00c48947 */ /* 0x000fea0003800000 */
[----:B------:R-:W-:Y:S01]  /*8d30*/  BSSY B1, `(.L_x_41) ;  /* 0x0001af0000017945 */ /* 0x000fe20003800000 */
[----:B------:R-:W-:-:S07]  /*8d40*/  IMAD.MOV.U32 R25, RZ, RZ, RZ ;  /* 0x000000ffff197224 */ /* 0x000fce00078e00ff */
.L_x_139:
[----:B-1234-:R-:W-:Y:S01]  /*8d50*/  IADD3 R3, P2, PT, R25, R26, RZ ;  /* 0x0000001a19037210 */ /* 0x01efe20007f5e0ff */
[----:B------:R-:W-:Y:S05]  /*8d60*/  YIELD ;  /* 0x0000000000007946 */ /* 0x000fea0003800000 */
[----:B------:R-:W-:Y:S01]  /*8d70*/  ISETP.GE.U32.AND P0, PT, R3, UR4, PT ;  /* 0x0000000403007c0c */ /* 0x000fe2000bf06070 */
[----:B------:R-:W-:-:S05]  /*8d80*/  IMAD.X R3, RZ, RZ, R27, P2 ;  /* 0x000000ffff037224 */ /* 0x000fca00010e061b */
[----:B------:R-:W-:-:S13]  /*8d90*/  ISETP.GE.U32.AND.EX P0, PT, R3, UR5, PT, P0 ;  /* 0x0000000503007c0c */ /* 0x000fda000bf06100 */
[----:B------:R-:W-:Y:S05]  /*8da0*/  @P0 BRA `(.L_x_42) ;  /* 0x000001ac00a00947 */ /* 0x000fea0003800000 */
[----:B------:R-:W-:Y:S04]  /*8db0*/  BSSY.RECONVERGENT B0, `(.L_x_43) ;  /* 0x0000242000007945 */ /* 0x000fe80003800200 */
[----:B------:R-:W-:Y:S05]  /*8dc0*/  @!P1 BRA `(.L_x_44) ;  /* 0x00000014001c9947 */ /* 0x000fea0003800000 */
[----:B------:R-:W-:-:S04]  /*8dd0*/  LOP3.LUT R3, R25, 0x1, RZ, 0xc0, !PT ;  /* 0x0000000119037812 */ /* 0x000fc800078ec0ff */
[----:B------:R-:W-:-:S13]  /*8de0*/  ISETP.NE.U32.AND P0, PT, R3, 0x1, PT ;  /* 0x000000010300780c */ /* 0x000fda0003f05070 */
[----:B------:R-:W-:Y:S05]  /*8df0*/  @!P0 BRA `(.L_x_45) ;  /* 0x0000000400388947 */ /* 0x000fea0003800000 */
[----:B------:R-:W-:Y:S01]  /*8e00*/  ISETP.NE.AND P0, PT, R25, RZ, PT ;  /* 0x000000ff1900720c */ /* 0x000fe20003f05270 */
[----:B------:R-:W-:Y:S02]  /*8e10*/  IMAD.U32 R17, RZ, RZ, UR14 ;  /* 0x0000000eff117e24 */ /* 0x000fe4000f8e00ff */
[----:B------:R-:W-:-:S10]  /*8e20*/  IMAD.MOV.U32 R3, RZ, RZ, R0 ;  /* 0x000000ffff037224 */ /* 0x000fd400078e0000 */
[----:B------:R-:W-:Y:S05]  /*8e30*/  @!P0 BRA `(.L_x_46) ;  /* 0x0000002000e48947 */ /* 0x000fea0003800000 */
[----:B------:R-:W-:Y:S01]  /*8e40*/  ISETP.GE.AND P0, PT, R0, 0x1, PT ;  /* 0x000000010000780c */ /* 0x000fe20003f06270 */
[----:B------:R-:W-:-:S12]  /*8e50*/  BSSY.RELIABLE B2, `(.L_x_47) ;  /* 0x000003d000027945 */ /* 0x000fd80003800100 */
[----:B------:R-:W-:Y:S05]  /*8e60*/  @!P0 BRA `(.L_x_48) ;  /* 0x0000000000ec8947 */ /* 0x000fea0003800000 */
[----:B------:R-:W-:Y:S01]  /*8e70*/  BSSY.RELIABLE B3, `(.L_x_49) ;  /* 0x000000e000037945 */ /* 0x000fe20003800100 */
[----:B------:R-:W-:-:S07]  /*8e80*/  IMAD.MOV.U32 R3, RZ, RZ, R0 ;  /* 0x000000ffff037224 */ /* 0x000fce00078e0000 */
.L_x_51:
[----:B------:R-:W-:-:S04]  /*8e90*/  VIADD R4, R3, 0xffffffff ;  /* 0xffffffff03047836 */ /* 0x000fc80000000000 */
[----:B01----:R-:W-:-:S05]  /*8ea0*/  IMAD.IADD R6, R1, 0x1, R4 ;  /* 0x0000000101067824 */ /* 0x003fca00078e0204 */
[----:B------:R-:W2:Y:S02]  /*8eb0*/  LDL.U8 R5, [R6+0x14] ;  /* 0x0000140006057983 */ /* 0x000ea40000100000 */
[----:B--2---:R-:W-:-:S13]  /*8ec0*/  ISETP.NE.AND P0, PT, R5, 0x39, PT ;  /* 0x000000390500780c */ /* 0x004fda0003f05270 */
[----:B------:R-:W-:Y:S05]  /*8ed0*/  @P0 BREAK.RELIABLE B3 ;  /* 0x0000000000030942 */ /* 0x000fea0003800100 */
[----:B------:R-:W-:Y:S05]  /*8ee0*/  @P0 BREAK.RELIABLE B2 ;  /* 0x0000000000020942 */ /* 0x000fea0003800100 */
[----:B------:R-:W-:Y:S05]  /*8ef0*/  @P0 BRA `(.L_x_50) ;  /* 0x0000000000e40947 */ /* 0x000fea0003800000 */
[----:B------:R-:W-:Y:S01]  /*8f00*/  IMAD.MOV.U32 R5, RZ, RZ, 0x30 ;  /* 0x00000030ff057424 */ /* 0x000fe200078e00ff */
[----:B------:R-:W-:Y:S01]  /*8f10*/  ISETP.GT.U32.AND P0, PT, R3, 0x1, PT ;  /* 0x000000010300780c */ /* 0x000fe20003f04070 */
[----:B------:R-:W-:-:S03]  /*8f20*/  IMAD.MOV.U32 R3, RZ, RZ, R4 ;  /* 0x000000ffff037224 */ /* 0x000fc600078e0004 */
[----:B------:R1:W-:Y:S09]  /*8f30*/  STL.U8 [R6+0x14], R5 ;  /* 0x0000140506007387 */ /* 0x0003f20000100000 */
[----:B------:R-:W-:Y:S05]  /*8f40*/  @P0 BRA `(.L_x_51) ;  /* 0xfffffffc00d00947 */ /* 0x000fea000383ffff */
[----:B------:R-:W-:Y:S05]  /*8f50*/  BSYNC.RELIABLE B3 ;  /* 0x0000000000037941 */ /* 0x000fea0003800100 */
.L_x_49:
[----:B-1----:R-:W-:Y:S01]  /*8f60*/  LOP3.LUT P0, R5, R0, 0x3, RZ, 0xc0, !PT ;  /* 0x0000000300057812 */ /* 0x002fe2000780c0ff */
[----:B------:R-:W-:Y:S01]  /*8f70*/  BSSY.RECONVERGENT B3, `(.L_x_52) ;  /* 0x0000014000037945 */ /* 0x000fe20003800200 */
[----:B------:R-:W-:-:S11]  /*8f80*/  IMAD.MOV.U32 R4, RZ, RZ, R0 ;  /* 0x000000ffff047224 */ /* 0x000fd600078e0000 */
[----:B------:R-:W-:Y:S05]  /*8f90*/  @!P0 BRA `(.L_x_53) ;  /* 0x0000000000448947 */ /* 0x000fea0003800000 */
[----:B------:R-:W-:-:S04]  /*8fa0*/  VIADD R4, R0, 0xffffffff ;  /* 0xffffffff00047836 */ /* 0x000fc80000000000 */
[----:B------:R-:W-:-:S05]  /*8fb0*/  IMAD.IADD R8, R1, 0x1, R4 ;  /* 0x0000000101087824 */ /* 0x000fca00078e0204 */
[----:B------:R-:W2:Y:S01]  /*8fc0*/  LDL.U8 R3, [R8+0x14] ;  /* 0x0000140008037983 */ /* 0x000ea20000100000 */
[----:B------:R-:W-:Y:S01]  /*8fd0*/  IMAD.IADD R6, R1, 0x1, R0 ;  /* 0x0000000101067824 */ /* 0x000fe200078e0200 */
[----:B------:R-:W-:-:S04]  /*8fe0*/  ISETP.NE.AND P0, PT, R5, 0x1, PT ;  /* 0x000000010500780c */ /* 0x000fc80003f05270 */
[----:B--2---:R0:W-:Y:S09]  /*8ff0*/  STL.U8 [R6+0x14], R3 ;  /* 0x0000140306007387 */ /* 0x0041f20000100000 */
[----:B------:R-:W-:Y:S05]  /*9000*/  @!P0 BRA `(.L_x_53) ;  /* 0x0000000000288947 */ /* 0x000fea0003800000 */
[----:B------:R-:W-:-:S04]  /*9010*/  VIADD R4, R0, 0xfffffffe ;  /* 0xfffffffe00047836 */ /* 0x000fc80000000000 */
[----:B0-----:R-:W-:-:S05]  /*9020*/  IMAD.IADD R6, R1, 0x1, R4 ;  /* 0x0000000101067824 */ /* 0x001fca00078e0204 */
[----:B------:R-:W2:Y:S01]  /*9030*/  LDL.U8 R3, [R6+0x14] ;  /* 0x0000140006037983 */ /* 0x000ea20000100000 */
[----:B------:R-:W-:-:S03]  /*9040*/  ISETP.NE.AND P0, PT, R5, 0x2, PT ;  /* 0x000000020500780c */ /* 0x000fc60003f05270 */
[----:B--2---:R1:W-:Y:S10]  /*9050*/  STL.U8 [R8+0x14], R3 ;  /* 0x0000140308007387 */ /* 0x0043f40000100000 */
[----:B------:R-:W-:Y:S05]  /*9060*/  @!P0 BRA `(.L_x_53) ;  /* 0x0000000000108947 */ /* 0x000fea0003800000 */
[----:B------:R-:W-:-:S04]  /*9070*/  VIADD R4, R0, 0xfffffffd ;  /* 0xfffffffd00047836 */ /* 0x000fc80000000000 */
[----:B-1----:R-:W-:-:S06]  /*9080*/  IMAD.IADD R3, R1, 0x1, R4 ;  /* 0x0000000101037824 */ /* 0x002fcc00078e0204 */
[----:B------:R-:W2:Y:S04]  /*9090*/  LDL.U8 R3, [R3+0x14] ;  /* 0x0000140003037983 */ /* 0x000ea80000100000 */
[----:B--2---:R2:W-:Y:S02]  /*90a0*/  STL.U8 [R6+0x14], R3 ;  /* 0x0000140306007387 */ /* 0x0045e40000100000 */
.L_x_53:
[----:B------:R-:W-:Y:S05]  /*90b0*/  BSYNC.RECONVERGENT B3 ;  /* 0x0000000000037941 */ /* 0x000fea0003800200 */
.L_x_52:
[----:B012---:R-:W-:Y:S01]  /*90c0*/  VIADD R3, R0, 0xffffffff ;  /* 0xffffffff00037836 */ /* 0x007fe20000000000 */
[----:B------:R-:W-:Y:S04]  /*90d0*/  BSSY.RECONVERGENT B3, `(.L_x_48) ;  /* 0x0000014000037945 */ /* 0x000fe80003800200 */
[----:B------:R-:W-:-:S13]  /*90e0*/  ISETP.GE.U32.AND P0, PT, R3, 0x3, PT ;  /* 0x000000030300780c */ /* 0x000fda0003f06070 */
[----:B------:R-:W-:Y:S05]  /*90f0*/  @!P0 BRA `(.L_x_54) ;  /* 0x0000000000448947 */ /* 0x000fea0003800000 */
.L_x_55:
[----:B0-----:R-:W-:-:S05]  /*9100*/  IADD3 R14, PT, PT, R1, -0x1, R4 ;  /* 0xffffffff010e7810 */ /* 0x001fca0007ffe004 */
[----:B------:R-:W2:Y:S01]  /*9110*/  LDL.U8 R3, [R14+0x14] ;  /* 0x000014000e037983 */ /* 0x000ea20000100000 */
[C-C-:B------:R-:W-:Y:S01]  /*9120*/  IMAD.IADD R12, R1.reuse, 0x1, R4.reuse ;  /* 0x00000001010c7824 */ /* 0x140fe200078e0204 */
[----:B------:R-:W-:-:S04]  /*9130*/  IADD3 R10, PT, PT, R1, -0x2, R4 ;  /* 0xfffffffe010a7810 */ /* 0x000fc80007ffe004 */
[----:B--2---:R0:W-:Y:S04]  /*9140*/  STL.U8 [R12+0x14], R3 ;  /* 0x000014030c007387 */ /* 0x0041e80000100000 */
[----:B------:R-:W2:Y:S01]  /*9150*/  LDL.U8 R5, [R10+0x14] ;  /* 0x000014000a057983 */ /* 0x000ea20000100000 */
[C---:B------:R-:W-:Y:S01]  /*9160*/  IADD3 R9, PT, PT, R1.reuse, -0x3, R4 ;  /* 0xfffffffd01097810 */ /* 0x040fe20007ffe004 */
[----:B------:R-:W-:Y:S02]  /*9170*/  VIADD R6, R4, 0xfffffffc ;  /* 0xfffffffc04067836 */ /* 0x000fe40000000000 */
[----:B--2---:R0:W-:Y:S04]  /*9180*/  STL.U8 [R14+0x14], R5 ;  /* 0x000014050e007387 */ /* 0x0041e80000100000 */
[----:B------:R-:W2:Y:S01]  /*9190*/  LDL.U8 R7, [R9+0x14] ;  /* 0x0000140009077983 */ /* 0x000ea20000100000 */
[----:B------:R-:W-:-:S03]  /*91a0*/  IMAD.IADD R8, R1, 0x1, R6 ;  /* 0x0000000101087824 */ /* 0x000fc600078e0206 */
[----:B--2---:R0:W-:Y:S04]  /*91b0*/  STL.U8 [R10+0x14], R7 ;  /* 0x000014070a007387 */ /* 0x0041e80000100000 */
[----:B------:R-:W2:Y:S01]  /*91c0*/  LDL.U8 R8, [R8+0x14] ;  /* 0x0000140008087983 */ /* 0x000ea20000100000 */
[----:B------:R-:W-:Y:S01]  /*91d0*/  ISETP.GT.U32.AND P0, PT, R4, 0x4, PT ;  /* 0x000000040400780c */ /* 0x000fe20003f04070 */
[----:B------:R-:W-:Y:S02]  /*91e0*/  IMAD.MOV.U32 R4, RZ, RZ, R6 ;  /* 0x000000ffff047224 */ /* 0x000fe400078e0006 */
[----:B--2---:R0:W-:Y:S10]  /*91f0*/  STL.U8 [R9+0x14], R8 ;  /* 0x0000140809007387 */ /* 0x0041f40000100000 */
[----:B------:R-:W-:Y:S05]  /*9200*/  @P0 BRA `(.L_x_55) ;  /* 0xfffffffc00bc0947 */ /* 0x000fea000383ffff */
.L_x_54:
[----:B------:R-:W-:Y:S05]  /*9210*/  BSYNC.RECONVERGENT B3 ;  /* 0x0000000000037941 */ /* 0x000fea0003800200 */
.L_x_48:
[----:B------:R-:W-:Y:S05]  /*9220*/  BSYNC.RELIABLE B2 ;  /* 0x0000000000027941 */ /* 0x000fea0003800100 */
.L_x_47:
[----:B------:R-:W-:Y:S02]  /*9230*/  IMAD.MOV.U32 R4, RZ, RZ, 0x31 ;  /* 0x00000031ff047424 */ /* 0x000fe400078e00ff */
[----:B------:R-:W-:Y:S02]  /*9240*/  VIADD R0, R0, 0x1 ;  /* 0x0000000100007836 */ /* 0x000fe40000000000 */
[----:B------:R-:W-:Y:S01]  /*9250*/  IMAD.U32 R17, RZ, RZ, UR14 ;  /* 0x0000000eff117e24 */ /* 0x000fe2000f8e00ff */
[----:B------:R2:W-:Y:S01]  /*9260*/  STL.U8 [R1+0x14], R4 ;  /* 0x0000140401007387 */ /* 0x0005e20000100000 */
[----:B0-----:R-:W-:Y:S01]  /*9270*/  IMAD.MOV.U32 R3, RZ, RZ, R0 ;  /* 0x000000ffff037224 */ /* 0x001fe200078e0000 */
[----:B------:R-:W-:Y:S06]  /*9280*/  BRA `(.L_x_46) ;  /* 0x0000001c00d07947 */ /* 0x000fec0003800000 */
.L_x_50:
[----:B------:R-:W-:Y:S02]  /*9290*/  VIADD R4, R5, 0x1 ;  /* 0x0000000105047836 */ /* 0x000fe40000000000 */
[----:B------:R-:W-:Y:S02]  /*92a0*/  IMAD.U32 R17, RZ, RZ, UR14 ;  /* 0x0000000eff117e24 */ /* 0x000fe4000f8e00ff */
[----:B------:R-:W-:Y:S01]  /*92b0*/  IMAD.MOV.U32 R3, RZ, RZ, R0 ;  /* 0x000000ffff037224 */ /* 0x000fe200078e0000 */
[----:B------:R1:W-:Y:S01]  /*92c0*/  STL.U8 [R6+0x14], R4 ;  /* 0x0000140406007387 */ /* 0x0003e20000100000 */
[----:B------:R-:W-:Y:S05]  /*92d0*/  BRA `(.L_x_46) ;  /* 0x0000001c00bc7947 */ /* 0x000fea0003800000 */
.L_x_45:
[----:B------:R-:W-:Y:S01]  /*92e0*/  ISETP.GE.U32.AND P0, PT, R25, 0x2, PT ;  /* 0x000000021900780c */ /* 0x000fe20003f06070 */
[----:B------:R-:W-:-:S12]  /*92f0*/  BSSY.RECONVERGENT B3, `(.L_x_56) ;  /* 0x0000046000037945 */ /* 0x000fd80003800200 */
[----:B------:R-:W-:Y:S05]  /*9300*/  @!P0 BRA `(.L_x_57) ;  /* 0x0000000400108947 */ /* 0x000fea0003800000 */
[----:B------:R-:W-:Y:S01]  /*9310*/  ISETP.GE.AND P0, PT, R2, 0x1, PT ;  /* 0x000000010200780c */ /* 0x000fe20003f06270 */
[----:B------:R-:W-:-:S12]  /*9320*/  BSSY.RELIABLE B2, `(.L_x_58) ;  /* 0x000003c000027945 */ /* 0x000fd80003800100 */
[----:B------:R-:W-:Y:S05]  /*9330*/  @!P0 BRA `(.L_x_59) ;  /* 0x0000000000e88947 */ /* 0x000fea0003800000 */
[----:B------:R-:W-:Y:S01]  /*9340*/  BSSY.RELIABLE B4, `(.L_x_60) ;  /* 0x000000e000047945 */ /* 0x000fe20003800100 */
[----:B------:R-:W-:-:S07]  /*9350*/  IMAD.MOV.U32 R3, RZ, RZ, R2 ;  /* 0x000000ffff037224 */ /* 0x000fce00078e0002 */
.L_x_62:
        /* <DEDUP_REMOVED lines=13> */
.L_x_60:
        /* <DEDUP_REMOVED lines=21> */
.L_x_64:
[----:B------:R-:W-:Y:S05]  /*9580*/  BSYNC.RECONVERGENT B4 ;  /* 0x0000000000047941 */ /* 0x000fea0003800200 */
.L_x_63:
[----:B------:R-:W-:Y:S01]  /*9590*/  ISETP.GE.U32.AND P0, PT, R2, 0x4, PT ;  /* 0x000000040200780c */ /* 0x000fe20003f06070 */
[----:B------:R-:W-:-:S12]  /*95a0*/  BSSY.RECONVERGENT B4, `(.L_x_59) ;  /* 0x0000013000047945 */ /* 0x000fd80003800200 */
[----:B------:R-:W-:Y:S05]  /*95b0*/  @!P0 BRA `(.L_x_65) ;  /* 0x0000000000448947 */ /* 0x000fea0003800000 */
.L_x_66:
[----:B---3--:R-:W-:-:S05]  /*95c0*/  IADD3 R14, PT, PT, R1, -0x1, R4 ;  /* 0xffffffff010e7810 */ /* 0x008fca0007ffe004 */
[----:B012---:R-:W2:Y:S01]  /*95d0*/  LDL.U8 R3, [R14+0x29] ;  /* 0x000029000e037983 */ /* 0x007ea20000100000 */
        /* <DEDUP_REMOVED lines=15> */
.L_x_65:
[----:B------:R-:W-:Y:S05]  /*96d0*/  BSYNC.RECONVERGENT B4 ;  /* 0x0000000000047941 */ /* 0x000fea0003800200 */
.L_x_59:
[----:B------:R-:W-:Y:S05]  /*96e0*/  BSYNC.RELIABLE B2 ;  /* 0x0000000000027941 */ /* 0x000fea0003800100 */
.L_x_58:
[----:B0123--:R-:W-:Y:S02]  /*96f0*/  IMAD.MOV.U32 R3, RZ, RZ, 0x31 ;  /* 0x00000031ff037424 */ /* 0x00ffe400078e00ff */
[----:B------:R-:W-:-:S03]  /*9700*/  VIADD R2, R2, 0x1 ;  /* 0x0000000102027836 */ /* 0x000fc60000000000 */
[----:B------:R2:W-:Y:S01]  /*9710*/  STL.U8 [R1+0x29], R3 ;  /* 0x0000290301007387 */ /* 0x0005e20000100000 */
[----:B------:R-:W-:Y:S05]  /*9720*/  BRA `(.L_x_57) ;  /* 0x0000000000087947 */ /* 0x000fea0003800000 */
.L_x_61:
[----:B------:R-:W-:-:S05]  /*9730*/  VIADD R3, R5, 0x1 ;  /* 0x0000000105037836 */ /* 0x000fca0000000000 */
[----:B------:R1:W-:Y:S02]  /*9740*/  STL.U8 [R6+0x29], R3 ;  /* 0x0000290306007387 */ /* 0x0003e40000100000 */
.L_x_57:
[----:B------:R-:W-:Y:S05]  /*9750*/  BSYNC.RECONVERGENT B3 ;  /* 0x0000000000037941 */ /* 0x000fea0003800200 */
.L_x_56:
[----:B------:R-:W-:Y:S01]  /*9760*/  ISETP.GT.AND P0, PT, R2, RZ, PT ;  /* 0x000000ff0200720c */ /* 0x000fe20003f04270 */
[----:B------:R-:W-:Y:S01]  /*9770*/  BSSY.RECONVERGENT B2, `(.L_x_67) ;  /* 0x00000a8000027945 */ /* 0x000fe20003800200 */
[----:B-12---:R-:W-:-:S11]  /*9780*/  IMAD.MOV.U32 R3, RZ, RZ, R2 ;  /* 0x000000ffff037224 */ /* 0x006fd600078e0002 */
[----:B------:R-:W-:Y:S05]  /*9790*/  @P0 BRA `(.L_x_68) ;  /* 0x0000000800940947 */ /* 0x000fea0003800000 */
[----:B------:R-:W1:Y:S01]  /*97a0*/  LDCU.64 UR6, c[0x0][0x390] ;  /* 0x00007200ff0677ac */ /* 0x000e620008000a00 */
[----:B------:R-:W-:Y:S01]  /*97b0*/  BSSY.RECONVERGENT B3, `(.L_x_69) ;  /* 0x000002f000037945 */ /* 0x000fe20003800200 */
[----:B------:R-:W-:Y:S01]  /*97c0*/  IMAD.MOV.U32 R4, RZ, RZ, 0x14 ;  /* 0x00000014ff047424 */ /* 0x000fe200078e00ff */
[----:B-1----:R-:W-:-:S04]  /*97d0*/  IADD3 R12, P0, P2, R26, UR6, R25 ;  /* 0x000000061a0c7c10 */ /* 0x002fc8000fa1e019 */
[----:B------:R-:W-:Y:S02]  /*97e0*/  IADD3.X R13, PT, PT, R27, UR7, RZ, P0, P2 ;  /* 0x000000071b0d7c10 */ /* 0x000fe400087e44ff */
[----:B------:R-:W-:-:S04]  /*97f0*/  ISETP.GE.U32.AND P0, PT, R12, 0x2710, PT ;  /* 0x000027100c00780c */ /* 0x000fc80003f06070 */
[----:B------:R-:W-:-:S13]  /*9800*/  ISETP.GE.U32.AND.EX P0, PT, R13, RZ, PT, P0 ;  /* 0x000000ff0d00720c */ /* 0x000fda0003f06100 */
[----:B------:R-:W-:Y:S05]  /*9810*/  @!P0 BRA `(.L_x_70) ;  /* 0x0000000000a08947 */ /* 0x000fea0003800000 */
[----:B------:R-:W-:Y:S01]  /*9820*/  BSSY.RECONVERGENT B4, `(.L_x_70) ;  /* 0x0000027000047945 */ /* 0x000fe20003800200 */
[----:B------:R-:W-:-:S07]  /*9830*/  IMAD.MOV.U32 R4, RZ, RZ, 0x14 ;  /* 0x00000014ff047424 */ /* 0x000fce00078e00ff */
.L_x_71:
[----:B0-----:R-:W-:-:S04]  /*9840*/  IMAD.WIDE.U32 R6, R13, -0x4538ef34, RZ ;  /* 0xbac710cc0d067825 */ /* 0x001fc800078e00ff */
        /* <DEDUP_REMOVED lines=10> */
[C---:B------:R-:W-:Y:S01]  /*98f0*/  VIADD R3, R8.reuse, 0xffffd8f0 ;  /* 0xffffd8f008037836 */ /* 0x040fe20000000000 */
[----:B------:R-:W-:Y:S02]  /*9900*/  ISETP.GT.U32.AND P0, PT, R8, 0x270f, PT ;  /* 0x0000270f0800780c */ /* 0x000fe40003f04070 */
[----:B------:R-:W-:-:S04]  /*9910*/  IADD3 R5, PT, PT, R9, -R6, R5 ;  /* 0x8000000609057210 */ /* 0x000fc80007ffe005 */
        /* <DEDUP_REMOVED lines=12> */
[----:B-1----:R-:W-:Y:S01]  /*99e0*/  PRMT R8, R9, 0x3340, R8 ;  /* 0x0000334009087816 */ /* 0x002fe20000000008 */
[----:B------:R-:W-:Y:S02]  /*99f0*/  IMAD.IADD R9, R1, 0x1, R4 ;  /* 0x0000000101097824 */ /* 0x000fe400078e0204 */
[----:B------:R-:W-:Y:S01]  /*9a00*/  VIADD R4, R4, 0xfffffffc ;  /* 0xfffffffc04047836 */ /* 0x000fe20000000000 */
[----:B------:R-:W-:Y:S02]  /*9a10*/  PRMT R8, R11, 0x5410, R8 ;  /* 0x000054100b087816 */ /* 0x000fe40000000008 */
[----:B------:R-:W-:-:S03]  /*9a20*/  SEL R11, RZ, 0x1, !P0 ;  /* 0x00000001ff0b7807 */ /* 0x000fc60004000000 */
[----:B------:R1:W-:Y:S01]  /*9a30*/  STL [R9+-0x4], R8 ;  /* 0xfffffc0809007387 */ /* 0x0003e20000100800 */
[----:B------:R-:W-:-:S05]  /*9a40*/  IADD3 R12, P0, PT, R11, R6, RZ ;  /* 0x000000060b0c7210 */ /* 0x000fca0007f1e0ff */
[----:B------:R-:W-:Y:S01]  /*9a50*/  IMAD.X R13, RZ, RZ, R7, P0 ;  /* 0x000000ffff0d7224 */ /* 0x000fe200000e0607 */
[----:B------:R-:W-:-:S04]  /*9a60*/  ISETP.GT.U32.AND P0, PT, R12, 0x270f, PT ;  /* 0x0000270f0c00780c */ /* 0x000fc80003f04070 */
[----:B------:R-:W-:-:S13]  /*9a70*/  ISETP.GT.U32.AND.EX P0, PT, R13, RZ, PT, P0 ;  /* 0x000000ff0d00720c */ /* 0x000fda0003f04100 */
[----:B-1----:R-:W-:Y:S05]  /*9a80*/  @P0 BRA `(.L_x_71) ;  /* 0xfffffffc006c0947 */ /* 0x002fea000383ffff */
[----:B------:R-:W-:Y:S05]  /*9a90*/  BSYNC.RECONVERGENT B4 ;  /* 0x0000000000047941 */ /* 0x000fea0003800200 */
.L_x_70:
[----:B------:R-:W-:Y:S05]  /*9aa0*/  BSYNC.RECONVERGENT B3 ;  /* 0x0000000000037941 */ /* 0x000fea0003800200 */
.L_x_69:
[----:B------:R-:W-:Y:S01]  /*9ab0*/  ISETP.GE.U32.AND P0, PT, R12, 0x3e8, PT ;  /* 0x000003e80c00780c */ /* 0x000fe20003f06070 */
[----:B------:R-:W-:Y:S03]  /*9ac0*/  BSSY.RECONVERGENT B3, `(.L_x_72) ;  /* 0x000004b000037945 */ /* 0x000fe60003800200 */
[----:B------:R-:W-:-:S13]  /*9ad0*/  ISETP.GE.U32.AND.EX P0, PT, R13, RZ, PT, P0 ;  /* 0x000000ff0d00720c */ /* 0x000fda0003f06100 */
[----:B------:R-:W-:Y:S05]  /*9ae0*/  @!P0 BRA `(.L_x_73) ;  /* 0x0000000000648947 */ /* 0x000fea0003800000 */
[----:B------:R-:W-:Y:S01]  /*9af0*/  LOP3.LUT R3, R12, 0xffff, RZ, 0xc0, !PT ;  /* 0x0000ffff0c037812 */ /* 0x000fe200078ec0ff */
[----:B0-----:R-:W-:Y:S02]  /*9b00*/  IMAD.IADD R10, R1, 0x1, R4 ;  /* 0x00000001010a7824 */ /* 0x001fe400078e0204 */
[----:B------:R-:W-:Y:S01]  /*9b10*/  VIADD R4, R4, 0xfffffffc ;  /* 0xfffffffc04047836 */ /* 0x000fe20000000000 */
        /* <DEDUP_REMOVED lines=13> */
[----:B------:R-:W-:-:S04]  /*9bf0*/  LOP3.LUT R9, R5, 0xffff, RZ, 0xc0, !PT ;  /* 0x0000ffff05097812 */ /* 0x000fc800078ec0ff */
        /* <DEDUP_REMOVED lines=8> */
.L_x_73:
[----:B------:R-:W-:-:S04]  /*9c80*/  ISETP.GE.U32.AND P0, PT, R12, 0x64, PT ;  /* 0x000000640c00780c */ /* 0x000fc80003f06070 */
        /* <DEDUP_REMOVED lines=17> */
[----:B------:R-:W-:-:S04]  /*9da0*/  LOP3.LUT R5, R5, 0xffff, RZ, 0xc0, !PT ;  /* 0x0000ffff05057812 */ /* 0x000fc800078ec0ff */
[----:B------:R-:W0:Y:S08]  /*9db0*/  LDC.U8 R7, c[0x3][R5+0x100] ;  /* 0x00c0400005077b82 */ /* 0x000e300000000000 */
[----:B------:R-:W2:Y:S01]  /*9dc0*/  LDC.U8 R9, c[0x3][R5+0x101] ;  /* 0x00c0404005097b82 */ /* 0x000ea20000000000 */
[----:B0-----:R1:W-:Y:S04]  /*9dd0*/  STL.U8 [R6+-0x2], R7 ;  /* 0xfffffe0706007387 */ /* 0x0013e80000100000 */
[----:B--2---:R1:W-:Y:S01]  /*9de0*/  STL.U8 [R6+-0x1], R9 ;  /* 0xffffff0906007387 */ /* 0x0043e20000100000 */
[----:B------:R-:W-:Y:S05]  /*9df0*/  BRA `(.L_x_74) ;  /* 0x00000000005c7947 */ /* 0x000fea0003800000 */
.L_x_75:
[----:B------:R-:W-:-:S04]  /*9e00*/  ISETP.GE.U32.AND P0, PT, R12, 0xa, PT ;  /* 0x0000000a0c00780c */ /* 0x000fc80003f06070 */
[----:B------:R-:W-:-:S13]  /*9e10*/  ISETP.GE.U32.AND.EX P0, PT, R13, RZ, PT, P0 ;  /* 0x000000ff0d00720c */ /* 0x000fda0003f06100 */
[----:B------:R-:W-:Y:S05]  /*9e20*/  @!P0 BRA `(.L_x_76) ;  /* 0x0000000000408947 */ /* 0x000fea0003800000 */
[----:B------:R-:W-:Y:S01]  /*9e30*/  PRMT R3, R12, 0x9910, RZ ;  /* 0x000099100c037816 */ /* 0x000fe200000000ff */
[----:B0-----:R-:W-:Y:S02]  /*9e40*/  IMAD.IADD R6, R1, 0x1, R4 ;  /* 0x0000000101067824 */ /* 0x001fe400078e0204 */
[----:B------:R-:W-:Y:S02]  /*9e50*/  VIADD R4, R4, 0xfffffffe ;  /* 0xfffffffe04047836 */ /* 0x000fe40000000000 */
        /* <DEDUP_REMOVED lines=13> */
.L_x_76:
[----:B------:R-:W-:Y:S02]  /*9f30*/  VIADD R3, R12, 0x30 ;  /* 0x000000300c037836 */ /* 0x000fe40000000000 */
[----:B0-----:R-:W-:Y:S02]  /*9f40*/  IMAD.IADD R6, R1, 0x1, R4 ;  /* 0x0000000101067824 */ /* 0x001fe400078e0204 */
[----:B------:R-:W-:-:S03]  /*9f50*/  VIADD R4, R4, 0xffffffff ;  /* 0xffffffff04047836 */ /* 0x000fc60000000000 */
[----:B------:R3:W-:Y:S04]  /*9f60*/  STL.U8 [R6+-0x1], R3 ;  /* 0xffffff0306007387 */ /* 0x0007e80000100000 */
.L_x_74:
[----:B------:R-:W-:Y:S05]  /*9f70*/  BSYNC.RECONVERGENT B3 ;  /* 0x0000000000037941 */ /* 0x000fea0003800200 */
.L_x_72:
[C---:B------:R-:W-:Y:S02]  /*9f80*/  ISETP.GT.AND P0, PT, R4.reuse, 0x13, PT ;  /* 0x000000130400780c */ /* 0x040fe40003f04270 */
[----:B-123--:R-:W-:-:S11]  /*9f90*/  IADD3 R3, PT, PT, -R4, 0x14, RZ ;  /* 0x0000001404037810 */ /* 0x00efd60007ffe1ff */
[----:B------:R-:W-:Y:S05]  /*9fa0*/  @P0 BRA `(.L_x_68) ;  /* 0x0000000000900947 */ /* 0x000fea0003800000 */
[C---:B------:R-:W-:Y:S01]  /*9fb0*/  ISETP.GE.AND P0, PT, R3.reuse, 0x4, PT ;  /* 0x000000040300780c */ /* 0x040fe20003f06270 */
[----:B------:R-:W-:Y:S01]  /*9fc0*/  BSSY.RECONVERGENT B3, `(.L_x_77) ;  /* 0x0000015000037945 */ /* 0x000fe20003800200 */
[----:B0-----:R-:W-:Y:S01]  /*9fd0*/  VIMNMX R5, PT, PT, R3, 0x1, !PT ;  /* 0x0000000103057848 */ /* 0x001fe20007fe0100 */
[----:B------:R-:W-:-:S03]  /*9fe0*/  IMAD.MOV.U32 R6, RZ, RZ, RZ ;  /* 0x000000ffff067224 */ /* 0x000fc600078e00ff */
[----:B------:R-:W-:-:S04]  /*9ff0*/  LOP3.LUT R13, R5, 0x3, RZ, 0xc0, !PT ;  /* 0x00000003050d7812 */ /* 0x000fc800078ec0ff */
[----:B------:R-:W-:-:S03]  /*a000*/  ISETP.NE.AND P2, PT, R13, RZ, PT ;  /* 0x000000ff0d00720c */ /* 0x000fc60003f45270 */
[----:B------:R-:W-:Y:S10]  /*a010*/  @!P0 BRA `(.L_x_78) ;  /* 0x00000000003c8947 */ /* 0x000ff40003800000 */
[----:B------:R-:W-:Y:S01]  /*a020*/  LOP3.LUT R6, R5, 0x7ffffffc, RZ, 0xc0, !PT ;  /* 0x7ffffffc05067812 */ /* 0x000fe200078ec0ff */
[----:B------:R-:W-:-:S07]  /*a030*/  IMAD.MOV.U32 R5, RZ, RZ, RZ ;  /* 0x000000ffff057224 */ /* 0x000fce00078e00ff */
.L_x_79:
        /* <DEDUP_REMOVED lines=13> */
.L_x_78:
[----:B------:R-:W-:Y:S05]  /*a110*/  BSYNC.RECONVERGENT B3 ;  /* 0x0000000000037941 */ /* 0x000fea0003800200 */
.L_x_77:
[----:B------:R-:W-:Y:S05]  /*a120*/  @!P2 BRA `(.L_x_68) ;  /* 0x000000000030a947 */ /* 0x000fea0003800000 */
[----:B------:R-:W-:-:S05]  /*a130*/  IADD3 R5, PT, PT, R1, R6, R4 ;  /* 0x0000000601057210 */ /* 0x000fca0007ffe004 */
[----:B------:R-:W2:Y:S01]  /*a140*/  LDL.U8 R4, [R5] ;  /* 0x0000000005047983 */ /* 0x000ea20000100000 */
[----:B0-----:R-:W-:Y:S01]  /*a150*/  IMAD.IADD R7, R1, 0x1, R6 ;  /* 0x0000000101077824 */ /* 0x001fe200078e0206 */
[----:B------:R-:W-:-:S04]  /*a160*/  ISETP.NE.AND P0, PT, R13, 0x1, PT ;  /* 0x000000010d00780c */ /* 0x000fc80003f05270 */
[----:B--2---:R1:W-:Y:S09]  /*a170*/  STL.U8 [R7+0x29], R4 ;  /* 0x0000290407007387 */ /* 0x0043f20000100000 */
[----:B------:R-:W-:Y:S05]  /*a180*/  @!P0 BRA `(.L_x_68) ;  /* 0x0000000000188947 */ /* 0x000fea0003800000 */
[----:B-1----:R-:W2:Y:S01]  /*a190*/  LDL.U8 R4, [R5+0x1] ;  /* 0x0000010005047983 */ /* 0x002ea20000100000 */
[----:B------:R-:W-:-:S03]  /*a1a0*/  ISETP.NE.AND P0, PT, R13, 0x2, PT ;  /* 0x000000020d00780c */ /* 0x000fc60003f05270 */
[----:B--2---:R2:W-:Y:S10]  /*a1b0*/  STL.U8 [R7+0x2a], R4 ;  /* 0x00002a0407007387 */ /* 0x0045f40000100000 */
[----:B------:R-:W-:Y:S05]  /*a1c0*/  @!P0 BRA `(.L_x_68) ;  /* 0x0000000000088947 */ /* 0x000fea0003800000 */
[----:B--2---:R-:W2:Y:S04]  /*a1d0*/  LDL.U8 R4, [R5+0x2] ;  /* 0x0000020005047983 */ /* 0x004ea80000100000 */
[----:B--2---:R3:W-:Y:S02]  /*a1e0*/  STL.U8 [R7+0x2b], R4 ;  /* 0x00002b0407007387 */ /* 0x0047e40000100000 */
.L_x_68:
[----:B------:R-:W-:Y:S05]  /*a1f0*/  BSYNC.RECONVERGENT B2 ;  /* 0x0000000000027941 */ /* 0x000fea0003800200 */
.L_x_67:
[----:B------:R-:W-:Y:S01]  /*a200*/  ISETP.NE.AND P0, PT, R2, RZ, PT ;  /* 0x000000ff0200720c */ /* 0x000fe20003f05270 */
[----:B------:R-:W-:-:S03]  /*a210*/  IMAD.U32 R17, RZ, RZ, UR15 ;  /* 0x0000000fff117e24 */ /* 0x000fc6000f8e00ff */
[----:B------:R-:W-:Y:S01]  /*a220*/  SEL R2, R3, R2, !P0 ;  /* 0x0000000203027207 */ /* 0x000fe20004000000 */
[----:B------:R-:W-:Y:S08]  /*a230*/  BRA `(.L_x_46) ;  /* 0x0000000c00e47947 */ /* 0x000ff00003800000 */
.L_x_44:
[----:B------:R-:W1:Y:S02]  /*a240*/  LDCU UR6, c[0x0][0x3bc] ;  /* 0x00007780ff0677ac */ /* 0x000e640008000800 */
[----:B-1----:R-:W-:-:S09]  /*a250*/  UISETP.NE.AND UP0, UPT, UR6, URZ, UPT ;  /* 0x000000ff0600728c */ /* 0x002fd2000bf05270 */
[----:B------:R-:W-:Y:S05]  /*a260*/  BRA.U !UP0, `(.L_x_80) ;  /* 0x0000000508387547 */ /* 0x000fea000b800000 */
        /* <DEDUP_REMOVED lines=9> */
.L_x_85:
        /* <DEDUP_REMOVED lines=13> */
.L_x_83:
        /* <DEDUP_REMOVED lines=21> */
.L_x_87:
[----:B------:R-:W-:Y:S05]  /*a520*/  BSYNC.RECONVERGENT B3 ;  /* 0x0000000000037941 */ /* 0x000fea0003800200 */
.L_x_86:
[----:B012---:R-:W-:Y:S01]  /*a530*/  VIADD R3, R0, 0xffffffff ;  /* 0xffffffff00037836 */ /* 0x007fe20000000000 */
[----:B------:R-:W-:Y:S04]  /*a540*/  BSSY.RECONVERGENT B3, `(.L_x_82) ;  /* 0x0000014000037945 */ /* 0x000fe80003800200 */
[----:B------:R-:W-:-:S13]  /*a550*/  ISETP.GE.U32.AND P0, PT, R3, 0x3, PT ;  /* 0x000000030300780c */ /* 0x000fda0003f06070 */
[----:B------:R-:W-:Y:S05]  /*a560*/  @!P0 BRA `(.L_x_88) ;  /* 0x0000000000448947 */ /* 0x000fea0003800000 */
.L_x_89:
        /* <DEDUP_REMOVED lines=17> */
.L_x_88:
[----:B------:R-:W-:Y:S05]  /*a680*/  BSYNC.RECONVERGENT B3 ;  /* 0x0000000000037941 */ /* 0x000fea0003800200 */
.L_x_82:
[----:B------:R-:W-:Y:S05]  /*a690*/  BSYNC.RELIABLE B2 ;  /* 0x0000000000027941 */ /* 0x000fea0003800100 */
.L_x_81:
[----:B------:R-:W-:Y:S02]  /*a6a0*/  IMAD.MOV.U32 R4, RZ, RZ, 0x31 ;  /* 0x00000031ff047424 */ /* 0x000fe400078e00ff */
[----:B------:R-:W-:Y:S02]  /*a6b0*/  VIADD R0, R0, 0x1 ;  /* 0x0000000100007836 */ /* 0x000fe40000000000 */
[----:B------:R-:W-:Y:S01]  /*a6c0*/  IMAD.U32 R17, RZ, RZ, UR14 ;  /* 0x0000000eff117e24 */ /* 0x000fe2000f8e00ff */
[----:B------:R4:W-:Y:S01]  /*a6d0*/  STL.U8 [R1+0x14], R4 ;  /* 0x0000140401007387 */ /* 0x0009e20000100000 */
[----:B0-----:R-:W-:Y:S01]  /*a6e0*/  IMAD.MOV.U32 R3, RZ, RZ, R0 ;  /* 0x000000ffff037224 */ /* 0x001fe200078e0000 */
[----:B------:R-:W-:Y:S06]  /*a6f0*/  BRA `(.L_x_46) ;  /* 0x0000000800b47947 */ /* 0x000fec0003800000 */
.L_x_84:
[----:B------:R-:W-:Y:S02]  /*a700*/  VIADD R4, R6, 0x1 ;  /* 0x0000000106047836 */ /* 0x000fe40000000000 */
[----:B------:R-:W-:Y:S02]  /*a710*/  IMAD.U32 R17, RZ, RZ, UR14 ;  /* 0x0000000eff117e24 */ /* 0x000fe4000f8e00ff */
[----:B------:R-:W-:Y:S01]  /*a720*/  IMAD.MOV.U32 R3, RZ, RZ, R0 ;  /* 0x000000ffff037224 */ /* 0x000fe200078e0000 */
[----:B------:R0:W-:Y:S01]  /*a730*/  STL.U8 [R5+0x14], R4 ;  /* 0x0000140405007387 */ /* 0x0001e20000100000 */
[----:B------:R-:W-:Y:S05]  /*a740*/  BRA `(.L_x_46) ;  /* 0x0000000800a07947 */ /* 0x000fea0003800000 */
.L_x_80:
        /* <DEDUP_REMOVED lines=10> */
.L_x_92:
        /* <DEDUP_REMOVED lines=38> */
.L_x_91:
[----:B------:R-:W-:Y:S05]  /*aa50*/  BSYNC.RECONVERGENT B2 ;  /* 0x0000000000027941 */ /* 0x000fea0003800200 */
.L_x_90:
        /* <DEDUP_REMOVED lines=29> */
.L_x_94:
        /* <DEDUP_REMOVED lines=24> */
.L_x_96:
        /* <DEDUP_REMOVED lines=19> */
.L_x_97:
[----:B------:R-:W-:Y:S02]  /*aee0*/  VIADD R3, R12, 0x30 ;  /* 0x000000300c037836 */ /* 0x000fe40000000000 */
[----:B0-----:R-:W-:Y:S02]  /*aef0*/  IMAD.IADD R6, R1, 0x1, R4 ;  /* 0x0000000101067824 */ /* 0x001fe400078e0204 */
[----:B------:R-:W-:-:S03]  /*af00*/  VIADD R4, R4, 0xffffffff ;  /* 0xffffffff04047836 */ /* 0x000fc60000000000 */
[----:B------:R3:W-:Y:S04]  /*af10*/  STL.U8 [R6+-0x1], R3 ;  /* 0xffffff0306007387 */ /* 0x0007e80000100000 */
.L_x_95:
[----:B------:R-:W-:Y:S05]  /*af20*/  BSYNC.RECONVERGENT B2 ;  /* 0x0000000000027941 */ /* 0x000fea0003800200 */
.L_x_93:
[C---:B------:R-:W-:Y:S01]  /*af30*/  ISETP.GT.AND P0, PT, R4.reuse, 0x13, PT ;  /* 0x000000130400780c */ /* 0x040fe20003f04270 */
[----:B------:R-:W-:Y:S01]  /*af40*/  BSSY.RECONVERGENT B2, `(.L_x_98) ;  /* 0x0000027000027945 */ /* 0x000fe20003800200 */
        /* <DEDUP_REMOVED lines=11> */
.L_x_102:
[----:B------:R-:W-:-:S05]  /*b000*/  IADD3 R11, PT, PT, R1, R5, R4 ;  /* 0x00000005010b7210 */ /* 0x000fca0007ffe004 */
[----:B0-----:R-:W2:Y:S04]  /*b010*/  LDL.U8 R7, [R11+0x3] ;  /* 0x000003000b077983 */ /* 0x001ea80000100000 */
[----:B------:R-:W2:Y:S04]  /*b020*/  LDL.U8 R8, [R11+0x2] ;  /* 0x000002000b087983 */ /* 0x000ea80000100000 */
[----:B------:R-:W3:Y:S04]  /*b030*/  LDL.U8 R9, [R11+0x1] ;  /* 0x000001000b097983 */ /* 0x000ee80000100000 */
[----:B------:R-:W3:Y:S01]  /*b040*/  LDL.U8 R10, [R11] ;  /* 0x000000000b0a7983 */ /* 0x000ee20000100000 */
[----:B--2---:R-:W-:Y:S01]  /*b050*/  PRMT R7, R8, 0x3340, R7 ;  /* 0x0000334008077816 */ /* 0x004fe20000000007 */
[----:B------:R-:W-:-:S02]  /*b060*/  IMAD.IADD R8, R1, 0x1, R5 ;  /* 0x0000000101087824 */ /* 0x000fc400078e0205 */
[----:B------:R-:W-:Y:S01]  /*b070*/  VIADD R5, R5, 0x4 ;  /* 0x0000000405057836 */ /* 0x000fe20000000000 */
[----:B---3--:R-:W-:-:S04]  /*b080*/  PRMT R10, R10, 0x3340, R9 ;  /* 0x000033400a0a7816 */ /* 0x008fc80000000009 */
[----:B------:R-:W-:Y:S02]  /*b090*/  ISETP.NE.AND P0, PT, R5, R6, PT ;  /* 0x000000060500720c */ /* 0x000fe40003f05270 */
[----:B------:R-:W-:-:S05]  /*b0a0*/  PRMT R7, R10, 0x5410, R7 ;  /* 0x000054100a077816 */ /* 0x000fca0000000007 */
[----:B------:R0:W-:Y:S06]  /*b0b0*/  STL [R8+0x40], R7 ;  /* 0x0000400708007387 */ /* 0x0001ec0000100800 */
[----:B------:R-:W-:Y:S05]  /*b0c0*/  @P0 BRA `(.L_x_102) ;  /* 0xfffffffc00cc0947 */ /* 0x000fea000383ffff */
.L_x_101:
[----:B------:R-:W-:Y:S05]  /*b0d0*/  BSYNC.RECONVERGENT B3 ;  /* 0x0000000000037941 */ /* 0x000fea0003800200 */
.L_x_100:
        /* <DEDUP_REMOVED lines=13> */
.L_x_99:
[----:B------:R-:W-:Y:S05]  /*b1b0*/  BSYNC.RECONVERGENT B2 ;  /* 0x0000000000027941 */ /* 0x000fea0003800200 */
.L_x_98:
[----:B------:R-:W-:-:S07]  /*b1c0*/  IMAD.U32 R17, RZ, RZ, UR16 ;  /* 0x00000010ff117e24 */ /* 0x000fce000f8e00ff */
.L_x_46:
[----:B------:R-:W-:Y:S05]  /*b1d0*/  BSYNC.RECONVERGENT B0 ;  /* 0x0000000000007941 */ /* 0x000fea0003800200 */
.L_x_43:
[----:B------:R-:W5:Y:S01]  /*b1e0*/  S2R R33, SR_CgaCtaId ;  /* 0x0000000000217919 */ /* 0x000f620000008800 */
[----:B01234-:R-:W0:Y:S01]  /*b1f0*/  LDC R4, c[0x0][0x360] ;  /* 0x0000d800ff047b82 */ /* 0x01fe220000000800 */
[----:B------:R-:W-:Y:S01]  /*b200*/  MOV R32, 0x400 ;  /* 0x0000040000207802 */ /* 0x000fe20000000f00 */
[----:B------:R-:W-:Y:S01]  /*b210*/  UIADD3 UR6, UPT, UPT, -UR13, 0x38, URZ ;  /* 0x000000380d067890 */ /* 0x000fe2000fffe1ff */
[----:B------:R-:W-:Y:S03]  /*b220*/  BSSY.RECONVERGENT B0, `(.L_x_103) ;  /* 0x0001338000007945 */ /* 0x000fe60003800200 */
[----:B------:R-:W-:Y:S02]  /*b230*/  VIADD R6, R32, 0x10 ;  /* 0x0000001020067836 */ /* 0x000fe40000000000 */
[----:B------:R-:W-:Y:S01]  /*b240*/  ISETP.GE.AND P0, PT, R3, UR6, PT ;  /* 0x0000000603007c0c */ /* 0x000fe2000bf06270 */
[----:B0-----:R-:W-:-:S05]  /*b250*/  VIADD R4, R4, 0x1f ;  /* 0x0000001f04047836 */ /* 0x001fca0000000000 */
[----:B------:R-:W-:Y:S02]  /*b260*/  SHF.R.U32.HI R4, RZ, 0x5, R4 ;  /* 0x00000005ff047819 */ /* 0x000fe40000011604 */
[----:B-----5:R-:W-:-:S05]  /*b270*/  LEA R5, R33, R6, 0x18 ;  /* 0x0000000621057211 */ /* 0x020fca00078ec0ff */
[----:B------:R-:W-:-:S04]  /*b280*/  IMAD R5, R4, 0x4, R5 ;  /* 0x0000000404057824 */ /* 0x000fc800078e0205 */
[----:B------:R-:W-:-:S05]  /*b290*/  IMAD R5, R4, 0x8, R5 ;  /* 0x0000000804057824 */ /* 0x000fca00078e0205 */
[----:B------:R0:W1:Y:S04]  /*b2a0*/  LDS R39, [R5] ;  /* 0x0000000005277984 */ /* 0x0000680000000800 */
[----:B------:R0:W2:Y:S04]  /*b2b0*/  LDS R40, [R5+0x4] ;  /* 0x0000040005287984 */ /* 0x0000a80000000800 */
[----:B------:R0:W3:Y:S04]  /*b2c0*/  LDS R37, [R5+0x8] ;  /* 0x0000080005257984 */ /* 0x0000e80000000800 */
[----:B------:R0:W4:Y:S04]  /*b2d0*/  LDS R38, [R5+0xc] ;  /* 0x00000c0005267984 */ /* 0x0001280000000800 */
[----:B------:R0:W0:Y:S04]  /*b2e0*/  LDS R36, [R5+0x10] ;  /* 0x0000100005247984 */ /* 0x0000280000000800 */
[----:B------:R0:W0:Y:S04]  /*b2f0*/  LDS R35, [R5+0x14] ;  /* 0x0000140005237984 */ /* 0x0000280000000800 */
[----:B------:R0:W0:Y:S04]  /*b300*/  LDS R34, [R5+0x18] ;  /* 0x0000180005227984 */ /* 0x0000280000000800 */
[----:B------:R0:W0:Y:S01]  /*b310*/  LDS R41, [R5+0x1c] ;  /* 0x00001c0005297984 */ /* 0x0000220000000800 */
[----:B------:R-:W-:Y:S05]  /*b320*/  @P0 BRA `(.L_x_104) ;  /* 0x0000006400240947 */ /* 0x000fea0003800000 */
[----:B------:R0:W-:Y:S01]  /*b330*/  STL.128 [R1+0x60], RZ ;  /* 0x000060ff01007387 */ /* 0x0001e20000100c00 */
[----:B------:R-:W-:-:S03]  /*b340*/  UISETP.NE.AND UP0, UPT, UR13, URZ, UPT ;  /* 0x000000ff0d00728c */ /* 0x000fc6000bf05270 */
[----:B------:R0:W-:Y:S04]  /*b350*/  STL.128 [R1+0x70], RZ ;  /* 0x000070ff01007387 */ /* 0x0001e80000100c00 */
[----:B------:R0:W-:Y:S04]  /*b360*/  STL.128 [R1+0x80], RZ ;  /* 0x000080ff01007387 */ /* 0x0001e80000100c00 */
[----:B------:R0:W-:Y:S01]  /*b370*/  STL.128 [R1+0x90], RZ ;  /* 0x000090ff01007387 */ /* 0x0001e20000100c00 */
[----:B------:R-:W-:Y:S05]  /*b380*/  BRA.U !UP0, `(.L_x_105) ;  /* 0x00000005088c7547 */ /* 0x000fea000b800000 */
[----:B------:R-:W-:Y:S01]  /*b390*/  UISETP.GT.AND UP0, UPT, UR13, URZ, UPT ;  /* 0x000000ff0d00728c */ /* 0x000fe2000bf04270 */
[----:B------:R-:W-:Y:S01]  /*b3a0*/  BSSY.RECONVERGENT B2, `(.L_x_105) ;  /* 0x0000061000027945 */ /* 0x000fe20003800200 */
[----:B------:R-:W-:-:S07]  /*b3b0*/  IMAD.MOV.U32 R6, RZ, RZ, RZ ;  /* 0x000000ffff067224 */ /* 0x000fce00078e00ff */
[----:B------:R-:W-:Y:S05]  /*b3c0*/  BRA.U !UP0, `(.L_x_106) ;  /* 0x0000000508447547 */ /* 0x000fea000b800000 */
[----:B------:R-:W-:Y:S02]  /*b3d0*/  IADD3 R4, PT, PT, -R6, UR13, RZ ;  /* 0x0000000d06047c10 */ /* 0x000fe4000fffe1ff */
[----:B------:R-:W-:Y:S02]  /*b3e0*/  PLOP3.LUT P0, PT, PT, PT, PT, 0x80, 0x8 ;  /* 0x000000000008781c */ /* 0x000fe40003f0f070 */
[----:B------:R-:W-:-:S13]  /*b3f0*/  ISETP.GT.AND P2, PT, R4, 0x3, PT ;  /* 0x000000030400780c */ /* 0x000fda0003f44270 */
[----:B------:R-:W-:Y:S05]  /*b400*/  @!P2 BRA `(.L_x_107) ;  /* 0x0000000000c0a947 */ /* 0x000fea0003800000 */
[----:B------:R-:W-:Y:S01]  /*b410*/  IMAD.U32 R13, RZ, RZ, UR13 ;  /* 0x0000000dff0d7e24 */ /* 0x000fe2000f8e00ff */
[----:B------:R-:W-:Y:S01]  /*b420*/  BSSY.RECONVERGENT B3, `(.L_x_107) ;  /* 0x000002e000037945 */ /* 0x000fe20003800200 */
[----:B------:R-:W-:Y:S02]  /*b430*/  PLOP3.LUT P0, PT, PT, PT, PT, 0x8, 0x80 ;  /* 0x000000000080781c */ /* 0x000fe40003f0e170 */
[----:B------:R-:W-:-:S11]  /*b440*/  VIADD R13, R13, 0xfffffffd ;  /* 0xfffffffd0d0d7836 */ /* 0x000fd60000000000 */
.L_x_108:
[----:B-1----:R-:W-:-:S05]  /*b450*/  LOP3.LUT R4, R6, 0xfffffffc, RZ, 0xc0, !PT ;  /* 0xfffffffc06047812 */ /* 0x002fca00078ec0ff */
[----:B------:R-:W-:-:S05]  /*b460*/  IMAD.IADD R19, R1, 0x1, R4 ;  /* 0x0000000101137824 */ /* 0x000fca00078e0204 */
[----:B------:R-:W5:Y:S01]  /*b470*/  LDL R8, [R19+0x60] ;  /* 0x0000600013087983 */ /* 0x000f620000100800 */
[----:B------:R-:W-:Y:S02]  /*b480*/  IMAD.IADD R7, R5, 0x1, R6 ;  /* 0x0000000105077824 */ /* 0x000fe400078e0206 */
[C---:B------:R-:W-:Y:S02]  /*b490*/  IMAD.SHL.U32 R4, R6.reuse, 0x8, RZ ;  /* 0x0000000806047824 */ /* 0x040fe400078e00ff */
[----:B------:R-:W-:Y:S01]  /*b4a0*/  VIADD R10, R6, 0x1 ;  /* 0x00000001060a7836 */ /* 0x000fe20000000000 */
[----:B------:R-:W0:Y:S02]  /*b4b0*/  LDS.U8 R9, [R7+0x20] ;  /* 0x0000200007097984 */ /* 0x000e240000000000 */
[----:B------:R-:W-:-:S04]  /*b4c0*/  LOP3.LUT R4, R4, 0x18, RZ, 0xc, !PT ;  /* 0x0000001804047812 */ /* 0x000fc800078e0cff */
[----:B0-----:R-:W-:Y:S02]  /*b4d0*/  SHF.L.U32 R9, R9, R4, RZ ;  /* 0x0000000409097219 */ /* 0x001fe400000006ff */
[----:B------:R-:W-:-:S05]  /*b4e0*/  LOP3.LUT R4, R10, 0xfffffffc, RZ, 0xc0, !PT ;  /* 0xfffffffc0a047812 */ /* 0x000fca00078ec0ff */
[----:B------:R-:W-:Y:S01]  /*b4f0*/  IMAD.IADD R14, R1, 0x1, R4 ;  /* 0x00000001010e7824 */ /* 0x000fe200078e0204 */
[----:B-----5:R-:W-:Y:S02]  /*b500*/  LOP3.LUT R8, R9, R8, RZ, 0xfc, !PT ;  /* 0x0000000809087212 */ /* 0x020fe400078efcff */
[----:B------:R-:W0:Y:S04]  /*b510*/  LDS.U8 R9, [R7+0x21] ;  /* 0x0000210007097984 */ /* 0x000e280000000000 */
[----:B------:R5:W-:Y:S04]  /*b520*/  STL [R19+0x60], R8 ;  /* 0x0000600813007387 */ /* 0x000be80000100800 */
[----:B------:R-:W2:Y:S01]  /*b530*/  LDL R12, [R14+0x60] ;  /* 0x000060000e0c7983 */ /* 0x000ea20000100800 */
[----:B------:R-:W-:-:S02]  /*b540*/  IMAD.SHL.U32 R10, R10, 0x8, RZ ;  /* 0x000000080a0a7824 */ /* 0x000fc400078e00ff */
[----:B------:R-:W-:-:S03]  /*b550*/  VIADD R11, R6, 0x2 ;  /* 0x00000002060b7836 */ /* 0x000fc60000000000 */
[----:B------:R-:W-:Y:S02]  /*b560*/  LOP3.LUT R10, R10, 0x18, RZ, 0xc, !PT ;  /* 0x000000180a0a7812 */ /* 0x000fe400078e0cff */
[----:B------:R-:W-:-:S05]  /*b570*/  LOP3.LUT R4, R11, 0xfffffffc, RZ, 0xc0, !PT ;  /* 0xfffffffc0b047812 */ /* 0x000fca00078ec0ff */
[----:B------:R-:W-:Y:S02]  /*b580*/  IMAD.IADD R15, R1, 0x1, R4 ;  /* 0x00000001010f7824 */ /* 0x000fe400078e0204 */
[----:B------:R-:W1:Y:S01]  /*b590*/  LDS.U8 R4, [R7+0x22] ;  /* 0x0000220007047984 */ /* 0x000e620000000000 */
[----:B0-----:R-:W-:-:S04]  /*b5a0*/  SHF.L.U32 R9, R9, R10, RZ ;  /* 0x0000000a09097219 */ /* 0x001fc800000006ff */
[----:B--2---:R-:W-:-:S05]  /*b5b0*/  LOP3.LUT R9, R9, R12, RZ, 0xfc, !PT ;  /* 0x0000000c09097212 */ /* 0x004fca00078efcff */
[----:B------:R-:W-:Y:S04]  /*b5c0*/  STL [R14+0x60], R9 ;  /* 0x000060090e007387 */ /* 0x000fe80000100800 */
[----:B-----5:R-:W2:Y:S01]  /*b5d0*/  LDL R8, [R15+0x60] ;  /* 0x000060000f087983 */ /* 0x020ea20000100800 */
[----:B------:R-:W-:Y:S02]  /*b5e0*/  IMAD.SHL.U32 R11, R11, 0x8, RZ ;  /* 0x000000080b0b7824 */ /* 0x000fe400078e00ff */
[----:B------:R-:W-:Y:S01]  /*b5f0*/  VIADD R10, R6, 0x3 ;  /* 0x00000003060a7836 */ /* 0x000fe20000000000 */
[----:B------:R-:W0:Y:S02]  /*b600*/  LDS.U8 R9, [R7+0x23] ;  /* 0x0000230007097984 */ /* 0x000e240000000000 */
[----:B------:R-:W-:-:S04]  /*b610*/  LOP3.LUT R11, R11, 0x18, RZ, 0xc, !PT ;  /* 0x000000180b0b7812 */ /* 0x000fc800078e0cff */
[----:B-1----:R-:W-:Y:S02]  /*b620*/  SHF.L.U32 R11, R4, R11, RZ ;  /* 0x0000000b040b7219 */ /* 0x002fe400000006ff */
[----:B------:R-:W-:Y:S02]  /*b630*/  LOP3.LUT R4, R10, 0xfffffffc, RZ, 0xc0, !PT ;  /* 0xfffffffc0a047812 */ /* 0x000fe400078ec0ff */
[----:B--2---:R-:W-:-:S03]  /*b640*/  LOP3.LUT R8, R11, R8, RZ, 0xfc, !PT ;  /* 0x000000080b087212 */ /* 0x004fc600078efcff */
[----:B------:R-:W-:Y:S02]  /*b650*/  IMAD.IADD R11, R1, 0x1, R4 ;  /* 0x00000001010b7824 */ /* 0x000fe400078e0204 */
[----:B------:R1:W-:Y:S04]  /*b660*/  STL [R15+0x60], R8 ;  /* 0x000060080f007387 */ /* 0x0003e80000100800 */
[----:B------:R-:W2:Y:S01]  /*b670*/  LDL R4, [R11+0x60] ;  /* 0x000060000b047983 */ /* 0x000ea20000100800 */
[----:B------:R-:W-:Y:S02]  /*b680*/  IMAD.SHL.U32 R10, R10, 0x8, RZ ;  /* 0x000000080a0a7824 */ /* 0x000fe400078e00ff */
[----:B------:R-:W-:-:S03]  /*b690*/  VIADD R6, R6, 0x4 ;  /* 0x0000000406067836 */ /* 0x000fc60000000000 */
[----:B------:R-:W-:Y:S02]  /*b6a0*/  LOP3.LUT R10, R10, 0x18, RZ, 0xc, !PT ;  /* 0x000000180a0a7812 */ /* 0x000fe400078e0cff */
[----:B------:R-:W-:Y:S02]  /*b6b0*/  ISETP.GE.AND P2, PT, R6, R13, PT ;  /* 0x0000000d0600720c */ /* 0x000fe40003f46270 */
[----:B0-----:R-:W-:-:S04]  /*b6c0*/  SHF.L.U32 R9, R9, R10, RZ ;  /* 0x0000000a09097219 */ /* 0x001fc800000006ff */
[----:B--2---:R-:W-:-:S05]  /*b6d0*/  LOP3.LUT R4, R9, R4, RZ, 0xfc, !PT ;  /* 0x0000000409047212 */ /* 0x004fca00078efcff */
[----:B------:R1:W-:Y:S02]  /*b6e0*/  STL [R11+0x60], R4 ;  /* 0x000060040b007387 */ /* 0x0003e40000100800 */
[----:B------:R-:W-:Y:S05]  /*b6f0*/  @!P2 BRA `(.L_x_108) ;  /* 0xfffffffc0054a947 */ /* 0x000fea000383ffff */
[----:B------:R-:W-:Y:S05]  /*b700*/  BSYNC.RECONVERGENT B3 ;  /* 0x0000000000037941 */ /* 0x000fea0003800200 */
.L_x_107:
[----:B-1----:R-:W-:Y:S01]  /*b710*/  IADD3 R4, PT, PT, -R6, UR13, RZ ;  /* 0x0000000d06047c10 */ /* 0x002fe2000fffe1ff */
[----:B------:R-:W-:Y:S03]  /*b720*/  BSSY.RECONVERGENT B3, `(.L_x_109) ;  /* 0x0000019000037945 */ /* 0x000fe60003800200 */
[----:B------:R-:W-:-:S13]  /*b730*/  ISETP.GT.AND P2, PT, R4, 0x1, PT ;  /* 0x000000010400780c */ /* 0x000fda0003f44270 */
[----:B------:R-:W-:Y:S05]  /*b740*/  @!P2 BRA `(.L_x_110) ;  /* 0x000000000058a947 */ /* 0x000fea0003800000 */
[----:B------:R-:W-:-:S05]  /*b750*/  LOP3.LUT R4, R6, 0xfffffffc, RZ, 0xc0, !PT ;  /* 0xfffffffc06047812 */ /* 0x000fca00078ec0ff */
[----:B------:R-:W-:-:S05]  /*b760*/  IMAD.IADD R13, R1, 0x1, R4 ;  /* 0x00000001010d7824 */ /* 0x000fca00078e0204 */
[----:B------:R-:W5:Y:S01]  /*b770*/  LDL R8, [R13+0x60] ;  /* 0x000060000d087983 */ /* 0x000f620000100800 */
[----:B------:R-:W-:Y:S02]  /*b780*/  IMAD.IADD R7, R5, 0x1, R6 ;  /* 0x0000000105077824 */ /* 0x000fe400078e0206 */
[C---:B------:R-:W-:Y:S02]  /*b790*/  IMAD.SHL.U32 R4, R6.reuse, 0x8, RZ ;  /* 0x0000000806047824 */ /* 0x040fe400078e00ff */
[----:B------:R-:W-:Y:S01]  /*b7a0*/  VIADD R10, R6, 0x1 ;  /* 0x00000001060a7836 */ /* 0x000fe20000000000 */
[----:B------:R-:W1:Y:S02]  /*b7b0*/  LDS.U8 R9, [R7+0x20] ;  /* 0x0000200007097984 */ /* 0x000e640000000000 */
[----:B------:R-:W-:-:S04]  /*b7c0*/  LOP3.LUT R4, R4, 0x18, RZ, 0xc, !PT ;  /* 0x0000001804047812 */ /* 0x000fc800078e0cff */
[----:B-1----:R-:W-:Y:S02]  /*b7d0*/  SHF.L.U32 R9, R9, R4, RZ ;  /* 0x0000000409097219 */ /* 0x002fe400000006ff */
[----:B------:R-:W-:-:S05]  /*b7e0*/  LOP3.LUT R4, R10, 0xfffffffc, RZ, 0xc0, !PT ;  /* 0xfffffffc0a047812 */ /* 0x000fca00078ec0ff */
[----:B------:R-:W-:Y:S01]  /*b7f0*/  IMAD.IADD R11, R1, 0x1, R4 ;  /* 0x00000001010b7824 */ /* 0x000fe200078e0204 */
[----:B-----5:R-:W-:Y:S02]  /*b800*/  LOP3.LUT R8, R9, R8, RZ, 0xfc, !PT ;  /* 0x0000000809087212 */ /* 0x020fe400078efcff */
[----:B------:R-:W1:Y:S04]  /*b810*/  LDS.U8 R9, [R7+0x21] ;  /* 0x0000210007097984 */ /* 0x000e680000000000 */
[----:B------:R0:W-:Y:S04]  /*b820*/  STL [R13+0x60], R8 ;  /* 0x000060080d007387 */ /* 0x0001e80000100800 */
[----:B------:R-:W5:Y:S01]  /*b830*/  LDL R4, [R11+0x60] ;  /* 0x000060000b047983 */ /* 0x000f620000100800 */
[----:B------:R-:W-:Y:S01]  /*b840*/  IMAD.SHL.U32 R10, R10, 0x8, RZ ;  /* 0x000000080a0a7824 */ /* 0x000fe200078e00ff */
[----:B------:R-:W-:Y:S01]  /*b850*/  PLOP3.LUT P0, PT, PT, PT, PT, 0x8, 0x80 ;  /* 0x000000000080781c */ /* 0x000fe20003f0e170 */
[----:B------:R-:W-:-:S03]  /*b860*/  VIADD R6, R6, 0x2 ;  /* 0x0000000206067836 */ /* 0x000fc60000000000 */
[----:B------:R-:W-:-:S04]  /*b870*/  LOP3.LUT R10, R10, 0x18, RZ, 0xc, !PT ;  /* 0x000000180a0a7812 */ /* 0x000fc800078e0cff */
[----:B-1----:R-:W-:-:S04]  /*b880*/  SHF.L.U32 R9, R9, R10, RZ ;  /* 0x0000000a09097219 */ /* 0x002fc800000006ff */
[----:B-----5:R-:W-:-:S05]  /*b890*/  LOP3.LUT R4, R9, R4, RZ, 0xfc, !PT ;  /* 0x0000000409047212 */ /* 0x020fca00078efcff */
[----:B0-----:R1:W-:Y:S02]  /*b8a0*/  STL [R11+0x60], R4 ;  /* 0x000060040b007387 */ /* 0x0013e40000100800 */
.L_x_110:
[----:B------:R-:W-:Y:S05]  /*b8b0*/  BSYNC.RECONVERGENT B3 ;  /* 0x0000000000037941 */ /* 0x000fea0003800200 */
.L_x_109:
[----:B------:R-:W-:-:S13]  /*b8c0*/  ISETP.EQ.AND P2, PT, R6, UR13, PT ;  /* 0x0000000d06007c0c */ /* 0x000fda000bf42270 */
[----:B------:R-:W-:Y:S05]  /*b8d0*/  @!P0 BRA P2, `(.L_x_111) ;  /* 0x0000000000348947 */ /* 0x000fea0001000000 */
.L_x_106:
[----:B-1----:R-:W-:-:S05]  /*b8e0*/  LOP3.LUT R4, R6, 0xfffffffc, RZ, 0xc0, !PT ;  /* 0xfffffffc06047812 */ /* 0x002fca00078ec0ff */
[----:B------:R-:W-:-:S05]  /*b8f0*/  IMAD.IADD R11, R1, 0x1, R4 ;  /* 0x00000001010b7824 */ /* 0x000fca00078e0204 */
[----:B------:R-:W5:Y:S01]  /*b900*/  LDL R7, [R11+0x60] ;  /* 0x000060000b077983 */ /* 0x000f620000100800 */
[----:B------:R-:W-:Y:S02]  /*b910*/  IMAD.IADD R10, R5, 0x1, R6 ;  /* 0x00000001050a7824 */ /* 0x000fe400078e0206 */
[C---:B------:R-:W-:Y:S02]  /*b920*/  IMAD.SHL.U32 R8, R6.reuse, 0x8, RZ ;  /* 0x0000000806087824 */ /* 0x040fe400078e00ff */
[----:B------:R-:W-:Y:S01]  /*b930*/  VIADD R6, R6, 0x1 ;  /* 0x0000000106067836 */ /* 0x000fe20000000000 */
[----:B------:R-:W1:Y:S02]  /*b940*/  LDS.U8 R4, [R10+0x20] ;  /* 0x000020000a047984 */ /* 0x000e640000000000 */
[----:B------:R-:W-:Y:S02]  /*b950*/  LOP3.LUT R9, R8, 0x18, RZ, 0xc, !PT ;  /* 0x0000001808097812 */ /* 0x000fe400078e0cff */
[----:B------:R-:W-:-:S02]  /*b960*/  ISETP.NE.AND P0, PT, R6, UR13, PT ;  /* 0x0000000d06007c0c */ /* 0x000fc4000bf05270 */
[----:B-1----:R-:W-:-:S04]  /*b970*/  SHF.L.U32 R4, R4, R9, RZ ;  /* 0x0000000904047219 */ /* 0x002fc800000006ff */
[----:B-----5:R-:W-:-:S05]  /*b980*/  LOP3.LUT R4, R4, R7, RZ, 0xfc, !PT ;  /* 0x0000000704047212 */ /* 0x020fca00078efcff */
[----:B------:R1:W-:Y:S02]  /*b990*/  STL [R11+0x60], R4 ;  /* 0x000060040b007387 */ /* 0x0003e40000100800 */
[----:B------:R-:W-:Y:S05]  /*b9a0*/  @P0 BRA `(.L_x_106) ;  /* 0xfffffffc00cc0947 */ /* 0x000fea000383ffff */
.L_x_111:
[----:B------:R-:W-:Y:S05]  /*b9b0*/  BSYNC.RECONVERGENT B2 ;  /* 0x0000000000027941 */ /* 0x000fea0003800200 */
.L_x_105:
[----:B------:R-:W-:Y:S01]  /*b9c0*/  ISETP.GE.AND P0, PT, R3, 0x1, PT ;  /* 0x000000010300780c */ /* 0x000fe20003f06270 */
[----:B------:R-:W-:Y:S01]  /*b9d0*/  BSSY.RECONVERGENT B2, `(.L_x_112) ;  /* 0x0000013000027945 */ /* 0x000fe20003800200 */
[----:B0-----:R-:W-:-:S11]  /*b9e0*/  IMAD.U32 R5, RZ, RZ, UR13 ;  /* 0x0000000dff057e24 */ /* 0x001fd6000f8e00ff */
[----:B------:R-:W-:Y:S05]  /*b9f0*/  @!P0 BRA `(.L_x_113) ;  /* 0x0000000000408947 */ /* 0x000fea0003800000 */
[----:B------:R-:W-:Y:S02]  /*ba00*/  IMAD.MOV.U32 R6, RZ, RZ, RZ ;  /* 0x000000ffff067224 */ /* 0x000fe400078e00ff */
[----:B------:R-:W-:-:S07]  /*ba10*/  IMAD.U32 R5, RZ, RZ, UR13 ;  /* 0x0000000dff057e24 */ /* 0x000fce000f8e00ff */
.L_x_114:
[----:B------:R-:W-:Y:S01]  /*ba20*/  IMAD.IADD R7, R6, 0x1, R17 ;  /* 0x0000000106077824 */ /* 0x000fe200078e0211 */
[----:B01----:R-:W-:-:S05]  /*ba30*/  LOP3.LUT R4, R5, 0xfffffffc, RZ, 0xc0, !PT ;  /* 0xfffffffc05047812 */ /* 0x003fca00078ec0ff */
[----:B------:R-:W-:Y:S01]  /*ba40*/  IMAD.IADD R11, R1, 0x1, R4 ;  /* 0x00000001010b7824 */ /* 0x000fe200078e0204 */
[----:B------:R-:W5:Y:S04]  /*ba50*/  LDL.S8 R7, [R7] ;  /* 0x0000000007077983 */ /* 0x000f680000100200 */
[----:B------:R-:W2:Y:S01]  /*ba60*/  LDL R9, [R11+0x60] ;  /* 0x000060000b097983 */ /* 0x000ea20000100800 */
[C---:B------:R-:W-:Y:S02]  /*ba70*/  IMAD.SHL.U32 R4, R5.reuse, 0x8, RZ ;  /* 0x0000000805047824 */ /* 0x040fe400078e00ff */
[----:B------:R-:W-:Y:S02]  /*ba80*/  VIADD R6, R6, 0x1 ;  /* 0x0000000106067836 */ /* 0x000fe40000000000 */
[----:B------:R-:W-:Y:S01]  /*ba90*/  VIADD R5, R5, 0x1 ;  /* 0x0000000105057836 */ /* 0x000fe20000000000 */
[----:B------:R-:W-:-:S02]  /*baa0*/  LOP3.LUT R4, R4, 0x18, RZ, 0xc, !PT ;  /* 0x0000001804047812 */ /* 0x000fc400078e0cff */
[----:B------:R-:W-:Y:S02]  /*bab0*/  ISETP.NE.AND P0, PT, R6, R3, PT ;  /* 0x000000030600720c */ /* 0x000fe40003f05270 */
[----:B-----5:R-:W-:-:S04]  /*bac0*/  SHF.L.U32 R4, R7, R4, RZ ;  /* 0x0000000407047219 */ /* 0x020fc800000006ff */
[----:B--2---:R-:W-:-:S05]  /*bad0*/  LOP3.LUT R4, R4, R9, RZ, 0xfc, !PT ;  /* 0x0000000904047212 */ /* 0x004fca00078efcff */
[----:B------:R0:W-:Y:S02]  /*bae0*/  STL [R11+0x60], R4 ;  /* 0x000060040b007387 */ /* 0x0001e40000100800 */
[----:B------:R-:W-:Y:S05]  /*baf0*/  @P0 BRA `(.L_x_114) ;  /* 0xfffffffc00c80947 */ /* 0x000fea000383ffff */
.L_x_113:
[----:B------:R-:W-:Y:S05]  /*bb00*/  BSYNC.RECONVERGENT B2 ;  /* 0x0000000000027941 */ /* 0x000fea0003800200 */
.L_x_112:
[----:B01----:R-:W-:Y:S01]  /*bb10*/  LOP3.LUT R4, R5, 0xfffffffc, RZ, 0xc0, !PT ;  /* 0xfffffffc05047812 */ /* 0x003fe200078ec0ff */
[----:B------:R-:W0:Y:S04]  /*bb20*/  LDCU.128 UR20, c[0x3][URZ] ;  /* 0x00c00000ff1477ac */ /* 0x000e280008000c00 */
[----:B------:R-:W-:Y:S01]  /*bb30*/  IMAD.IADD R19, R1, 0x1, R4 ;  /* 0x0000000101137824 */ /* 0x000fe200078e0204 */
[C-C-:B------:R-:W-:Y:S01]  /*bb40*/  SHF.R.W.U32 R14, R36.reuse, 0x6, R36.reuse ;  /* 0x00000006240e7819 */ /* 0x140fe20000001e24 */
[----:B------:R-:W1:Y:S03]  /*bb50*/  LDCU.128 UR24, c[0x3][0x20] ;  /* 0x00c00400ff1877ac */ /* 0x000e660008000c00 */
[----:B------:R-:W5:Y:S01]  /*bb60*/  LDL R7, [R19+0x60] ;  /* 0x0000600013077983 */ /* 0x000f620000100800 */
[----:B------:R-:W-:Y:S01]  /*bb70*/  IMAD.SHL.U32 R5, R5, 0x8, RZ ;  /* 0x0000000805057824 */ /* 0x000fe200078e00ff */
[C-C-:B------:R-:W-:Y:S01]  /*bb80*/  SHF.R.W.U32 R15, R36.reuse, 0xb, R36.reuse ;  /* 0x0000000b240f7819 */ /* 0x140fe20000001e24 */
[----:B------:R-:W-:Y:S01]  /*bb90*/  IMAD.MOV.U32 R4, RZ, RZ, 0x80 ;  /* 0x00000080ff047424 */ /* 0x000fe200078e00ff */
[----:B------:R-:W-:Y:S01]  /*bba0*/  SHF.R.W.U32 R16, R36, 0x19, R36 ;  /* 0x0000001924107819 */ /* 0x000fe20000001e24 */
[----:B------:R-:W2:Y:S01]  /*bbb0*/  LDCU.64 UR6, c[0x0][0x388] ;  /* 0x00007100ff0677ac */ /* 0x000ea20008000a00 */
[----:B------:R-:W-:-:S02]  /*bbc0*/  LOP3.LUT R5, R5, 0x18, RZ, 0xc, !PT ;  /* 0x0000001805057812 */ /* 0x000fc400078e0cff */
[----:B------:R-:W-:Y:S01]  /*bbd0*/  LOP3.LUT R17, R34, R36, R35, 0xb8, !PT ;  /* 0x0000002422117212 */ /* 0x000fe200078eb823 */
[----:B------:R-:W3:Y:S01]  /*bbe0*/  LDCU.128 UR28, c[0x3][0x30] ;  /* 0x00c00600ff1c77ac */ /* 0x000ee20008000c00 */
[----:B------:R-:W-:-:S04]  /*bbf0*/  SHF.L.U32 R4, R4, R5, RZ ;  /* 0x0000000504047219 */ /* 0x000fc800000006ff */
[----:B-----5:R-:W-:-:S05]  /*bc00*/  LOP3.LUT R18, R7, R4, RZ, 0xfc, !PT ;  /* 0x0000000407127212 */ /* 0x020fca00078efcff */
[----:B------:R5:W-:Y:S04]  /*bc10*/  STL [R19+0x60], R18 ;  /* 0x0000601213007387 */ /* 0x000be80000100800 */
[----:B------:R-:W4:Y:S04]  /*bc20*/  LDL.128 R28, [R1+0x60] ;  /* 0x00006000011c7983 */ /* 0x000f280000100c00 */
[----:B------:R-:W3:Y:S04]  /*bc30*/  LDL.128 R4, [R1+0x70] ;  /* 0x0000700001047983 */ /* 0x000ee80000100c00 */
[----:B------:R-:W5:Y:S04]  /*bc40*/  LDL.128 R8, [R1+0x80] ;  /* 0x0000800001087983 */ /* 0x000f680000100c00 */
[----:B------:R-:W5:Y:S01]  /*bc50*/  LDL.64 R12, [R1+0x90] ;  /* 0x00009000010c7983 */ /* 0x000f620000100a00 */
[----:B------:R-:W-:Y:S01]  /*bc60*/  LOP3.LUT R15, R16, R15, R14, 0x96, !PT ;  /* 0x0000000f100f7212 */ /* 0x000fe200078e960e */
[----:B0-----:R-:W-:Y:S01]  /*bc70*/  IMAD.U32 R16, RZ, RZ, UR20 ;  /* 0x00000014ff107e24 */ /* 0x001fe2000f8e00ff */
[----:B--2---:R-:W-:Y:S01]  /*bc80*/  IADD3 R102, P0, PT, R3, UR6, RZ ;  /* 0x0000000603667c10 */ /* 0x004fe2000ff1e0ff */
[----:B------:R-:W-:-:S02]  /*bc90*/  IMAD.U32 R43, RZ, RZ, UR21 ;  /* 0x00000015ff2b7e24 */ /* 0x000fc4000f8e00ff */
[----:B-1----:R-:W-:Y:S01]  /*bca0*/  IMAD.U32 R51, RZ, RZ, UR27 ;  /* 0x0000001bff337e24 */ /* 0x002fe2000f8e00ff */
[----:B------:R-:W-:Y:S02]  /*bcb0*/  LEA.HI.X.SX32 R103, R3, UR7, 0x1, P0 ;  /* 0x0000000703677c11 */ /* 0x000fe400080f0eff */
[----:B----4-:R-:W-:Y:S02]  /*bcc0*/  IADD3 R17, PT, PT, R28, R17, R41 ;  /* 0x000000111c117210 */ /* 0x010fe40007ffe029 */
[----:B------:R-:W-:Y:S02]  /*bcd0*/  SHF.R.U32.HI R106, RZ, 0x3, R30 ;  /* 0x00000003ff6a7819 */ /* 0x000fe4000001161e */
[----:B------:R-:W-:Y:S02]  /*bce0*/  IADD3 R15, PT, PT, R17, R16, R15 ;  /* 0x00000010110f7210 */ /* 0x000fe40007ffe00f */
[----:B------:R-:W-:Y:S02]  /*bcf0*/  SHF.R.U32.HI R107, RZ, 0x3, R31 ;  /* 0x00000003ff6b7819 */ /* 0x000fe4000001161f */
[--C-:B---3--:R-:W-:Y:S01]  /*bd00*/  SHF.R.W.U32 R108, R4, 0x7, R4.reuse ;  /* 0x00000007046c7819 */ /* 0x108fe20000001e04 */
[----:B------:R-:W-:Y:S01]  /*bd10*/  IMAD.IADD R17, R38, 0x1, R15 ;  /* 0x0000000126117824 */ /* 0x000fe200078e020f */
[----:B------:R-:W-:-:S02]  /*bd20*/  SHF.R.W.U32 R109, R4, 0x12, R4 ;  /* 0x00000012046d7819 */ /* 0x000fc40000001e04 */
[----:B------:R-:W-:Y:S02]  /*bd30*/  SHF.R.U32.HI R110, RZ, 0x3, R4 ;  /* 0x00000003ff6e7819 */ /* 0x000fe40000011604 */
[C-C-:B------:R-:W-:Y:S02]  /*bd40*/  SHF.R.W.U32 R14, R17.reuse, 0x6, R17.reuse ;  /* 0x00000006110e7819 */ /* 0x140fe40000001e11 */
[C-C-:B-----5:R-:W-:Y:S02]  /*bd50*/  SHF.R.W.U32 R19, R17.reuse, 0xb, R17.reuse ;  /* 0x0000000b11137819 */ /* 0x160fe40000001e11 */
[----:B------:R-:W-:Y:S02]  /*bd60*/  SHF.R.W.U32 R18, R17, 0x19, R17 ;  /* 0x0000001911127819 */ /* 0x000fe40000001e11 */
[----:B------:R-:W-:Y:S02]  /*bd70*/  LOP3.LUT R21, R35, R17, R36, 0xb8, !PT ;  /* 0x0000001123157212 */ /* 0x000fe400078eb824 */
[----:B------:R-:W-:-:S02]  /*bd80*/  LOP3.LUT R14, R18, R19, R14, 0x96, !PT ;  /* 0x00000013120e7212 */ /* 0x000fc400078e960e */
[----:B------:R-:W-:Y:S02]  /*bd90*/  IADD3 R21, PT, PT, R29, R21, R34 ;  /* 0x000000151d157210 */ /* 0x000fe40007ffe022 */
[--C-:B------:R-:W-:Y:S02]  /*bda0*/  SHF.R.W.U32 R19, R39, 0xd, R39.reuse ;  /* 0x0000000d27137819 */ /* 0x100fe40000001e27 */
[----:B------:R-:W-:Y:S02]  /*bdb0*/  IADD3 R46, PT, PT, R21, R43, R14 ;  /* 0x0000002b152e7210 */ /* 0x000fe40007ffe00e */
[C-C-:B------:R-:W-:Y:S02]  /*bdc0*/  SHF.R.W.U32 R14, R39.reuse, 0x2, R39.reuse ;  /* 0x00000002270e7819 */ /* 0x140fe40000001e27 */
[----:B------:R-:W-:Y:S01]  /*bdd0*/  SHF.R.W.U32 R18, R39, 0x16, R39 ;  /* 0x0000001627127819 */ /* 0x000fe20000001e27 */
[----:B------:R-:W-:Y:S01]  /*bde0*/  IMAD.IADD R52, R37, 0x1, R46 ;  /* 0x0000000125347824 */ /* 0x000fe200078e022e */
[----:B------:R-:W-:-:S02]  /*bdf0*/  SHF.R.U32.HI R111, RZ, 0x3, R7 ;  /* 0x00000003ff6f7819 */ /* 0x000fc40000011607 */
[----:B------:R-:W-:Y:S02]  /*be00*/  LOP3.LUT R14, R18, R19, R14, 0x96, !PT ;  /* 0x00000013120e7212 */ /* 0x000fe400078e960e */
[C-C-:B------:R-:W-:Y:S02]  /*be10*/  SHF.R.W.U32 R21, R52.reuse, 0x6, R52.reuse ;  /* 0x0000000634157819 */ /* 0x140fe40000001e34 */
[C-C-:B------:R-:W-:Y:S02]  /*be20*/  SHF.R.W.U32 R42, R52.reuse, 0xb, R52.reuse ;  /* 0x0000000b342a7819 */ /* 0x140fe40000001e34 */
[----:B------:R-:W-:Y:S02]  /*be30*/  SHF.R.W.U32 R44, R52, 0x19, R52 ;  /* 0x00000019342c7819 */ /* 0x000fe40000001e34 */
[----:B------:R-:W-:Y:S02]  /*be40*/  LOP3.LUT R45, R36, R52, R17, 0xb8, !PT ;  /* 0x00000034242d7212 */ /* 0x000fe400078eb811 */
[----:B------:R-:W-:Y:S01]  /*be50*/  LOP3.LUT R21, R44, R42, R21, 0x96, !PT ;  /* 0x0000002a2c157212 */ /* 0x000fe200078e9615 */
[----:B------:R-:W-:Y:S01]  /*be60*/  IMAD.U32 R42, RZ, RZ, UR22 ;  /* 0x00000016ff2a7e24 */ /* 0x000fe2000f8e00ff */
[----:B------:R-:W-:Y:S01]  /*be70*/  IADD3 R45, PT, PT, R30, R45, R35 ;  /* 0x0000002d1e2d7210 */ /* 0x000fe20007ffe023 */
[----:B------:R-:W-:Y:S01]  /*be80*/  IMAD.U32 R44, RZ, RZ, UR23 ;  /* 0x00000017ff2c7e24 */ /* 0x000fe2000f8e00ff */
[----:B------:R-:W-:Y:S01]  /*be90*/  LOP3.LUT R18, R40, R37, R39, 0xe8, !PT ;  /* 0x0000002528127212 */ /* 0x000fe200078ee827 */
[----:B------:R-:W0:Y:S01]  /*bea0*/  LDCU.128 UR20, c[0x3][0x10] ;  /* 0x00c00200ff1477ac */ /* 0x000e220008000c00 */
[----:B------:R-:W-:-:S02]  /*beb0*/  IADD3 R49, PT, PT, R45, R42, R21 ;  /* 0x0000002a2d317210 */ /* 0x000fc40007ffe015 */
[----:B------:R-:W-:Y:S02]  /*bec0*/  IADD3 R14, PT, PT, R15, R14, R18 ;  /* 0x0000000e0f0e7210 */ /* 0x000fe40007ffe012 */
[----:B------:R-:W-:Y:S01]  /*bed0*/  SHF.R.U32.HI R112, RZ, 0x3, R11 ;  /* 0x00000003ff707819 */ /* 0x000fe2000001160b */
[----:B------:R-:W-:Y:S01]  /*bee0*/  IMAD.IADD R61, R40, 0x1, R49 ;  /* 0x00000001283d7824 */ /* 0x000fe200078e0231 */
[C-C-:B------:R-:W-:Y:S02]  /*bef0*/  SHF.R.W.U32 R15, R14.reuse, 0x2, R14.reuse ;  /* 0x000000020e0f7819 */ /* 0x140fe40000001e0e */
[----:B------:R-:W-:Y:S02]  /*bf00*/  SHF.R.W.U32 R18, R14, 0xd, R14 ;  /* 0x0000000d0e127819 */ /* 0x000fe40000001e0e */
[C-C-:B------:R-:W-:Y:S02]  /*bf10*/  SHF.R.W.U32 R21, R61.reuse, 0x6, R61.reuse ;  /* 0x000000063d157819 */ /* 0x140fe40000001e3d */
[----:B------:R-:W-:-:S02]  /*bf20*/  SHF.R.W.U32 R48, R61, 0xb, R61 ;  /* 0x0000000b3d307819 */ /* 0x000fc40000001e3d */
[----:B------:R-:W-:Y:S02]  /*bf30*/  SHF.R.W.U32 R45, R61, 0x19, R61 ;  /* 0x000000193d2d7819 */ /* 0x000fe40000001e3d */
[----:B------:R-:W-:Y:S02]  /*bf40*/  LOP3.LUT R47, R17, R61, R52, 0xb8, !PT ;  /* 0x0000003d112f7212 */ /* 0x000fe400078eb834 */
[----:B------:R-:W-:Y:S02]  /*bf50*/  SHF.R.W.U32 R19, R14, 0x16, R14 ;  /* 0x000000160e137819 */ /* 0x000fe40000001e0e */
[----:B------:R-:W-:Y:S02]  /*bf60*/  LOP3.LUT R21, R45, R48, R21, 0x96, !PT ;  /* 0x000000302d157212 */ /* 0x000fe400078e9615 */
[----:B------:R-:W-:Y:S02]  /*bf70*/  IADD3 R47, PT, PT, R31, R47, R36 ;  /* 0x0000002f1f2f7210 */ /* 0x000fe40007ffe024 */
[----:B------:R-:W-:-:S02]  /*bf80*/  LOP3.LUT R15, R19, R18, R15, 0x96, !PT ;  /* 0x00000012130f7212 */ /* 0x000fc400078e960f */
[----:B------:R-:W-:Y:S02]  /*bf90*/  LOP3.LUT R18, R39, R40, R14, 0xe8, !PT ;  /* 0x0000002827127212 */ /* 0x000fe400078ee80e */
[----:B------:R-:W-:Y:S02]  /*bfa0*/  IADD3 R56, PT, PT, R47, R44, R21 ;  /* 0x0000002c2f387210 */ /* 0x000fe40007ffe015 */
[----:B------:R-:W-:-:S03]  /*bfb0*/  IADD3 R19, PT, PT, R46, R15, R18 ;  /* 0x0000000f2e137210 */ /* 0x000fc60007ffe012 */
[----:B------:R-:W-:Y:S01]  /*bfc0*/  IMAD.IADD R70, R39, 0x1, R56 ;  /* 0x0000000127467824 */ /* 0x000fe200078e0238 */
[C-C-:B------:R-:W-:Y:S02]  /*bfd0*/  SHF.R.W.U32 R15, R19.reuse, 0x2, R19.reuse ;  /* 0x00000002130f7819 */ /* 0x140fe40000001e13 */
[C-C-:B------:R-:W-:Y:S02]  /*bfe0*/  SHF.R.W.U32 R18, R19.reuse, 0xd, R19.reuse ;  /* 0x0000000d13127819 */ /* 0x140fe40000001e13 */
[----:B------:R-:W-:Y:S02]  /*bff0*/  SHF.R.W.U32 R21, R19, 0x16, R19 ;  /* 0x0000001613157819 */ /* 0x000fe40000001e13 */
[C-C-:B------:R-:W-:Y:S02]  /*c000*/  SHF.R.W.U32 R45, R70.reuse, 0x6, R70.reuse ;  /* 0x00000006462d7819 */ /* 0x140fe40000001e46 */
[C-C-:B------:R-:W-:Y:S02]  /*c010*/  SHF.R.W.U32 R46, R70.reuse, 0xb, R70.reuse ;  /* 0x0000000b462e7819 */ /* 0x140fe40000001e46 */
[----:B------:R-:W-:-:S02]  /*c020*/  SHF.R.W.U32 R47, R70, 0x19, R70 ;  /* 0x00000019462f7819 */ /* 0x000fc40000001e46 */
[----:B------:R-:W-:Y:S02]  /*c030*/  LOP3.LUT R50, R52, R70, R61, 0xb8, !PT ;  /* 0x0000004634327212 */ /* 0x000fe400078eb83d */
[----:B------:R-:W-:Y:S01]  /*c040*/  LOP3.LUT R18, R21, R18, R15, 0x96, !PT ;  /* 0x0000001215127212 */ /* 0x000fe200078e960f */
[----:B0-----:R-:W-:Y:S01]  /*c050*/  IMAD.U32 R21, RZ, RZ, UR20 ;  /* 0x00000014ff157e24 */ /* 0x001fe2000f8e00ff */
[----:B------:R-:W-:Y:S01]  /*c060*/  LOP3.LUT R48, R47, R46, R45, 0x96, !PT ;  /* 0x0000002e2f307212 */ /* 0x000fe200078e962d */
[----:B------:R-:W-:Y:S01]  /*c070*/  IMAD.U32 R45, RZ, RZ, UR21 ;  /* 0x00000015ff2d7e24 */ /* 0x000fe2000f8e00ff */
[----:B------:R-:W-:Y:S01]  /*c080*/  IADD3 R50, PT, PT, R4, R50, R17 ;  /* 0x0000003204327210 */ /* 0x000fe20007ffe011 */
[----:B------:R-:W-:Y:S01]  /*c090*/  IMAD.U32 R46, RZ, RZ, UR22 ;  /* 0x00000016ff2e7e24 */ /* 0x000fe2000f8e00ff */
[----:B------:R-:W-:Y:S01]  /*c0a0*/  LOP3.LUT R15, R14, R39, R19, 0xe8, !PT ;  /* 0x000000270e0f7212 */ /* 0x000fe200078ee813 */
[----:B------:R-:W-:Y:S01]  /*c0b0*/  IMAD.U32 R47, RZ, RZ, UR23 ;  /* 0x00000017ff2f7e24 */ /* 0x000fe2000f8e00ff */
[----:B------:R-:W-:Y:S01]  /*c0c0*/  IADD3 R65, PT, PT, R50, R21, R48 ;  /* 0x0000001532417210 */ /* 0x000fe20007ffe030 */
[----:B------:R-:W-:Y:S01]  /*c0d0*/  IMAD.U32 R48, RZ, RZ, UR24 ;  /* 0x00000018ff307e24 */ /* 0x000fe2000f8e00ff */
[----:B------:R-:W-:Y:S01]  /*c0e0*/  IADD3 R68, PT, PT, R49, R18, R15 ;  /* 0x0000001231447210 */ /* 0x000fe20007ffe00f */
[----:B------:R-:W-:Y:S01]  /*c0f0*/  IMAD.U32 R49, RZ, RZ, UR25 ;  /* 0x00000019ff317e24 */ /* 0x000fe2000f8e00ff */
[----:B------:R-:W0:Y:S01]  /*c100*/  LDCU.128 UR20, c[0x3][0x40] ;  /* 0x00c00800ff1477ac */ /* 0x000e220008000c00 */
[----:B------:R-:W-:Y:S01]  /*c110*/  IMAD.IADD R15, R14, 0x1, R65 ;  /* 0x000000010e0f7824 */ /* 0x000fe200078e0241 */
[C-C-:B------:R-:W-:Y:S01]  /*c120*/  SHF.R.W.U32 R17, R68.reuse, 0x2, R68.reuse ;  /* 0x0000000244117819 */ /* 0x140fe20000001e44 */
[----:B------:R-:W-:Y:S01]  /*c130*/  IMAD.U32 R50, RZ, RZ, UR26 ;  /* 0x0000001aff327e24 */ /* 0x000fe2000f8e00ff */
[C-C-:B------:R-:W-:Y:S01]  /*c140*/  SHF.R.W.U32 R18, R68.reuse, 0xd, R68.reuse ;  /* 0x0000000d44127819 */ /* 0x140fe20000001e44 */
[----:B------:R-:W1:Y:S01]  /*c150*/  LDCU.128 UR24, c[0x3][0x50] ;  /* 0x00c00a00ff1877ac */ /* 0x000e620008000c00 */
[----:B------:R-:W-:-:S02]  /*c160*/  SHF.R.W.U32 R53, R68, 0x16, R68 ;  /* 0x0000001644357819 */ /* 0x000fc40000001e44 */
[C-C-:B------:R-:W-:Y:S02]  /*c170*/  SHF.R.W.U32 R54, R15.reuse, 0x6, R15.reuse ;  /* 0x000000060f367819 */ /* 0x140fe40000001e0f */
[C-C-:B------:R-:W-:Y:S02]  /*c180*/  SHF.R.W.U32 R55, R15.reuse, 0xb, R15.reuse ;  /* 0x0000000b0f377819 */ /* 0x140fe40000001e0f */
[----:B------:R-:W-:Y:S02]  /*c190*/  SHF.R.W.U32 R57, R15, 0x19, R15 ;  /* 0x000000190f397819 */ /* 0x000fe40000001e0f */
[----:B------:R-:W-:Y:S02]  /*c1a0*/  LOP3.LUT R58, R61, R15, R70, 0xb8, !PT ;  /* 0x0000000f3d3a7212 */ /* 0x000fe400078eb846 */
[----:B------:R-:W-:Y:S01]  /*c1b0*/  LOP3.LUT R17, R53, R18, R17, 0x96, !PT ;  /* 0x0000001235117212 */ /* 0x000fe200078e9611 */
[----:B------:R-:W-:Y:S01]  /*c1c0*/  IMAD.U32 R53, RZ, RZ, UR29 ;  /* 0x0000001dff357e24 */ /* 0x000fe2000f8e00ff */
[----:B------:R-:W-:Y:S01]  /*c1d0*/  LOP3.LUT R18, R57, R55, R54, 0x96, !PT ;  /* 0x0000003739127212 */ /* 0x000fe200078e9636 */
[----:B------:R-:W-:Y:S01]  /*c1e0*/  IMAD.U32 R54, RZ, RZ, UR30 ;  /* 0x0000001eff367e24 */ /* 0x000fe2000f8e00ff */
[----:B------:R-:W-:Y:S01]  /*c1f0*/  IADD3 R58, PT, PT, R5, R58, R52 ;  /* 0x0000003a053a7210 */ /* 0x000fe20007ffe034 */
[----:B------:R-:W-:Y:S01]  /*c200*/  IMAD.U32 R52, RZ, RZ, UR28 ;  /* 0x0000001cff347e24 */ /* 0x000fe2000f8e00ff */
[C---:B------:R-:W-:Y:S01]  /*c210*/  LOP3.LUT R14, R19.reuse, R14, R68, 0xe8, !PT ;  /* 0x0000000e130e7212 */ /* 0x040fe200078ee844 */
[----:B------:R-:W-:Y:S01]  /*c220*/  IMAD.U32 R55, RZ, RZ, UR31 ;  /* 0x0000001fff377e24 */ /* 0x000fe2000f8e00ff */
[----:B------:R-:W-:Y:S01]  /*c230*/  IADD3 R72, PT, PT, R58, R45, R18 ;  /* 0x0000002d3a487210 */ /* 0x000fe20007ffe012 */
[----:B0-----:R-:W-:Y:S01]  /*c240*/  IMAD.U32 R57, RZ, RZ, UR21 ;  /* 0x00000015ff397e24 */ /* 0x001fe2000f8e00ff */
[----:B------:R-:W-:Y:S01]  /*c250*/  IADD3 R73, PT, PT, R56, R17, R14 ;  /* 0x0000001138497210 */ /* 0x000fe20007ffe00e */
[----:B------:R-:W-:Y:S01]  /*c260*/  IMAD.U32 R56, RZ, RZ, UR20 ;  /* 0x00000014ff387e24 */ /* 0x000fe2000f8e00ff */
[----:B------:R-:W0:Y:S01]  /*c270*/  LDCU.128 UR28, c[0x3][0x60] ;  /* 0x00c00c00ff1c77ac */ /* 0x000e220008000c00 */
[----:B------:R-:W-:Y:S01]  /*c280*/  IMAD.IADD R14, R19, 0x1, R72 ;  /* 0x00000001130e7824 */ /* 0x000fe200078e0248 */
[C-C-:B------:R-:W-:Y:S01]  /*c290*/  SHF.R.W.U32 R17, R73.reuse, 0x2, R73.reuse ;  /* 0x0000000249117819 */ /* 0x140fe20000001e49 */
[----:B------:R-:W-:Y:S01]  /*c2a0*/  IMAD.U32 R58, RZ, RZ, UR22 ;  /* 0x00000016ff3a7e24 */ /* 0x000fe2000f8e00ff */
[C-C-:B------:R-:W-:Y:S01]  /*c2b0*/  SHF.R.W.U32 R18, R73.reuse, 0xd, R73.reuse ;  /* 0x0000000d49127819 */ /* 0x140fe20000001e49 */
[----:B------:R-:W-:Y:S01]  /*c2c0*/  IMAD.U32 R59, RZ, RZ, UR23 ;  /* 0x00000017ff3b7e24 */ /* 0x000fe2000f8e00ff */
[----:B------:R-:W-:Y:S01]  /*c2d0*/  SHF.R.W.U32 R60, R73, 0x16, R73 ;  /* 0x00000016493c7819 */ /* 0x000fe20000001e49 */
[----:B------:R-:W2:Y:S01]  /*c2e0*/  LDCU.128 UR20, c[0x3][0x70] ;  /* 0x00c00e00ff1477ac */ /* 0x000ea20008000c00 */
[----:B------:R-:W-:-:S02]  /*c2f0*/  SHF.R.W.U32 R62, R14, 0x6, R14 ;  /* 0x000000060e3e7819 */ /* 0x000fc40000001e0e */
[C-C-:B------:R-:W-:Y:S02]  /*c300*/  SHF.R.W.U32 R63, R14.reuse, 0xb, R14.reuse ;  /* 0x0000000b0e3f7819 */ /* 0x140fe40000001e0e */
[----:B------:R-:W-:Y:S02]  /*c310*/  SHF.R.W.U32 R64, R14, 0x19, R14 ;  /* 0x000000190e407819 */ /* 0x000fe40000001e0e */
[----:B------:R-:W-:Y:S02]  /*c320*/  LOP3.LUT R66, R70, R14, R15, 0xb8, !PT ;  /* 0x0000000e46427212 */ /* 0x000fe400078eb80f */
[----:B------:R-:W-:Y:S01]  /*c330*/  LOP3.LUT R18, R60, R18, R17, 0x96, !PT ;  /* 0x000000123c127212 */ /* 0x000fe200078e9611 */
[----:B-1----:R-:W-:Y:S01]  /*c340*/  IMAD.U32 R60, RZ, RZ, UR24 ;  /* 0x00000018ff3c7e24 */ /* 0x002fe2000f8e00ff */
[----:B------:R-:W-:Y:S01]  /*c350*/  LOP3.LUT R17, R64, R63, R62, 0x96, !PT ;  /* 0x0000003f40117212 */ /* 0x000fe200078e963e */
[----:B------:R-:W-:Y:S01]  /*c360*/  IMAD.U32 R62, RZ, RZ, UR26 ;  /* 0x0000001aff3e7e24 */ /* 0x000fe2000f8e00ff */
[----:B------:R-:W-:Y:S01]  /*c370*/  IADD3 R66, PT, PT, R6, R66, R61 ;  /* 0x0000004206427210 */ /* 0x000fe20007ffe03d */
[----:B------:R-:W-:Y:S01]  /*c380*/  IMAD.U32 R61, RZ, RZ, UR25 ;  /* 0x00000019ff3d7e24 */ /* 0x000fe2000f8e00ff */
[----:B------:R-:W-:Y:S01]  /*c390*/  LOP3.LUT R19, R68, R19, R73, 0xe8, !PT ;  /* 0x0000001344137212 */ /* 0x000fe200078ee849 */
        /* <DEDUP_REMOVED lines=9> */
[----:B------:R-:W-:Y:S01]  /*c430*/  SHF.R.W.U32 R74, R18, 0xd, R18 ;  /* 0x0000000d124a7819 */ /* 0x000fe20000001e12 */
[----:B------:R-:W-:Y:S01]  /*c440*/  IMAD.U32 R67, RZ, RZ, UR31 ;  /* 0x0000001fff437e24 */ /* 0x000fe2000f8e00ff */
[C-C-:B------:R-:W-:Y:S01]  /*c450*/  SHF.R.W.U32 R71, R17.reuse, 0x6, R17.reuse ;  /* 0x0000000611477819 */ /* 0x140fe20000001e11 */
[----:B--2---:R-:W-:Y:S01]  /*c460*/  IMAD.U32 R87, RZ, RZ, UR20 ;  /* 0x00000014ff577e24 */ /* 0x004fe2000f8e00ff */
[C-C-:B------:R-:W-:Y:S01]  /*c470*/  SHF.R.W.U32 R76, R17.reuse, 0xb, R17.reuse ;  /* 0x0000000b114c7819 */ /* 0x140fe20000001e11 */
[----:B------:R-:W-:Y:S01]  /*c480*/  IMAD.U32 R86, RZ, RZ, UR21 ;  /* 0x00000015ff567e24 */ /* 0x000fe2000f8e00ff */
[----:B------:R-:W-:Y:S01]  /*c490*/  SHF.R.W.U32 R75, R17, 0x19, R17 ;  /* 0x00000019114b7819 */ /* 0x000fe20000001e11 */
[----:B------:R-:W-:Y:S01]  /*c4a0*/  IMAD.U32 R85, RZ, RZ, UR22 ;  /* 0x00000016ff557e24 */ /* 0x000fe2000f8e00ff */
[----:B------:R-:W-:Y:S01]  /*c4b0*/  LOP3.LUT R78, R15, R17, R14, 0xb8, !PT ;  /* 0x000000110f4e7212 */ /* 0x000fe200078eb80e */
[----:B------:R-:W-:Y:S01]  /*c4c0*/  IMAD.U32 R84, RZ, RZ, UR23 ;  /* 0x00000017ff547e24 */ /* 0x000fe2000f8e00ff */
[----:B------:R-:W-:Y:S01]  /*c4d0*/  LOP3.LUT R76, R75, R76, R71, 0x96, !PT ;  /* 0x0000004c4b4c7212 */ /* 0x000fe200078e9647 */
[----:B------:R-:W1:Y:S01]  /*c4e0*/  LDCU.128 UR28, c[0x3][0x90] ;  /* 0x00c01200ff1c77ac */ /* 0x000e620008000c00 */
[----:B------:R-:W-:-:S02]  /*c4f0*/  IADD3 R78, PT, PT, R7, R78, R70 ;  /* 0x0000004e074e7210 */ /* 0x000fc40007ffe046 */
[----:B------:R-:W-:Y:S01]  /*c500*/  SHF.R.W.U32 R69, R18, 0x16, R18 ;  /* 0x0000001612457819 */ /* 0x000fe20000001e12 */
[----:B0-----:R-:W-:Y:S01]  /*c510*/  IMAD.U32 R70, RZ, RZ, UR26 ;  /* 0x0000001aff467e24 */ /* 0x001fe2000f8e00ff */
[----:B------:R-:W-:Y:S01]  /*c520*/  IADD3 R90, PT, PT, R78, R47, R76 ;  /* 0x0000002f4e5a7210 */ /* 0x000fe20007ffe04c */
[----:B------:R-:W-:Y:S01]  /*c530*/  IMAD.U32 R71, RZ, RZ, UR27 ;  /* 0x0000001bff477e24 */ /* 0x000fe2000f8e00ff */
[----:B------:R-:W-:Y:S01]  /*c540*/  LOP3.LUT R19, R69, R74, R19, 0x96, !PT ;  /* 0x0000004a45137212 */ /* 0x000fe200078e9613 */
[----:B------:R-:W-:Y:S01]  /*c550*/  IMAD.U32 R69, RZ, RZ, UR25 ;  /* 0x00000019ff457e24 */ /* 0x000fe2000f8e00ff */
[C---:B------:R-:W-:Y:S01]  /*c560*/  LOP3.LUT R68, R73.reuse, R68, R18, 0xe8, !PT ;  /* 0x0000004449447212 */ /* 0x040fe200078ee812 */
[----:B------:R-:W-:Y:S01]  /*c570*/  IMAD.IADD R88, R73, 0x1, R90 ;  /* 0x0000000149587824 */ /* 0x000fe200078e025a */
[----:B------:R-:W0:Y:S02]  /*c580*/  LDCU.128 UR20, c[0x3][0xa0] ;  /* 0x00c01400ff1477ac */ /* 0x000e240008000c00 */
[----:B------:R-:W-:Y:S01]  /*c590*/  IADD3 R19, PT, PT, R72, R19, R68 ;  /* 0x0000001348137210 */ /* 0x000fe20007ffe044 */
[----:B------:R-:W-:Y:S01]  /*c5a0*/  IMAD.U32 R68, RZ, RZ, UR24 ;  /* 0x00000018ff447e24 */ /* 0x000fe2000f8e00ff */
[C-C-:B------:R-:W-:Y:S01]  /*c5b0*/  SHF.R.W.U32 R76, R88.reuse, 0x6, R88.reuse ;  /* 0x00000006584c7819 */ /* 0x140fe20000001e58 */
[----:B------:R-:W2:Y:S01]  /*c5c0*/  LDCU.128 UR24, c[0x3][0xb0] ;  /* 0x00c01600ff1877ac */ /* 0x000ea20008000c00 */
[----:B------:R-:W-:-:S02]  /*c5d0*/  SHF.R.W.U32 R79, R88, 0xb, R88 ;  /* 0x0000000b584f7819 */ /* 0x000fc40000001e58 */
[----:B------:R-:W-:Y:S02]  /*c5e0*/  SHF.R.W.U32 R78, R88, 0x19, R88 ;  /* 0x00000019584e7819 */ /* 0x000fe40000001e58 */
[----:B------:R-:W-:Y:S02]  /*c5f0*/  LOP3.LUT R80, R14, R88, R17, 0xb8, !PT ;  /* 0x000000580e507212 */ /* 0x000fe400078eb811 */
[----:B------:R-:W-:Y:S02]  /*c600*/  LOP3.LUT R79, R78, R79, R76, 0x96, !PT ;  /* 0x0000004f4e4f7212 */ /* 0x000fe400078e964c */
[----:B------:R-:W-:Y:S02]  /*c610*/  IADD3 R80, PT, PT, R8, R80, R15 ;  /* 0x0000005008507210 */ /* 0x000fe40007ffe00f */
[C-C-:B------:R-:W-:Y:S02]  /*c620*/  SHF.R.W.U32 R72, R19.reuse, 0x2, R19.reuse ;  /* 0x0000000213487819 */ /* 0x140fe40000001e13 */
[C-C-:B------:R-:W-:Y:S01]  /*c630*/  SHF.R.W.U32 R75, R19.reuse, 0xd, R19.reuse ;  /* 0x0000000d134b7819 */ /* 0x140fe20000001e13 */
[----:B0-----:R-:W-:Y:S01]  /*c640*/  IMAD.U32 R76, RZ, RZ, UR20 ;  /* 0x00000014ff4c7e24 */ /* 0x001fe2000f8e00ff */
[----:B------:R-:W-:Y:S01]  /*c650*/  SHF.R.W.U32 R74, R19, 0x16, R19 ;  /* 0x00000016134a7819 */ /* 0x000fe20000001e13 */
[----:B------:R-:W-:Y:S01]  /*c660*/  IMAD.U32 R78, RZ, RZ, UR22 ;  /* 0x00000016ff4e7e24 */ /* 0x000fe2000f8e00ff */
[----:B------:R-:W-:Y:S01]  /*c670*/  IADD3 R93, PT, PT, R80, R48, R79 ;  /* 0x00000030505d7210 */ /* 0x000fe20007ffe04f */
[----:B------:R-:W-:Y:S01]  /*c680*/  IMAD.U32 R79, RZ, RZ, UR23 ;  /* 0x00000017ff4f7e24 */ /* 0x000fe2000f8e00ff */
[----:B------:R-:W-:Y:S01]  /*c690*/  LOP3.LUT R92, R74, R75, R72, 0x96, !PT ;  /* 0x0000004b4a5c7212 */ /* 0x000fe200078e9648 */
[----:B-1----:R-:W-:Y:S01]  /*c6a0*/  IMAD.U32 R72, RZ, RZ, UR28 ;  /* 0x0000001cff487e24 */ /* 0x002fe2000f8e00ff */
[C---:B------:R-:W-:Y:S01]  /*c6b0*/  LOP3.LUT R15, R18.reuse, R73, R19, 0xe8, !PT ;  /* 0x00000049120f7212 */ /* 0x040fe200078ee813 */
[----:B------:R-:W-:-:S02]  /*c6c0*/  IMAD.IADD R89, R18, 0x1, R93 ;  /* 0x0000000112597824 */ /* 0x000fc400078e025d */
[----:B------:R-:W-:Y:S01]  /*c6d0*/  IMAD.U32 R73, RZ, RZ, UR29 ;  /* 0x0000001dff497e24 */ /* 0x000fe2000f8e00ff */
[----:B------:R-:W-:Y:S01]  /*c6e0*/  IADD3 R92, PT, PT, R77, R92, R15 ;  /* 0x0000005c4d5c7210 */ /* 0x000fe20007ffe00f */
[----:B------:R-:W-:Y:S01]  /*c6f0*/  IMAD.U32 R74, RZ, RZ, UR30 ;  /* 0x0000001eff4a7e24 */ /* 0x000fe2000f8e00ff */
[C-C-:B------:R-:W-:Y:S01]  /*c700*/  SHF.R.W.U32 R82, R89.reuse, 0x6, R89.reuse ;  /* 0x0000000659527819 */ /* 0x140fe20000001e59 */
[----:B------:R-:W-:Y:S01]  /*c710*/  IMAD.U32 R75, RZ, RZ, UR31 ;  /* 0x0000001fff4b7e24 */ /* 0x000fe2000f8e00ff */
[C-C-:B------:R-:W-:Y:S01]  /*c720*/  SHF.R.W.U32 R83, R89.reuse, 0xb, R89.reuse ;  /* 0x0000000b59537819 */ /* 0x140fe20000001e59 */
[----:B------:R-:W-:Y:S01]  /*c730*/  IMAD.U32 R77, RZ, RZ, UR21 ;  /* 0x00000015ff4d7e24 */ /* 0x000fe2000f8e00ff */
[----:B------:R-:W-:Y:S01]  /*c740*/  SHF.R.W.U32 R94, R89, 0x19, R89 ;  /* 0x00000019595e7819 */ /* 0x000fe20000001e59 */
[----:B------:R-:W0:Y:S01]  /*c750*/  LDCU.128 UR20, c[0x3][0xc0] ;  /* 0x00c01800ff1477ac */ /* 0x000e220008000c00 */
[----:B------:R-:W-:Y:S02]  /*c760*/  LOP3.LUT R95, R17, R89, R88, 0xb8, !PT ;  /* 0x00000059115f7212 */ /* 0x000fe400078eb858 */
[----:B------:R-:W-:-:S02]  /*c770*/  SHF.R.W.U32 R15, R92, 0x2, R92 ;  /* 0x000000025c0f7819 */ /* 0x000fc40000001e5c */
[C-C-:B------:R-:W-:Y:S02]  /*c780*/  SHF.R.W.U32 R80, R92.reuse, 0xd, R92.reuse ;  /* 0x0000000d5c507819 */ /* 0x140fe40000001e5c */
[----:B------:R-:W-:Y:S02]  /*c790*/  SHF.R.W.U32 R81, R92, 0x16, R92 ;  /* 0x000000165c517819 */ /* 0x000fe40000001e5c */
[----:B------:R-:W-:Y:S01]  /*c7a0*/  LOP3.LUT R94, R94, R83, R82, 0x96, !PT ;  /* 0x000000535e5e7212 */ /* 0x000fe200078e9652 */
[----:B--2---:R-:W-:Y:S01]  /*c7b0*/  IMAD.U32 R83, RZ, RZ, UR24 ;  /* 0x00000018ff537e24 */ /* 0x004fe2000f8e00ff */
[----:B------:R-:W-:Y:S01]  /*c7c0*/  IADD3 R95, PT, PT, R9, R95, R14 ;  /* 0x0000005f095f7210 */ /* 0x000fe20007ffe00e */
[----:B------:R-:W-:Y:S01]  /*c7d0*/  IMAD.U32 R82, RZ, RZ, UR25 ;  /* 0x00000019ff527e24 */ /* 0x000fe2000f8e00ff */
[----:B------:R-:W-:Y:S01]  /*c7e0*/  LOP3.LUT R91, R81, R80, R15, 0x96, !PT ;  /* 0x00000050515b7212 */ /* 0x000fe200078e960f */
[----:B------:R-:W-:Y:S01]  /*c7f0*/  IMAD.SHL.U32 R15, R102, 0x8, RZ ;  /* 0x00000008660f7824 */ /* 0x000fe200078e00ff */
[----:B------:R-:W-:Y:S01]  /*c800*/  LOP3.LUT R18, R19, R18, R92, 0xe8, !PT ;  /* 0x0000001213127212 */ /* 0x000fe200078ee85c */
[----:B------:R-:W-:Y:S01]  /*c810*/  IMAD.U32 R81, RZ, RZ, UR26 ;  /* 0x0000001aff517e24 */ /* 0x000fe2000f8e00ff */
[----:B------:R-:W-:Y:S01]  /*c820*/  IADD3 R98, PT, PT, R95, R49, R94 ;  /* 0x000000315f627210 */ /* 0x000fe20007ffe05e */
[----:B------:R-:W-:Y:S01]  /*c830*/  IMAD.U32 R80, RZ, RZ, UR27 ;  /* 0x0000001bff507e24 */ /* 0x000fe2000f8e00ff */
[----:B------:R-:W-:Y:S01]  /*c840*/  IADD3 R91, PT, PT, R90, R91, R18 ;  /* 0x0000005b5a5b7210 */ /* 0x000fe20007ffe012 */
[----:B------:R-:W1:Y:S01]  /*c850*/  LDCU.128 UR24, c[0x3][0xe0] ;  /* 0x00c01c00ff1877ac */ /* 0x000e620008000c00 */
[----:B------:R-:W-:Y:S01]  /*c860*/  SHF.R.W.U32 R90, R15, 0x11, R15 ;  /* 0x000000110f5a7819 */ /* 0x000fe20000001e0f */
[----:B------:R-:W-:Y:S01]  /*c870*/  IMAD.IADD R94, R19, 0x1, R98 ;  /* 0x00000001135e7824 */ /* 0x000fe200078e0262 */
[----:B------:R-:W-:-:S02]  /*c880*/  SHF.R.W.U32 R3, R91, 0x2, R91 ;  /* 0x000000025b037819 */ /* 0x000fc40000001e5b */
[C-C-:B------:R-:W-:Y:S02]  /*c890*/  SHF.R.W.U32 R18, R91.reuse, 0xd, R91.reuse ;  /* 0x0000000d5b127819 */ /* 0x140fe40000001e5b */
[----:B------:R-:W-:Y:S02]  /*c8a0*/  SHF.R.W.U32 R95, R91, 0x16, R91 ;  /* 0x000000165b5f7819 */ /* 0x000fe40000001e5b */
[--C-:B------:R-:W-:Y:S02]  /*c8b0*/  SHF.R.W.U32 R101, R15, 0x13, R15.reuse ;  /* 0x000000130f657819 */ /* 0x100fe40000001e0f */
[----:B------:R-:W-:Y:S02]  /*c8c0*/  SHF.R.U32.HI R14, RZ, 0xa, R15 ;  /* 0x0000000aff0e7819 */ /* 0x000fe4000001160f */
[----:B------:R-:W-:Y:S02]  /*c8d0*/  LOP3.LUT R18, R95, R18, R3, 0x96, !PT ;  /* 0x000000125f127212 */ /* 0x000fe400078e9603 */
[----:B------:R-:W-:-:S02]  /*c8e0*/  SHF.R.W.U32 R96, R94, 0x6, R94 ;  /* 0x000000065e607819 */ /* 0x000fc40000001e5e */
[C-C-:B------:R-:W-:Y:S02]  /*c8f0*/  SHF.R.W.U32 R97, R94.reuse, 0xb, R94.reuse ;  /* 0x0000000b5e617819 */ /* 0x140fe40000001e5e */
[----:B------:R-:W-:Y:S02]  /*c900*/  SHF.R.W.U32 R99, R94, 0x19, R94 ;  /* 0x000000195e637819 */ /* 0x000fe40000001e5e */
[----:B------:R-:W-:Y:S02]  /*c910*/  LOP3.LUT R3, R88, R94, R89, 0xb8, !PT ;  /* 0x0000005e58037212 */ /* 0x000fe400078eb859 */
[----:B------:R-:W-:Y:S02]  /*c920*/  LOP3.LUT R90, R101, R90, R14, 0x96, !PT ;  /* 0x0000005a655a7212 */ /* 0x000fe400078e960e */
[----:B------:R-:W-:Y:S02]  /*c930*/  SHF.R.U64 R14, R102, 0x1d, R103 ;  /* 0x0000001d660e7819 */ /* 0x000fe40000001267 */
[----:B------:R-:W-:-:S02]  /*c940*/  LOP3.LUT R97, R99, R97, R96, 0x96, !PT ;  /* 0x0000006163617212 */ /* 0x000fc400078e9660 */
[----:B------:R-:W-:Y:S01]  /*c950*/  IADD3 R3, PT, PT, R10, R3, R17 ;  /* 0x000000030a037210 */ /* 0x000fe20007ffe011 */
[----:B------:R2:W-:Y:S01]  /*c960*/  STL.64 [R1+0x98], R14 ;  /* 0x0000980e01007387 */ /* 0x0005e20000100a00 */
[----:B------:R-:W-:Y:S02]  /*c970*/  LOP3.LUT R96, R92, R19, R91, 0xe8, !PT ;  /* 0x000000135c607212 */ /* 0x000fe400078ee85b */
[C-C-:B------:R-:W-:Y:S02]  /*c980*/  SHF.R.W.U32 R95, R14.reuse, 0x11, R14.reuse ;  /* 0x000000110e5f7819 */ /* 0x140fe40000001e0e */
[--C-:B------:R-:W-:Y:S02]  /*c990*/  SHF.R.W.U32 R100, R14, 0x13, R14.reuse ;  /* 0x000000130e647819 */ /* 0x100fe40000001e0e */
[----:B------:R-:W-:Y:S02]  /*c9a0*/  SHF.R.U32.HI R99, RZ, 0xa, R14 ;  /* 0x0000000aff637819 */ /* 0x000fe4000001160e */
[----:B------:R-:W-:-:S02]  /*c9b0*/  IADD3 R19, PT, PT, R3, R50, R97 ;  /* 0x0000003203137210 */ /* 0x000fc40007ffe061 */
[----:B------:R-:W-:Y:S02]  /*c9c0*/  IADD3 R96, PT, PT, R93, R18, R96 ;  /* 0x000000125d607210 */ /* 0x000fe40007ffe060 */
[----:B------:R-:W-:Y:S01]  /*c9d0*/  LOP3.LUT R17, R100, R95, R99, 0x96, !PT ;  /* 0x0000005f64117212 */ /* 0x000fe200078e9663 */
[----:B------:R-:W-:Y:S01]  /*c9e0*/  IMAD.IADD R93, R92, 0x1, R19 ;  /* 0x000000015c5d7824 */ /* 0x000fe200078e0213 */
[----:B------:R-:W-:Y:S02]  /*c9f0*/  SHF.R.W.U32 R101, R15, 0x7, R15 ;  /* 0x000000070f657819 */ /* 0x000fe40000001e0f */
[C-C-:B------:R-:W-:Y:S02]  /*ca00*/  SHF.R.W.U32 R95, R96.reuse, 0x2, R96.reuse ;  /* 0x00000002605f7819 */ /* 0x140fe40000001e60 */
[C-C-:B------:R-:W-:Y:S02]  /*ca10*/  SHF.R.W.U32 R100, R96.reuse, 0xd, R96.reuse ;  /* 0x0000000d60647819 */ /* 0x140fe40000001e60 */
[----:B------:R-:W-:-:S02]  /*ca20*/  SHF.R.W.U32 R97, R96, 0x16, R96 ;  /* 0x0000001660617819 */ /* 0x000fc40000001e60 */
[----:B------:R-:W-:Y:S02]  /*ca30*/  LOP3.LUT R105, R101, 0x1fffffff, R102, 0x78, !PT ;  /* 0x1fffffff65697812 */ /* 0x000fe400078e7866 */
[----:B------:R-:W-:Y:S02]  /*ca40*/  LOP3.LUT R97, R97, R100, R95, 0x96, !PT ;  /* 0x0000006461617212 */ /* 0x000fe400078e965f */
[C-C-:B------:R-:W-:Y:S02]  /*ca50*/  SHF.R.W.U32 R99, R93.reuse, 0x6, R93.reuse ;  /* 0x000000065d637819 */ /* 0x140fe40000001e5d */
[C-C-:B------:R-:W-:Y:S02]  /*ca60*/  SHF.R.W.U32 R102, R93.reuse, 0xb, R93.reuse ;  /* 0x0000000b5d667819 */ /* 0x140fe40000001e5d */
[----:B------:R-:W-:Y:S02]  /*ca70*/  SHF.R.W.U32 R101, R93, 0x19, R93 ;  /* 0x000000195d657819 */ /* 0x000fe40000001e5d */
[----:B------:R-:W-:-:S02]  /*ca80*/  LOP3.LUT R95, R89, R93, R94, 0xb8, !PT ;  /* 0x0000005d595f7212 */ /* 0x000fc400078eb85e */
[C-C-:B------:R-:W-:Y:S02]  /*ca90*/  SHF.R.W.U32 R18, R14.reuse, 0x7, R14.reuse ;  /* 0x000000070e127819 */ /* 0x140fe40000001e0e */
[--C-:B------:R-:W-:Y:S02]  /*caa0*/  SHF.R.W.U32 R3, R14, 0x12, R14.reuse ;  /* 0x000000120e037819 */ /* 0x100fe40000001e0e */
[----:B------:R-:W-:Y:S02]  /*cab0*/  SHF.R.U32.HI R103, RZ, 0x3, R14 ;  /* 0x00000003ff677819 */ /* 0x000fe4000001160e */
[----:B------:R-:W-:Y:S02]  /*cac0*/  LOP3.LUT R102, R101, R102, R99, 0x96, !PT ;  /* 0x0000006665667212 */ /* 0x000fe400078e9663 */
[----:B------:R-:W-:Y:S02]  /*cad0*/  IADD3 R88, PT, PT, R11, R95, R88 ;  /* 0x0000005f0b587210 */ /* 0x000fe40007ffe058 */
[----:B------:R-:W-:-:S02]  /*cae0*/  LOP3.LUT R101, R91, R92, R96, 0xe8, !PT ;  /* 0x0000005c5b657212 */ /* 0x000fc400078ee860 */
[----:B------:R-:W-:Y:S02]  /*caf0*/  LOP3.LUT R18, R3, R18, R103, 0x96, !PT ;  /* 0x0000001203127212 */ /* 0x000fe400078e9667 */
[----:B------:R-:W-:Y:S02]  /*cb00*/  SHF.R.W.U32 R104, R15, 0x12, R15 ;  /* 0x000000120f687819 */ /* 0x000fe40000001e0f */
[C-C-:B------:R-:W-:Y:S02]  /*cb10*/  SHF.R.W.U32 R99, R29.reuse, 0x7, R29.reuse ;  /* 0x000000071d637819 */ /* 0x140fe40000001e1d */
[--C-:B------:R-:W-:Y:S02]  /*cb20*/  SHF.R.W.U32 R100, R29, 0x12, R29.reuse ;  /* 0x000000121d647819 */ /* 0x100fe40000001e1d */
[----:B------:R-:W-:Y:S02]  /*cb30*/  SHF.R.U32.HI R103, RZ, 0x3, R29 ;  /* 0x00000003ff677819 */ /* 0x000fe4000001161d */
[----:B------:R-:W-:-:S02]  /*cb40*/  IADD3 R102, PT, PT, R88, R51, R102 ;  /* 0x0000003358667210 */ /* 0x000fc40007ffe066 */
[----:B------:R-:W-:Y:S02]  /*cb50*/  IADD3 R101, PT, PT, R98, R97, R101 ;  /* 0x0000006162657210 */ /* 0x000fe40007ffe065 */
[----:B------:R-:W-:Y:S01]  /*cb60*/  LOP3.LUT R3, R105, R104, RZ, 0x3c, !PT ;  /* 0x0000006869037212 */ /* 0x000fe200078e3cff */
[----:B------:R-:W-:Y:S01]  /*cb70*/  IMAD.IADD R98, R91, 0x1, R102 ;  /* 0x000000015b627824 */ /* 0x000fe200078e0266 */
[----:B------:R-:W-:Y:S02]  /*cb80*/  LOP3.LUT R95, R100, R99, R103, 0x96, !PT ;  /* 0x00000063645f7212 */ /* 0x000fe400078e9667 */
[C-C-:B------:R-:W-:Y:S02]  /*cb90*/  SHF.R.W.U32 R104, R30.reuse, 0x7, R30.reuse ;  /* 0x000000071e687819 */ /* 0x140fe40000001e1e */
[----:B------:R-:W-:Y:S02]  /*cba0*/  SHF.R.W.U32 R105, R30, 0x12, R30 ;  /* 0x000000121e697819 */ /* 0x000fe40000001e1e */
[----:B------:R-:W-:-:S02]  /*cbb0*/  SHF.R.W.U32 R97, R101, 0x2, R101 ;  /* 0x0000000265617819 */ /* 0x000fc40000001e65 */
[C-C-:B------:R-:W-:Y:S02]  /*cbc0*/  SHF.R.W.U32 R100, R101.reuse, 0xd, R101.reuse ;  /* 0x0000000d65647819 */ /* 0x140fe40000001e65 */
[----:B------:R-:W-:Y:S02]  /*cbd0*/  SHF.R.W.U32 R103, R101, 0x16, R101 ;  /* 0x0000001665677819 */ /* 0x000fe40000001e65 */
[----:B------:R-:W-:Y:S02]  /*cbe0*/  LOP3.LUT R92, R105, R104, R106, 0x96, !PT ;  /* 0x00000068695c7212 */ /* 0x000fe400078e966a */
[----:B------:R-:W-:Y:S02]  /*cbf0*/  LOP3.LUT R100, R103, R100, R97, 0x96, !PT ;  /* 0x0000006467647212 */ /* 0x000fe400078e9661 */
[C-C-:B------:R-:W-:Y:S02]  /*cc00*/  SHF.R.W.U32 R104, R98.reuse, 0x6, R98.reuse ;  /* 0x0000000662687819 */ /* 0x140fe40000001e62 */
[----:B------:R-:W-:-:S02]  /*cc10*/  SHF.R.W.U32 R105, R98, 0xb, R98 ;  /* 0x0000000b62697819 */ /* 0x000fc40000001e62 */
[----:B------:R-:W-:Y:S02]  /*cc20*/  SHF.R.W.U32 R106, R98, 0x19, R98 ;  /* 0x00000019626a7819 */ /* 0x000fe40000001e62 */
[----:B------:R-:W-:Y:S02]  /*cc30*/  LOP3.LUT R97, R94, R98, R93, 0xb8, !PT ;  /* 0x000000625e617212 */ /* 0x000fe400078eb85d */
[C-C-:B------:R-:W-:Y:S02]  /*cc40*/  SHF.R.W.U32 R99, R31.reuse, 0x7, R31.reuse ;  /* 0x000000071f637819 */ /* 0x140fe40000001e1f */
[----:B------:R-:W-:Y:S02]  /*cc50*/  SHF.R.W.U32 R88, R31, 0x12, R31 ;  /* 0x000000121f587819 */ /* 0x000fe40000001e1f */
[----:B------:R-:W-:Y:S02]  /*cc60*/  LOP3.LUT R103, R106, R105, R104, 0x96, !PT ;  /* 0x000000696a677212 */ /* 0x000fe400078e9668 */
[----:B------:R-:W-:-:S02]  /*cc70*/  IADD3 R97, PT, PT, R12, R97, R89 ;  /* 0x000000610c617210 */ /* 0x000fc40007ffe059 */
[----:B------:R-:W-:Y:S02]  /*cc80*/  LOP3.LUT R99, R88, R99, R107, 0x96, !PT ;  /* 0x0000006358637212 */ /* 0x000fe400078e966b */
[----:B------:R-:W-:Y:S02]  /*cc90*/  LOP3.LUT R91, R96, R91, R101, 0xe8, !PT ;  /* 0x0000005b605b7212 */ /* 0x000fe400078ee865 */
[----:B------:R-:W-:Y:S02]  /*cca0*/  LOP3.LUT R88, R109, R108, R110, 0x96, !PT ;  /* 0x0000006c6d587212 */ /* 0x000fe400078e966e */
[----:B------:R-:W-:Y:S02]  /*ccb0*/  IADD3 R103, PT, PT, R97, R52, R103 ;  /* 0x0000003461677210 */ /* 0x000fe40007ffe067 */
[C-C-:B------:R-:W-:Y:S02]  /*ccc0*/  SHF.R.W.U32 R107, R6.reuse, 0x7, R6.reuse ;  /* 0x00000007066b7819 */ /* 0x140fe40000001e06 */
[--C-:B------:R-:W-:Y:S01]  /*ccd0*/  SHF.R.W.U32 R108, R6, 0x12, R6.reuse ;  /* 0x00000012066c7819 */ /* 0x100fe20000001e06 */
[----:B------:R-:W-:Y:S01]  /*cce0*/  IMAD.IADD R97, R96, 0x1, R103 ;  /* 0x0000000160617824 */ /* 0x000fe200078e0267 */
[----:B------:R-:W-:-:S02]  /*ccf0*/  SHF.R.U32.HI R109, RZ, 0x3, R6 ;  /* 0x00000003ff6d7819 */ /* 0x000fc40000011606 */
[----:B------:R-:W-:Y:S02]  /*cd00*/  IADD3 R100, PT, PT, R19, R100, R91 ;  /* 0x0000006413647210 */ /* 0x000fe40007ffe05b */
[C-C-:B------:R-:W-:Y:S02]  /*cd10*/  SHF.R.W.U32 R104, R5.reuse, 0x7, R5.reuse ;  /* 0x0000000705687819 */ /* 0x140fe40000001e05 */
[--C-:B------:R-:W-:Y:S02]  /*cd20*/  SHF.R.W.U32 R105, R5, 0x12, R5.reuse ;  /* 0x0000001205697819 */ /* 0x100fe40000001e05 */
[----:B------:R-:W-:Y:S02]  /*cd30*/  SHF.R.U32.HI R106, RZ, 0x3, R5 ;  /* 0x00000003ff6a7819 */ /* 0x000fe40000011605 */
[C-C-:B------:R-:W-:Y:S02]  /*cd40*/  SHF.R.W.U32 R19, R7.reuse, 0x7, R7.reuse ;  /* 0x0000000707137819 */ /* 0x140fe40000001e07 */
[----:B------:R-:W-:-:S02]  /*cd50*/  SHF.R.W.U32 R110, R7, 0x12, R7 ;  /* 0x00000012076e7819 */ /* 0x000fc40000001e07 */
[----:B------:R-:W-:Y:S02]  /*cd60*/  LOP3.LUT R109, R108, R107, R109, 0x96, !PT ;  /* 0x0000006b6c6d7212 */ /* 0x000fe400078e966d */
[----:B------:R-:W-:Y:S02]  /*cd70*/  LOP3.LUT R89, R105, R104, R106, 0x96, !PT ;  /* 0x0000006869597212 */ /* 0x000fe400078e966a */
[----:B------:R-:W-:Y:S02]  /*cd80*/  LOP3.LUT R110, R110, R19, R111, 0x96, !PT ;  /* 0x000000136e6e7212 */ /* 0x000fe400078e966f */
[C-C-:B------:R-:W-:Y:S02]  /*cd90*/  SHF.R.W.U32 R91, R100.reuse, 0x2, R100.reuse ;  /* 0x00000002645b7819 */ /* 0x140fe40000001e64 */
[C-C-:B------:R-:W-:Y:S02]  /*cda0*/  SHF.R.W.U32 R104, R100.reuse, 0xd, R100.reuse ;  /* 0x0000000d64687819 */ /* 0x140fe40000001e64 */
[----:B------:R-:W-:-:S02]  /*cdb0*/  SHF.R.W.U32 R105, R100, 0x16, R100 ;  /* 0x0000001664697819 */ /* 0x000fc40000001e64 */
[----:B------:R-:W-:Y:S02]  /*cdc0*/  IADD3 R19, PT, PT, R14, R5, R109 ;  /* 0x000000050e137210 */ /* 0x000fe40007ffe06d */
[C-C-:B------:R-:W-:Y:S02]  /*cdd0*/  SHF.R.W.U32 R106, R97.reuse, 0x6, R97.reuse ;  /* 0x00000006616a7819 */ /* 0x140fe40000001e61 */
[C-C-:B------:R-:W-:Y:S02]  /*cde0*/  SHF.R.W.U32 R107, R97.reuse, 0xb, R97.reuse ;  /* 0x0000000b616b7819 */ /* 0x140fe40000001e61 */
[----:B------:R-:W-:Y:S02]  /*cdf0*/  SHF.R.W.U32 R108, R97, 0x19, R97 ;  /* 0x00000019616c7819 */ /* 0x000fe40000001e61 */
[----:B------:R-:W-:Y:S02]  /*ce00*/  LOP3.LUT R5, R93, R97, R98, 0xb8, !PT ;  /* 0x000000615d057212 */ /* 0x000fe400078eb862 */
[----:B------:R-:W-:-:S02]  /*ce10*/  LOP3.LUT R105, R105, R104, R91, 0x96, !PT ;  /* 0x0000006869697212 */ /* 0x000fc400078e965b */
[----:B------:R-:W-:Y:S02]  /*ce20*/  LOP3.LUT R104, R108, R107, R106, 0x96, !PT ;  /* 0x0000006b6c687212 */ /* 0x000fe400078e966a */
[----:B------:R-:W-:Y:S02]  /*ce30*/  LOP3.LUT R96, R101, R96, R100, 0xe8, !PT ;  /* 0x0000006065607212 */ /* 0x000fe400078ee864 */
[----:B------:R-:W-:Y:S02]  /*ce40*/  IADD3 R94, PT, PT, R13, R5, R94 ;  /* 0x000000050d5e7210 */ /* 0x000fe40007ffe05e */
[----:B------:R-:W-:Y:S02]  /*ce50*/  IADD3 R105, PT, PT, R102, R105, R96 ;  /* 0x0000006966697210 */ /* 0x000fe40007ffe060 */
[----:B------:R-:W-:Y:S02]  /*ce60*/  IADD3 R104, PT, PT, R94, R53, R104 ;  /* 0x000000355e687210 */ /* 0x000fe40007ffe068 */
[----:B------:R-:W-:-:S02]  /*ce70*/  SHF.R.W.U32 R91, R8, 0x7, R8 ;  /* 0x00000007085b7819 */ /* 0x000fc40000001e08 */
[--C-:B------:R-:W-:Y:S02]  /*ce80*/  SHF.R.W.U32 R106, R8, 0x12, R8.reuse ;  /* 0x00000012086a7819 */ /* 0x100fe40000001e08 */
[----:B------:R-:W-:Y:S02]  /*ce90*/  SHF.R.U32.HI R107, RZ, 0x3, R8 ;  /* 0x00000003ff6b7819 */ /* 0x000fe40000011608 */
[C-C-:B------:R-:W-:Y:S02]  /*cea0*/  SHF.R.W.U32 R102, R9.reuse, 0x7, R9.reuse ;  /* 0x0000000709667819 */ /* 0x140fe40000001e09 */
[--C-:B------:R-:W-:Y:S02]  /*ceb0*/  SHF.R.W.U32 R109, R9, 0x12, R9.reuse ;  /* 0x00000012096d7819 */ /* 0x100fe40000001e09 */
[----:B------:R-:W-:Y:S02]  /*cec0*/  SHF.R.U32.HI R94, RZ, 0x3, R9 ;  /* 0x00000003ff5e7819 */ /* 0x000fe40000011609 */
[----:B------:R-:W-:-:S02]  /*ced0*/  IADD3 R5, PT, PT, R15, R6, R110 ;  /* 0x000000060f057210 */ /* 0x000fc40007ffe06e */
[----:B------:R-:W-:Y:S02]  /*cee0*/  LOP3.LUT R6, R106, R91, R107, 0x96, !PT ;  /* 0x0000005b6a067212 */ /* 0x000fe400078e966b */
[----:B------:R-:W-:Y:S01]  /*cef0*/  LOP3.LUT R102, R109, R102, R94, 0x96, !PT ;  /* 0x000000666d667212 */ /* 0x000fe200078e965e */
[----:B------:R-:W-:Y:S01]  /*cf00*/  IMAD.IADD R94, R101, 0x1, R104 ;  /* 0x00000001655e7824 */ /* 0x000fe200078e0268 */
[C-C-:B------:R-:W-:Y:S02]  /*cf10*/  SHF.R.W.U32 R96, R10.reuse, 0x7, R10.reuse ;  /* 0x000000070a607819 */ /* 0x140fe40000001e0a */
[--C-:B------:R-:W-:Y:S02]  /*cf20*/  SHF.R.W.U32 R111, R10, 0x12, R10.reuse ;  /* 0x000000120a6f7819 */ /* 0x100fe40000001e0a */
[----:B------:R-:W-:Y:S02]  /*cf30*/  SHF.R.U32.HI R108, RZ, 0x3, R10 ;  /* 0x00000003ff6c7819 */ /* 0x000fe4000001160a */
        /* <DEDUP_REMOVED lines=12> */
[----:B------:R-:W-:-:S02]  /*d000*/  IADD3 R93, PT, PT, R93, R54, R107 ;  /* 0x000000365d5d7210 */ /* 0x000fc40007ffe06b */
[----:B------:R-:W-:Y:S02]  /*d010*/  IADD3 R28, PT, PT, R9, R28, R95 ;  /* 0x0000001c091c7210 */ /* 0x000fe40007ffe05f */
[----:B------:R-:W-:Y:S01]  /*d020*/  IADD3 R106, PT, PT, R103, R106, R101 ;  /* 0x0000006a676a7210 */ /* 0x000fe20007ffe065 */
[----:B------:R-:W-:Y:S01]  /*d030*/  IMAD.IADD R95, R100, 0x1, R93 ;  /* 0x00000001645f7824 */ /* 0x000fe200078e025d */
[----:B------:R-:W-:Y:S01]  /*d040*/  IADD3 R109, PT, PT, R10, R29, R92 ;  /* 0x0000001d0a6d7210 */ /* 0x000fe20007ffe05c */
[----:B------:R-:W-:Y:S01]  /*d050*/  IMAD.IADD R28, R17, 0x1, R28 ;  /* 0x00000001111c7824 */ /* 0x000fe200078e021c */
[----:B------:R-:W-:Y:S02]  /*d060*/  IADD3 R99, PT, PT, R11, R30, R99 ;  /* 0x0000001e0b637210 */ /* 0x000fe40007ffe063 */
[C-C-:B------:R-:W-:Y:S02]  /*d070*/  SHF.R.W.U32 R29, R106.reuse, 0x2, R106.reuse ;  /* 0x000000026a1d7819 */ /* 0x140fe40000001e6a */
[----:B------:R-:W-:-:S02]  /*d080*/  SHF.R.W.U32 R30, R106, 0xd, R106 ;  /* 0x0000000d6a1e7819 */ /* 0x000fc40000001e6a */
[----:B------:R-:W-:Y:S02]  /*d090*/  SHF.R.W.U32 R92, R106, 0x16, R106 ;  /* 0x000000166a5c7819 */ /* 0x000fe40000001e6a */
[C-C-:B------:R-:W-:Y:S02]  /*d0a0*/  SHF.R.W.U32 R103, R95.reuse, 0x6, R95.reuse ;  /* 0x000000065f677819 */ /* 0x140fe40000001e5f */
[C-C-:B------:R-:W-:Y:S02]  /*d0b0*/  SHF.R.W.U32 R108, R95.reuse, 0xb, R95.reuse ;  /* 0x0000000b5f6c7819 */ /* 0x140fe40000001e5f */
[----:B------:R-:W-:Y:S02]  /*d0c0*/  SHF.R.W.U32 R107, R95, 0x19, R95 ;  /* 0x000000195f6b7819 */ /* 0x000fe40000001e5f */
[----:B------:R-:W-:Y:S02]  /*d0d0*/  LOP3.LUT R17, R97, R95, R94, 0xb8, !PT ;  /* 0x0000005f61117212 */ /* 0x000fe400078eb85e */
[----:B------:R-:W-:-:S02]  /*d0e0*/  LOP3.LUT R101, R92, R30, R29, 0x96, !PT ;  /* 0x0000001e5c657212 */ /* 0x000fc400078e961d */
[----:B------:R-:W-:Y:S02]  /*d0f0*/  LOP3.LUT R30, R107, R108, R103, 0x96, !PT ;  /* 0x0000006c6b1e7212 */ /* 0x000fe400078e9667 */
[----:B------:R-:W-:Y:S01]  /*d100*/  IADD3 R98, PT, PT, R15, R17, R98 ;  /* 0x000000110f627210 */ /* 0x000fe20007ffe062 */
[----:B------:R-:W-:Y:S01]  /*d110*/  IMAD.IADD R17, R90, 0x1, R109 ;  /* 0x000000015a117824 */ /* 0x000fe200078e026d */
[C---:B------:R-:W-:Y:S02]  /*d120*/  LOP3.LUT R100, R105.reuse, R100, R106, 0xe8, !PT ;  /* 0x0000006469647212 */ /* 0x040fe400078ee86a */
[----:B------:R-:W-:Y:S02]  /*d130*/  IADD3 R30, PT, PT, R98, R55, R30 ;  /* 0x00000037621e7210 */ /* 0x000fe40007ffe01e */
[----:B------:R-:W-:Y:S02]  /*d140*/  IADD3 R101, PT, PT, R104, R101, R100 ;  /* 0x0000006568657210 */ /* 0x000fe40007ffe064 */
[----:B------:R-:W-:Y:S01]  /*d150*/  IADD3 R29, PT, PT, R28, R7, R6 ;  /* 0x000000071c1d7210 */ /* 0x000fe20007ffe006 */
[----:B------:R-:W-:Y:S01]  /*d160*/  IMAD.IADD R90, R105, 0x1, R30 ;  /* 0x00000001695a7824 */ /* 0x000fe200078e021e */
[----:B------:R-:W-:-:S02]  /*d170*/  SHF.R.W.U32 R6, R101, 0x2, R101 ;  /* 0x0000000265067819 */ /* 0x000fc40000001e65 */
[C-C-:B------:R-:W-:Y:S02]  /*d180*/  SHF.R.W.U32 R103, R101.reuse, 0xd, R101.reuse ;  /* 0x0000000d65677819 */ /* 0x140fe40000001e65 */
[----:B------:R-:W-:Y:S02]  /*d190*/  SHF.R.W.U32 R92, R101, 0x16, R101 ;  /* 0x00000016655c7819 */ /* 0x000fe40000001e65 */
        /* <DEDUP_REMOVED lines=9> */
[----:B------:R-:W-:-:S02]  /*d230*/  IADD3 R97, PT, PT, R28, R6, R97 ;  /* 0x000000061c617210 */ /* 0x000fc40007ffe061 */
[----:B------:R-:W-:Y:S02]  /*d240*/  LOP3.LUT R105, R106, R105, R101, 0xe8, !PT ;  /* 0x000000696a697212 */ /* 0x000fe400078ee865 */
[----:B------:R-:W-:Y:S02]  /*d250*/  IADD3 R7, PT, PT, R17, R8, R102 ;  /* 0x0000000811077210 */ /* 0x000fe40007ffe066 */
[----:B------:R-:W-:Y:S02]  /*d260*/  LOP3.LUT R8, R109, R104, R108, 0x96, !PT ;  /* 0x000000686d087212 */ /* 0x000fe400078e966c */
[C-C-:B------:R-:W-:Y:S02]  /*d270*/  SHF.R.W.U32 R98, R17.reuse, 0x11, R17.reuse ;  /* 0x0000001111627819 */ /* 0x140fe40000001e11 */
[----:B------:R-:W-:Y:S01]  /*d280*/  SHF.R.W.U32 R107, R17, 0x13, R17 ;  /* 0x00000013116b7819 */ /* 0x000fe20000001e11 */
[----:B------:R-:W-:Y:S01]  /*d290*/  IMAD.IADD R8, R8, 0x1, R99 ;  /* 0x0000000108087824 */ /* 0x000fe200078e0263 */
[----:B------:R-:W-:-:S02]  /*d2a0*/  SHF.R.U32.HI R100, RZ, 0xa, R17 ;  /* 0x0000000aff647819 */ /* 0x000fc40000011611 */
[C-C-:B------:R-:W-:Y:S02]  /*d2b0*/  SHF.R.W.U32 R102, R28.reuse, 0x7, R28.reuse ;  /* 0x000000071c667819 */ /* 0x140fe40000001e1c */
[--C-:B------:R-:W-:Y:S02]  /*d2c0*/  SHF.R.W.U32 R109, R28, 0x12, R28.reuse ;  /* 0x000000121c6d7819 */ /* 0x100fe40000001e1c */
[----:B------:R-:W-:Y:S02]  /*d2d0*/  SHF.R.U32.HI R104, RZ, 0x3, R28 ;  /* 0x00000003ff687819 */ /* 0x000fe4000001161c */
[----:B------:R-:W-:Y:S02]  /*d2e0*/  IADD3 R103, PT, PT, R97, R56, R103 ;  /* 0x0000003861677210 */ /* 0x000fe40007ffe067 */
[----:B------:R-:W-:Y:S02]  /*d2f0*/  IADD3 R92, PT, PT, R93, R92, R105 ;  /* 0x0000005c5d5c7210 */ /* 0x000fe40007ffe069 */
[----:B------:R-:W-:Y:S01]  /*d300*/  LOP3.LUT R98, R107, R98, R100, 0x96, !PT ;  /* 0x000000626b627212 */ /* 0x000fe200078e9664 */
[----:B------:R-:W-:Y:S01]  /*d310*/  IMAD.IADD R97, R106, 0x1, R103 ;  /* 0x000000016a617824 */ /* 0x000fe200078e0267 */
[----:B------:R-:W-:-:S02]  /*d320*/  LOP3.LUT R6, R109, R102, R104, 0x96, !PT ;  /* 0x000000666d067212 */ /* 0x000fc400078e9668 */
[C-C-:B------:R-:W-:Y:S02]  /*d330*/  SHF.R.W.U32 R100, R92.reuse, 0x2, R92.reuse ;  /* 0x000000025c647819 */ /* 0x140fe40000001e5c */
[C-C-:B------:R-:W-:Y:S02]  /*d340*/  SHF.R.W.U32 R105, R92.reuse, 0xd, R92.reuse ;  /* 0x0000000d5c697819 */ /* 0x140fe40000001e5c */
[----:B------:R-:W-:Y:S02]  /*d350*/  SHF.R.W.U32 R102, R92, 0x16, R92 ;  /* 0x000000165c667819 */ /* 0x000fe40000001e5c */
[C-C-:B------:R-:W-:Y:S02]  /*d360*/  SHF.R.W.U32 R110, R11.reuse, 0x7, R11.reuse ;  /* 0x000000070b6e7819 */ /* 0x140fe40000001e0b */
[----:B------:R-:W-:Y:S02]  /*d370*/  SHF.R.W.U32 R111, R11, 0x12, R11 ;  /* 0x000000120b6f7819 */ /* 0x000fe40000001e0b */
[----:B------:R-:W-:-:S02]  /*d380*/  LOP3.LUT R99, R102, R105, R100, 0x96, !PT ;  /* 0x0000006966637212 */ /* 0x000fc400078e9664 */
[C-C-:B------:R-:W-:Y:S02]  /*d390*/  SHF.R.W.U32 R104, R97.reuse, 0x6, R97.reuse ;  /* 0x0000000661687819 */ /* 0x140fe40000001e61 */
[C-C-:B------:R-:W-:Y:S02]  /*d3a0*/  SHF.R.W.U32 R107, R97.reuse, 0xb, R97.reuse ;  /* 0x0000000b616b7819 */ /* 0x140fe40000001e61 */
[----:B------:R-:W-:Y:S02]  /*d3b0*/  SHF.R.W.U32 R108, R97, 0x19, R97 ;  /* 0x00000019616c7819 */ /* 0x000fe40000001e61 */
[----:B------:R-:W-:Y:S02]  /*d3c0*/  LOP3.LUT R100, R95, R97, R90, 0xb8, !PT ;  /* 0x000000615f647212 */ /* 0x000fe400078eb85a */
[----:B------:R-:W-:Y:S02]  /*d3d0*/  LOP3.LUT R91, R111, R110, R112, 0x96, !PT ;  /* 0x0000006e6f5b7212 */ /* 0x000fe400078e9670 */
[----:B------:R-:W-:-:S02]  /*d3e0*/  SHF.R.W.U32 R93, R17, 0x7, R17 ;  /* 0x00000007115d7819 */ /* 0x000fc40000001e11 */
[--C-:B------:R-:W-:Y:S02]  /*d3f0*/  SHF.R.W.U32 R110, R17, 0x12, R17.reuse ;  /* 0x00000012116e7819 */ /* 0x100fe40000001e11 */
[----:B------:R-:W-:Y:S02]  /*d400*/  SHF.R.U32.HI R109, RZ, 0x3, R17 ;  /* 0x00000003ff6d7819 */ /* 0x000fe40000011611 */
[----:B------:R-:W-:Y:S02]  /*d410*/  LOP3.LUT R106, R101, R106, R92, 0xe8, !PT ;  /* 0x0000006a656a7212 */ /* 0x000fe400078ee85c */
[----:B------:R-:W-:Y:S02]  /*d420*/  LOP3.LUT R102, R108, R107, R104, 0x96, !PT ;  /* 0x0000006b6c667212 */ /* 0x000fe400078e9668 */
[----:B------:R-:W-:Y:S02]  /*d430*/  IADD3 R100, PT, PT, R17, R100, R94 ;  /* 0x0000006411647210 */ /* 0x000fe40007ffe05e */
[----:B------:R-:W-:-:S02]  /*d440*/  LOP3.LUT R93, R110, R93, R109, 0x96, !PT ;  /* 0x0000005d6e5d7212 */ /* 0x000fc400078e966d */
[----:B------:R-:W-:Y:S02]  /*d450*/  IADD3 R99, PT, PT, R30, R99, R106 ;  /* 0x000000631e637210 */ /* 0x000fe40007ffe06a */
[C-C-:B------:R-:W-:Y:S02]  /*d460*/  SHF.R.W.U32 R104, R8.reuse, 0x11, R8.reuse ;  /* 0x0000001108687819 */ /* 0x140fe40000001e08 */
[--C-:B------:R-:W-:Y:S02]  /*d470*/  SHF.R.W.U32 R105, R8, 0x13, R8.reuse ;  /* 0x0000001308697819 */ /* 0x100fe40000001e08 */
[----:B------:R-:W-:Y:S02]  /*d480*/  SHF.R.U32.HI R107, RZ, 0xa, R8 ;  /* 0x0000000aff6b7819 */ /* 0x000fe40000011608 */
[----:B------:R-:W-:Y:S02]  /*d490*/  IADD3 R102, PT, PT, R100, R57, R102 ;  /* 0x0000003964667210 */ /* 0x000fe40007ffe066 */
[----:B------:R-:W-:-:S02]  /*d4a0*/  SHF.R.W.U32 R30, R8, 0x7, R8 ;  /* 0x00000007081e7819 */ /* 0x000fc40000001e08 */
[C-C-:B------:R-:W-:Y:S02]  /*d4b0*/  SHF.R.W.U32 R109, R8.reuse, 0x12, R8.reuse ;  /* 0x00000012086d7819 */ /* 0x140fe40000001e08 */
[----:B------:R-:W-:Y:S02]  /*d4c0*/  SHF.R.U32.HI R94, RZ, 0x3, R8 ;  /* 0x00000003ff5e7819 */ /* 0x000fe40000011608 */
[----:B------:R-:W-:Y:S02]  /*d4d0*/  IADD3 R9, PT, PT, R8, R9, R96 ;  /* 0x0000000908097210 */ /* 0x000fe40007ffe060 */
[----:B------:R-:W-:Y:S02]  /*d4e0*/  LOP3.LUT R96, R105, R104, R107, 0x96, !PT ;  /* 0x0000006869607212 */ /* 0x000fe400078e966b */
        /* <DEDUP_REMOVED lines=8> */
[----:B------:R-:W-:-:S02]  /*d570*/  LOP3.LUT R100, R107, R100, R108, 0x96, !PT ;  /* 0x000000646b647212 */ /* 0x000fc400078e966c */
        /* <DEDUP_REMOVED lines=8> */
[----:B------:R-:W-:Y:S02]  /*d600*/  IADD3 R105, PT, PT, R108, R58, R105 ;  /* 0x0000003a6c697210 */ /* 0x000fe40007ffe069 */
[C-C-:B------:R-:W-:Y:S02]  /*d610*/  SHF.R.W.U32 R109, R13.reuse, 0x7, R13.reuse ;  /* 0x000000070d6d7819 */ /* 0x140fe40000001e0d */
[--C-:B------:R-:W-:Y:S02]  /*d620*/  SHF.R.W.U32 R110, R13, 0x12, R13.reuse ;  /* 0x000000120d6e7819 */ /* 0x100fe40000001e0d */
[----:B------:R-:W-:-:S02]  /*d630*/  SHF.R.U32.HI R111, RZ, 0x3, R13 ;  /* 0x00000003ff6f7819 */ /* 0x000fc4000001160d */
[----:B------:R-:W-:Y:S02]  /*d640*/  IADD3 R31, PT, PT, R12, R31, R88 ;  /* 0x0000001f0c1f7210 */ /* 0x000fe40007ffe058 */
[----:B------:R-:W-:Y:S01]  /*d650*/  IADD3 R104, PT, PT, R103, R104, R95 ;  /* 0x0000006867687210 */ /* 0x000fe20007ffe05f */
[----:B------:R-:W-:Y:S01]  /*d660*/  IMAD.IADD R95, R92, 0x1, R105 ;  /* 0x000000015c5f7824 */ /* 0x000fe200078e0269 */
[----:B------:R-:W-:Y:S02]  /*d670*/  LOP3.LUT R101, R110, R109, R111, 0x96, !PT ;  /* 0x0000006d6e657212 */ /* 0x000fe400078e966f */
[----:B------:R-:W-:Y:S01]  /*d680*/  IADD3 R109, PT, PT, R13, R4, R89 ;  /* 0x000000040d6d7210 */ /* 0x000fe20007ffe059 */
[----:B------:R-:W-:Y:S01]  /*d690*/  IMAD.IADD R4, R98, 0x1, R31 ;  /* 0x0000000162047824 */ /* 0x000fe200078e021f */
[C-C-:B------:R-:W-:Y:S02]  /*d6a0*/  SHF.R.W.U32 R98, R95.reuse, 0x6, R95.reuse ;  /* 0x000000065f627819 */ /* 0x140fe40000001e5f */
[----:B------:R-:W-:-:S02]  /*d6b0*/  SHF.R.W.U32 R103, R95, 0xb, R95 ;  /* 0x0000000b5f677819 */ /* 0x000fc40000001e5f */
[----:B------:R-:W-:Y:S02]  /*d6c0*/  SHF.R.W.U32 R106, R95, 0x19, R95 ;  /* 0x000000195f6a7819 */ /* 0x000fe40000001e5f */
[----:B------:R-:W-:Y:S02]  /*d6d0*/  LOP3.LUT R107, R97, R95, R94, 0xb8, !PT ;  /* 0x0000005f616b7212 */ /* 0x000fe400078eb85e */
[C-C-:B------:R-:W-:Y:S02]  /*d6e0*/  SHF.R.W.U32 R31, R104.reuse, 0x2, R104.reuse ;  /* 0x00000002681f7819 */ /* 0x140fe40000001e68 */
[C-C-:B------:R-:W-:Y:S02]  /*d6f0*/  SHF.R.W.U32 R88, R104.reuse, 0xd, R104.reuse ;  /* 0x0000000d68587819 */ /* 0x140fe40000001e68 */
[----:B------:R-:W-:Y:S02]  /*d700*/  SHF.R.W.U32 R89, R104, 0x16, R104 ;  /* 0x0000001668597819 */ /* 0x000fe40000001e68 */
[----:B------:R-:W-:-:S02]  /*d710*/  LOP3.LUT R98, R106, R103, R98, 0x96, !PT ;  /* 0x000000676a627212 */ /* 0x000fc400078e9662 */
[C---:B------:R-:W-:Y:S02]  /*d720*/  IADD3 R107, PT, PT, R4.reuse, R107, R90 ;  /* 0x0000006b046b7210 */ /* 0x040fe40007ffe05a */
[C---:B------:R-:W-:Y:S02]  /*d730*/  IADD3 R91, PT, PT, R4.reuse, R10, R91 ;  /* 0x0000000a045b7210 */ /* 0x040fe40007ffe05b */
[----:B------:R-:W-:Y:S02]  /*d740*/  LOP3.LUT R31, R89, R88, R31, 0x96, !PT ;  /* 0x00000058591f7212 */ /* 0x000fe400078e961f */
[C-C-:B------:R-:W-:Y:S02]  /*d750*/  SHF.R.W.U32 R10, R4.reuse, 0x11, R4.reuse ;  /* 0x00000011040a7819 */ /* 0x140fe40000001e04 */
[--C-:B------:R-:W-:Y:S02]  /*d760*/  SHF.R.W.U32 R89, R4, 0x13, R4.reuse ;  /* 0x0000001304597819 */ /* 0x100fe40000001e04 */
[----:B------:R-:W-:-:S02]  /*d770*/  SHF.R.U32.HI R88, RZ, 0xa, R4 ;  /* 0x0000000aff587819 */ /* 0x000fc40000011604 */
[----:B------:R-:W-:Y:S02]  /*d780*/  LOP3.LUT R103, R99, R92, R104, 0xe8, !PT ;  /* 0x0000005c63677212 */ /* 0x000fe400078ee868 */
[C-C-:B------:R-:W-:Y:S02]  /*d790*/  SHF.R.W.U32 R90, R4.reuse, 0x7, R4.reuse ;  /* 0x00000007045a7819 */ /* 0x140fe40000001e04 */
[--C-:B------:R-:W-:Y:S02]  /*d7a0*/  SHF.R.W.U32 R111, R4, 0x12, R4.reuse ;  /* 0x00000012046f7819 */ /* 0x100fe40000001e04 */
[----:B------:R-:W-:Y:S02]  /*d7b0*/  SHF.R.U32.HI R106, RZ, 0x3, R4 ;  /* 0x00000003ff6a7819 */ /* 0x000fe40000011604 */
[----:B------:R-:W-:Y:S02]  /*d7c0*/  IADD3 R92, PT, PT, R107, R59, R98 ;  /* 0x0000003b6b5c7210 */ /* 0x000fe40007ffe062 */
[----:B------:R-:W-:Y:S01]  /*d7d0*/  LOP3.LUT R88, R89, R10, R88, 0x96, !PT ;  /* 0x0000000a59587212 */ /* 0x000fe200078e9658 */
[----:B------:R-:W-:Y:S01]  /*d7e0*/  IMAD.IADD R10, R96, 0x1, R109 ;  /* 0x00000001600a7824 */ /* 0x000fe200078e026d */
[----:B------:R-:W-:-:S02]  /*d7f0*/  IADD3 R103, PT, PT, R102, R31, R103 ;  /* 0x0000001f66677210 */ /* 0x000fc40007ffe067 */
[----:B------:R-:W-:Y:S01]  /*d800*/  LOP3.LUT R31, R111, R90, R106, 0x96, !PT ;  /* 0x0000005a6f1f7212 */ /* 0x000fe200078e966a */
[----:B------:R-:W-:Y:S01]  /*d810*/  IMAD.IADD R90, R99, 0x1, R92 ;  /* 0x00000001635a7824 */ /* 0x000fe200078e025c */
[----:B------:R-:W-:Y:S01]  /*d820*/  SHF.R.W.U32 R89, R103, 0x2, R103 ;  /* 0x0000000267597819 */ /* 0x000fe20000001e67 */
[----:B------:R-:W-:Y:S01]  /*d830*/  IMAD.IADD R19, R88, 0x1, R19 ;  /* 0x0000000158137824 */ /* 0x000fe200078e0213 */
[----:B------:R-:W-:Y:S02]  /*d840*/  IADD3 R88, PT, PT, R10, R11, R100 ;  /* 0x0000000b0a587210 */ /* 0x000fe40007ffe064 */
[C-C-:B------:R-:W-:Y:S02]  /*d850*/  SHF.R.W.U32 R102, R90.reuse, 0x6, R90.reuse ;  /* 0x000000065a667819 */ /* 0x140fe40000001e5a */
[C-C-:B------:R-:W-:Y:S02]  /*d860*/  SHF.R.W.U32 R107, R90.reuse, 0xb, R90.reuse ;  /* 0x0000000b5a6b7819 */ /* 0x140fe40000001e5a */
[----:B------:R-:W-:-:S02]  /*d870*/  SHF.R.W.U32 R106, R90, 0x19, R90 ;  /* 0x000000195a6a7819 */ /* 0x000fc40000001e5a */
[----:B------:R-:W-:Y:S02]  /*d880*/  LOP3.LUT R11, R94, R90, R95, 0xb8, !PT ;  /* 0x0000005a5e0b7212 */ /* 0x000fe400078eb85f */
[C-C-:B------:R-:W-:Y:S02]  /*d890*/  SHF.R.W.U32 R96, R103.reuse, 0xd, R103.reuse ;  /* 0x0000000d67607819 */ /* 0x140fe40000001e67 */
[----:B------:R-:W-:Y:S02]  /*d8a0*/  SHF.R.W.U32 R98, R103, 0x16, R103 ;  /* 0x0000001667627819 */ /* 0x000fe40000001e67 */
        /* <DEDUP_REMOVED lines=8> */
[----:B------:R-:W-:-:S02]  /*d930*/  LOP3.LUT R99, R104, R99, R103, 0xe8, !PT ;  /* 0x0000006368637212 */ /* 0x000fc400078ee867 */
[----:B------:R-:W-:Y:S01]  /*d940*/  LOP3.LUT R100, R89, R100, R96, 0x96, !PT ;  /* 0x0000006459647212 */ /* 0x000fe200078e9660 */
[----:B------:R-:W-:Y:S01]  /*d950*/  IMAD.IADD R96, R104, 0x1, R101 ;  /* 0x0000000168607824 */ /* 0x000fe200078e0265 */
[----:B------:R-:W-:Y:S02]  /*d960*/  IADD3 R98, PT, PT, R105, R98, R99 ;  /* 0x0000006269627210 */ /* 0x000fe40007ffe063 */
[----:B------:R-:W-:Y:S01]  /*d970*/  SHF.R.W.U32 R102, R19, 0x11, R19 ;  /* 0x0000001113667819 */ /* 0x000fe20000001e13 */
[----:B------:R-:W-:Y:S01]  /*d980*/  IMAD.IADD R5, R100, 0x1, R5 ;  /* 0x0000000164057824 */ /* 0x000fe200078e0205 */
[C-C-:B------:R-:W-:Y:S02]  /*d990*/  SHF.R.W.U32 R97, R96.reuse, 0x6, R96.reuse ;  /* 0x0000000660617819 */ /* 0x140fe40000001e60 */
[C-C-:B------:R-:W-:Y:S02]  /*d9a0*/  SHF.R.W.U32 R108, R96.reuse, 0xb, R96.reuse ;  /* 0x0000000b606c7819 */ /* 0x140fe40000001e60 */
[----:B------:R-:W-:-:S02]  /*d9b0*/  SHF.R.W.U32 R99, R96, 0x19, R96 ;  /* 0x0000001960637819 */ /* 0x000fc40000001e60 */
[----:B------:R-:W-:Y:S02]  /*d9c0*/  LOP3.LUT R105, R95, R96, R90, 0xb8, !PT ;  /* 0x000000605f697212 */ /* 0x000fe400078eb85a */
[C-C-:B------:R-:W-:Y:S02]  /*d9d0*/  SHF.R.W.U32 R11, R98.reuse, 0x2, R98.reuse ;  /* 0x00000002620b7819 */ /* 0x140fe40000001e62 */
[C-C-:B------:R-:W-:Y:S02]  /*d9e0*/  SHF.R.W.U32 R106, R98.reuse, 0xd, R98.reuse ;  /* 0x0000000d626a7819 */ /* 0x140fe40000001e62 */
[----:B------:R-:W-:Y:S02]  /*d9f0*/  SHF.R.W.U32 R89, R98, 0x16, R98 ;  /* 0x0000001662597819 */ /* 0x000fe40000001e62 */
[--C-:B------:R-:W-:Y:S02]  /*da00*/  SHF.R.W.U32 R107, R19, 0x13, R19.reuse ;  /* 0x00000013136b7819 */ /* 0x100fe40000001e13 */
[----:B------:R-:W-:-:S02]  /*da10*/  SHF.R.U32.HI R109, RZ, 0xa, R19 ;  /* 0x0000000aff6d7819 */ /* 0x000fc40000011613 */
[----:B------:R-:W-:Y:S02]  /*da20*/  LOP3.LUT R108, R99, R108, R97, 0x96, !PT ;  /* 0x0000006c636c7212 */ /* 0x000fe400078e9661 */
[----:B------:R-:W-:Y:S02]  /*da30*/  IADD3 R94, PT, PT, R19, R105, R94 ;  /* 0x00000069135e7210 */ /* 0x000fe40007ffe05e */
[----:B------:R-:W-:Y:S02]  /*da40*/  LOP3.LUT R11, R89, R106, R11, 0x96, !PT ;  /* 0x0000006a590b7212 */ /* 0x000fe400078e960b */
[----:B------:R-:W-:Y:S02]  /*da50*/  LOP3.LUT R99, R103, R104, R98, 0xe8, !PT ;  /* 0x0000006867637212 */ /* 0x000fe400078ee862 */
[----:B------:R-:W-:Y:S02]  /*da60*/  LOP3.LUT R102, R107, R102, R109, 0x96, !PT ;  /* 0x000000666b667212 */ /* 0x000fe400078e966d */
[----:B------:R-:W-:-:S02]  /*da70*/  SHF.R.W.U32 R89, R10, 0x7, R10 ;  /* 0x000000070a597819 */ /* 0x000fc40000001e0a */
[--C-:B------:R-:W-:Y:S01]  /*da80*/  SHF.R.W.U32 R106, R10, 0x12, R10.reuse ;  /* 0x000000120a6a7819 */ /* 0x100fe20000001e0a */
[----:B------:R-:W-:Y:S01]  /*da90*/  IMAD.IADD R29, R102, 0x1, R29 ;  /* 0x00000001661d7824 */ /* 0x000fe200078e021d */
[----:B------:R-:W-:Y:S02]  /*daa0*/  SHF.R.U32.HI R97, RZ, 0x3, R10 ;  /* 0x00000003ff617819 */ /* 0x000fe4000001160a */
[C-C-:B------:R-:W-:Y:S02]  /*dab0*/  SHF.R.W.U32 R105, R19.reuse, 0x7, R19.reuse ;  /* 0x0000000713697819 */ /* 0x140fe40000001e13 */
[--C-:B------:R-:W-:Y:S02]  /*dac0*/  SHF.R.W.U32 R104, R19, 0x12, R19.reuse ;  /* 0x0000001213687819 */ /* 0x100fe40000001e13 */
[----:B------:R-:W-:Y:S02]  /*dad0*/  SHF.R.U32.HI R107, RZ, 0x3, R19 ;  /* 0x00000003ff6b7819 */ /* 0x000fe40000011613 */
[----:B------:R-:W-:-:S02]  /*dae0*/  IADD3 R94, PT, PT, R94, R61, R108 ;  /* 0x0000003d5e5e7210 */ /* 0x000fc40007ffe06c */
[----:B------:R-:W-:Y:S02]  /*daf0*/  IADD3 R99, PT, PT, R92, R11, R99 ;  /* 0x0000000b5c637210 */ /* 0x000fe40007ffe063 */
[----:B------:R-:W-:Y:S01]  /*db00*/  LOP3.LUT R89, R106, R89, R97, 0x96, !PT ;  /* 0x000000596a597212 */ /* 0x000fe200078e9661 */
[----:B------:R-:W-:Y:S01]  /*db10*/  IMAD.IADD R97, R103, 0x1, R94 ;  /* 0x0000000167617824 */ /* 0x000fe200078e025e */
[----:B------:R-:W-:Y:S02]  /*db20*/  LOP3.LUT R11, R104, R105, R107, 0x96, !PT ;  /* 0x00000069680b7212 */ /* 0x000fe400078e966b */
[C-C-:B------:R-:W-:Y:S02]  /*db30*/  SHF.R.W.U32 R92, R99.reuse, 0x2, R99.reuse ;  /* 0x00000002635c7819 */ /* 0x140fe40000001e63 */
[C-C-:B------:R-:W-:Y:S02]  /*db40*/  SHF.R.W.U32 R105, R99.reuse, 0xd, R99.reuse ;  /* 0x0000000d63697819 */ /* 0x140fe40000001e63 */
[----:B------:R-:W-:-:S02]  /*db50*/  SHF.R.W.U32 R104, R99, 0x16, R99 ;  /* 0x0000001663687819 */ /* 0x000fc40000001e63 */
[C-C-:B------:R-:W-:Y:S02]  /*db60*/  SHF.R.W.U32 R106, R97.reuse, 0x6, R97.reuse ;  /* 0x00000006616a7819 */ /* 0x140fe40000001e61 */
[----:B------:R-:W-:Y:S02]  /*db70*/  LOP3.LUT R102, R104, R105, R92, 0x96, !PT ;  /* 0x0000006968667212 */ /* 0x000fe400078e965c */
[C-C-:B------:R-:W-:Y:S02]  /*db80*/  SHF.R.W.U32 R107, R97.reuse, 0xb, R97.reuse ;  /* 0x0000000b616b7819 */ /* 0x140fe40000001e61 */
[----:B------:R-:W-:Y:S02]  /*db90*/  SHF.R.W.U32 R108, R97, 0x19, R97 ;  /* 0x00000019616c7819 */ /* 0x000fe40000001e61 */
[----:B------:R-:W-:Y:S02]  /*dba0*/  LOP3.LUT R92, R90, R97, R96, 0xb8, !PT ;  /* 0x000000615a5c7212 */ /* 0x000fe400078eb860 */
[----:B------:R-:W-:-:S02]  /*dbb0*/  LOP3.LUT R107, R108, R107, R106, 0x96, !PT ;  /* 0x0000006b6c6b7212 */ /* 0x000fc400078e966a */
[C---:B------:R-:W-:Y:S02]  /*dbc0*/  IADD3 R95, PT, PT, R5.reuse, R92, R95 ;  /* 0x0000005c055f7210 */ /* 0x040fe40007ffe05f */
[C-C-:B------:R-:W-:Y:S02]  /*dbd0*/  SHF.R.W.U32 R106, R5.reuse, 0x11, R5.reuse ;  /* 0x00000011056a7819 */ /* 0x140fe40000001e05 */
[--C-:B------:R-:W-:Y:S02]  /*dbe0*/  SHF.R.W.U32 R105, R5, 0x13, R5.reuse ;  /* 0x0000001305697819 */ /* 0x100fe40000001e05 */
[----:B------:R-:W-:Y:S02]  /*dbf0*/  SHF.R.U32.HI R100, RZ, 0xa, R5 ;  /* 0x0000000aff647819 */ /* 0x000fe40000011605 */
[----:B------:R-:W-:Y:S02]  /*dc00*/  IADD3 R95, PT, PT, R95, R62, R107 ;  /* 0x0000003e5f5f7210 */ /* 0x000fe40007ffe06b */
[----:B------:R-:W-:-:S02]  /*dc10*/  LOP3.LUT R106, R105, R106, R100, 0x96, !PT ;  /* 0x0000006a696a7212 */ /* 0x000fc400078e9664 */
[C---:B------:R-:W-:Y:S01]  /*dc20*/  LOP3.LUT R103, R98.reuse, R103, R99, 0xe8, !PT ;  /* 0x0000006762677212 */ /* 0x040fe200078ee863 */
[----:B------:R-:W-:Y:S01]  /*dc30*/  IMAD.IADD R100, R98, 0x1, R95 ;  /* 0x0000000162647824 */ /* 0x000fe200078e025f */
[----:B------:R-:W-:Y:S02]  /*dc40*/  IADD3 R92, PT, PT, R5, R13, R18 ;  /* 0x0000000d055c7210 */ /* 0x000fe40007ffe012 */
[----:B------:R-:W-:Y:S02]  /*dc50*/  IADD3 R102, PT, PT, R101, R102, R103 ;  /* 0x0000006665667210 */ /* 0x000fe40007ffe067 */
[C-C-:B------:R-:W-:Y:S02]  /*dc60*/  SHF.R.W.U32 R103, R100.reuse, 0x6, R100.reuse ;  /* 0x0000000664677819 */ /* 0x140fe40000001e64 */
[C-C-:B------:R-:W-:Y:S02]  /*dc70*/  SHF.R.W.U32 R104, R100.reuse, 0xb, R100.reuse ;  /* 0x0000000b64687819 */ /* 0x140fe40000001e64 */
[----:B------:R-:W-:-:S02]  /*dc80*/  SHF.R.W.U32 R105, R100, 0x19, R100 ;  /* 0x0000001964697819 */ /* 0x000fc40000001e64 */
[----:B------:R-:W-:Y:S02]  /*dc90*/  LOP3.LUT R107, R96, R100, R97, 0xb8, !PT ;  /* 0x00000064606b7212 */ /* 0x000fe400078eb861 */
[C-C-:B------:R-:W-:Y:S02]  /*dca0*/  SHF.R.W.U32 R13, R102.reuse, 0x2, R102.reuse ;  /* 0x00000002660d7819 */ /* 0x140fe40000001e66 */
[C-C-:B------:R-:W-:Y:S02]  /*dcb0*/  SHF.R.W.U32 R18, R102.reuse, 0xd, R102.reuse ;  /* 0x0000000d66127819 */ /* 0x140fe40000001e66 */
[----:B------:R-:W-:Y:S02]  /*dcc0*/  SHF.R.W.U32 R101, R102, 0x16, R102 ;  /* 0x0000001666657819 */ /* 0x000fe40000001e66 */
[----:B------:R-:W-:Y:S02]  /*dcd0*/  LOP3.LUT R104, R105, R104, R103, 0x96, !PT ;  /* 0x0000006869687212 */ /* 0x000fe400078e9667 */
[----:B------:R-:W-:-:S02]  /*dce0*/  IADD3 R107, PT, PT, R29, R107, R90 ;  /* 0x0000006b1d6b7210 */ /* 0x000fc40007ffe05a */
[C-C-:B------:R-:W-:Y:S02]  /*dcf0*/  SHF.R.W.U32 R108, R29.reuse, 0x11, R29.reuse ;  /* 0x000000111d6c7819 */ /* 0x140fe40000001e1d */
[--C-:B------:R-:W-:Y:S02]  /*dd00*/  SHF.R.W.U32 R109, R29, 0x13, R29.reuse ;  /* 0x000000131d6d7819 */ /* 0x100fe40000001e1d */
[----:B------:R-:W-:Y:S02]  /*dd10*/  SHF.R.U32.HI R110, RZ, 0xa, R29 ;  /* 0x0000000aff6e7819 */ /* 0x000fe4000001161d */
[----:B------:R-:W-:Y:S02]  /*dd20*/  LOP3.LUT R101, R101, R18, R13, 0x96, !PT ;  /* 0x0000001265657212 */ /* 0x000fe400078e960d */
[----:B------:R-:W-:Y:S02]  /*dd30*/  LOP3.LUT R98, R99, R98, R102, 0xe8, !PT ;  /* 0x0000006263627212 */ /* 0x000fe400078ee866 */
[----:B------:R-:W-:-:S02]  /*dd40*/  IADD3 R104, PT, PT, R107, R63, R104 ;  /* 0x0000003f6b687210 */ /* 0x000fc40007ffe068 */
[----:B------:R-:W-:Y:S02]  /*dd50*/  LOP3.LUT R108, R109, R108, R110, 0x96, !PT ;  /* 0x0000006c6d6c7212 */ /* 0x000fe400078e966e */
[C-C-:B------:R-:W-:Y:S02]  /*dd60*/  SHF.R.W.U32 R90, R5.reuse, 0x7, R5.reuse ;  /* 0x00000007055a7819 */ /* 0x140fe40000001e05 */
[----:B------:R-:W-:Y:S01]  /*dd70*/  SHF.R.W.U32 R13, R5, 0x12, R5 ;  /* 0x00000012050d7819 */ /* 0x000fe20000001e05 */
[----:B------:R-:W-:Y:S01]  /*dd80*/  IMAD.IADD R9, R108, 0x1, R9 ;  /* 0x000000016c097824 */ /* 0x000fe200078e0209 */
[----:B------:R-:W-:Y:S02]  /*dd90*/  SHF.R.U32.HI R18, RZ, 0x3, R5 ;  /* 0x00000003ff127819 */ /* 0x000fe40000011605 */
[C-C-:B------:R-:W-:Y:S02]  /*dda0*/  SHF.R.W.U32 R103, R29.reuse, 0x7, R29.reuse ;  /* 0x000000071d677819 */ /* 0x140fe40000001e1d */
[----:B------:R-:W-:-:S02]  /*ddb0*/  SHF.R.W.U32 R110, R29, 0x12, R29 ;  /* 0x000000121d6e7819 */ /* 0x000fc40000001e1d */
[----:B------:R-:W-:Y:S02]  /*ddc0*/  SHF.R.U32.HI R105, RZ, 0x3, R29 ;  /* 0x00000003ff697819 */ /* 0x000fe4000001161d */
[----:B------:R-:W-:Y:S01]  /*ddd0*/  IADD3 R101, PT, PT, R94, R101, R98 ;  /* 0x000000655e657210 */ /* 0x000fe20007ffe062 */
[----:B------:R-:W-:Y:S01]  /*dde0*/  IMAD.IADD R98, R99, 0x1, R104 ;  /* 0x0000000163627824 */ /* 0x000fe200078e0268 */
[----:B------:R-:W-:Y:S01]  /*ddf0*/  LOP3.LUT R90, R13, R90, R18, 0x96, !PT ;  /* 0x0000005a0d5a7212 */ /* 0x000fe200078e9612 */
[----:B------:R-:W-:Y:S01]  /*de00*/  IMAD.IADD R13, R106, 0x1, R7 ;  /* 0x000000016a0d7824 */ /* 0x000fe200078e0207 */
[----:B------:R-:W-:Y:S02]  /*de10*/  LOP3.LUT R18, R110, R103, R105, 0x96, !PT ;  /* 0x000000676e127212 */ /* 0x000fe400078e9669 */
        /* <DEDUP_REMOVED lines=9> */
[----:B------:R-:W-:Y:S02]  /*deb0*/  IADD3 R7, PT, PT, R13, R7, R96 ;  /* 0x000000070d077210 */ /* 0x000fe40007ffe060 */
[C---:B------:R-:W-:Y:S02]  /*dec0*/  LOP3.LUT R99, R102.reuse, R99, R101, 0xe8, !PT ;  /* 0x0000006366637212 */ /* 0x040fe400078ee865 */
[----:B------:R-:W-:Y:S02]  /*ded0*/  IADD3 R103, PT, PT, R7, R64, R103 ;  /* 0x0000004007677210 */ /* 0x000fe40007ffe067 */
[----:B------:R-:W-:Y:S02]  /*dee0*/  IADD3 R96, PT, PT, R95, R94, R99 ;  /* 0x0000005e5f607210 */ /* 0x000fe40007ffe063 */
[C---:B------:R-:W-:Y:S01]  /*def0*/  SHF.R.W.U32 R106, R13.reuse, 0x11, R13 ;  /* 0x000000110d6a7819 */ /* 0x040fe20000001e0d */
[----:B------:R-:W-:Y:S01]  /*df00*/  IMAD.IADD R99, R102, 0x1, R103 ;  /* 0x0000000166637824 */ /* 0x000fe200078e0267 */
[----:B------:R-:W-:-:S02]  /*df10*/  SHF.R.W.U32 R105, R13, 0x13, R13 ;  /* 0x000000130d697819 */ /* 0x000fc40000001e0d */
[----:B------:R-:W-:Y:S02]  /*df20*/  SHF.R.U32.HI R107, RZ, 0xa, R13 ;  /* 0x0000000aff6b7819 */ /* 0x000fe4000001160d */
[----:B------:R-:W-:Y:S02]  /*df30*/  SHF.R.W.U32 R108, R99, 0xb, R99 ;  /* 0x0000000b636c7819 */ /* 0x000fe40000001e63 */
[----:B------:R-:W-:Y:S02]  /*df40*/  LOP3.LUT R106, R105, R106, R107, 0x96, !PT ;  /* 0x0000006a696a7212 */ /* 0x000fe400078e966b */
[C-C-:B------:R-:W-:Y:S02]  /*df50*/  SHF.R.W.U32 R105, R99.reuse, 0x6, R99.reuse ;  /* 0x0000000663697819 */ /* 0x140fe40000001e63 */
[----:B------:R-:W-:Y:S01]  /*df60*/  SHF.R.W.U32 R107, R99, 0x19, R99 ;  /* 0x00000019636b7819 */ /* 0x000fe20000001e63 */
[----:B------:R-:W-:Y:S01]  /*df70*/  IMAD.IADD R91, R106, 0x1, R91 ;  /* 0x000000016a5b7824 */ /* 0x000fe200078e025b */
[----:B------:R-:W-:-:S02]  /*df80*/  LOP3.LUT R110, R100, R99, R98, 0xb8, !PT ;  /* 0x00000063646e7212 */ /* 0x000fc400078eb862 */
[----:B------:R-:W-:Y:S02]  /*df90*/  IADD3 R93, PT, PT, R9, R28, R93 ;  /* 0x0000001c095d7210 */ /* 0x000fe40007ffe05d */
[C-C-:B------:R-:W-:Y:S02]  /*dfa0*/  SHF.R.W.U32 R28, R96.reuse, 0x2, R96.reuse ;  /* 0x00000002601c7819 */ /* 0x140fe40000001e60 */
[C-C-:B------:R-:W-:Y:S02]  /*dfb0*/  SHF.R.W.U32 R95, R96.reuse, 0xd, R96.reuse ;  /* 0x0000000d605f7819 */ /* 0x140fe40000001e60 */
[----:B------:R-:W-:Y:S02]  /*dfc0*/  SHF.R.W.U32 R94, R96, 0x16, R96 ;  /* 0x00000016605e7819 */ /* 0x000fe40000001e60 */
[----:B------:R-:W-:Y:S02]  /*dfd0*/  LOP3.LUT R108, R107, R108, R105, 0x96, !PT ;  /* 0x0000006c6b6c7212 */ /* 0x000fe400078e9669 */
[----:B------:R-:W-:-:S02]  /*dfe0*/  IADD3 R110, PT, PT, R9, R110, R97 ;  /* 0x0000006e096e7210 */ /* 0x000fc40007ffe061 */
[----:B------:R-:W-:Y:S02]  /*dff0*/  LOP3.LUT R97, R101, R102, R96, 0xe8, !PT ;  /* 0x0000006665617212 */ /* 0x000fe400078ee860 */
[C-C-:B------:R-:W-:Y:S02]  /*e000*/  SHF.R.W.U32 R7, R9.reuse, 0x11, R9.reuse ;  /* 0x0000001109077819 */ /* 0x140fe40000001e09 */
[--C-:B------:R-:W-:Y:S02]  /*e010*/  SHF.R.W.U32 R112, R9, 0x13, R9.reuse ;  /* 0x0000001309707819 */ /* 0x100fe40000001e09 */
[----:B------:R-:W-:Y:S02]  /*e020*/  SHF.R.U32.HI R109, RZ, 0xa, R9 ;  /* 0x0000000aff6d7819 */ /* 0x000fe40000011609 */
[----:B------:R-:W-:Y:S02]  /*e030*/  LOP3.LUT R95, R94, R95, R28, 0x96, !PT ;  /* 0x0000005f5e5f7212 */ /* 0x000fe400078e961c */
[----:B------:R-:W-:-:S02]  /*e040*/  IADD3 R102, PT, PT, R110, R65, R108 ;  /* 0x000000416e667210 */ /* 0x000fc40007ffe06c */
[----:B------:R-:W-:Y:S02]  /*e050*/  LOP3.LUT R7, R112, R7, R109, 0x96, !PT ;  /* 0x0000000770077212 */ /* 0x000fe400078e966d */
[C-C-:B------:R-:W-:Y:S02]  /*e060*/  SHF.R.W.U32 R94, R13.reuse, 0x7, R13.reuse ;  /* 0x000000070d5e7819 */ /* 0x140fe40000001e0d */
[--C-:B------:R-:W-:Y:S01]  /*e070*/  SHF.R.W.U32 R105, R13, 0x12, R13.reuse ;  /* 0x000000120d697819 */ /* 0x100fe20000001e0d */
[----:B------:R-:W-:Y:S01]  /*e080*/  IMAD.IADD R7, R7, 0x1, R88 ;  /* 0x0000000107077824 */ /* 0x000fe200078e0258 */
[----:B------:R-:W-:Y:S02]  /*e090*/  SHF.R.U32.HI R28, RZ, 0x3, R13 ;  /* 0x00000003ff1c7819 */ /* 0x000fe4000001160d */
[----:B------:R-:W-:Y:S01]  /*e0a0*/  IADD3 R97, PT, PT, R104, R95, R97 ;  /* 0x0000005f68617210 */ /* 0x000fe20007ffe061 */
[----:B------:R-:W-:Y:S01]  /*e0b0*/  IMAD.IADD R95, R101, 0x1, R102 ;  /* 0x00000001655f7824 */ /* 0x000fe200078e0266 */
[----:B------:R-:W-:-:S02]  /*e0c0*/  SHF.R.W.U32 R107, R9, 0x7, R9 ;  /* 0x00000007096b7819 */ /* 0x000fc40000001e09 */
[--C-:B------:R-:W-:Y:S02]  /*e0d0*/  SHF.R.W.U32 R112, R9, 0x12, R9.reuse ;  /* 0x0000001209707819 */ /* 0x100fe40000001e09 */
[----:B------:R-:W-:Y:S02]  /*e0e0*/  SHF.R.U32.HI R109, RZ, 0x3, R9 ;  /* 0x00000003ff6d7819 */ /* 0x000fe40000011609 */
[----:B------:R-:W-:Y:S02]  /*e0f0*/  LOP3.LUT R94, R105, R94, R28, 0x96, !PT ;  /* 0x0000005e695e7212 */ /* 0x000fe400078e961c */
[----:B------:R-:W-:Y:S02]  /*e100*/  LOP3.LUT R28, R112, R107, R109, 0x96, !PT ;  /* 0x0000006b701c7212 */ /* 0x000fe400078e966d */
[C-C-:B------:R-:W-:Y:S02]  /*e110*/  SHF.R.W.U32 R104, R97.reuse, 0x2, R97.reuse ;  /* 0x0000000261687819 */ /* 0x140fe40000001e61 */
[----:B------:R-:W-:-:S02]  /*e120*/  SHF.R.W.U32 R105, R97, 0xd, R97 ;  /* 0x0000000d61697819 */ /* 0x000fc40000001e61 */
[----:B------:R-:W-:Y:S02]  /*e130*/  SHF.R.W.U32 R106, R97, 0x16, R97 ;  /* 0x00000016616a7819 */ /* 0x000fe40000001e61 */
[----:B------:R-:W-:Y:S02]  /*e140*/  IADD3 R30, PT, PT, R91, R17, R30 ;  /* 0x000000115b1e7210 */ /* 0x000fe40007ffe01e */
        /* <DEDUP_REMOVED lines=10> */
[C-C-:B------:R-:W-:Y:S02]  /*e1f0*/  SHF.R.W.U32 R88, R91.reuse, 0x11, R91.reuse ;  /* 0x000000115b587819 */ /* 0x140fe40000001e5b */
[----:B------:R-:W-:Y:S01]  /*e200*/  SHF.R.W.U32 R105, R91, 0x13, R91 ;  /* 0x000000135b697819 */ /* 0x000fe20000001e5b */
[----:B------:R-:W-:Y:S01]  /*e210*/  IMAD.IADD R100, R96, 0x1, R103 ;  /* 0x0000000160647824 */ /* 0x000fe200078e0267 */
[----:B------:R-:W-:Y:S02]  /*e220*/  SHF.R.U32.HI R106, RZ, 0xa, R91 ;  /* 0x0000000aff6a7819 */ /* 0x000fe4000001165b */
[----:B------:R-:W-:Y:S02]  /*e230*/  IADD3 R31, PT, PT, R7, R8, R31 ;  /* 0x00000008071f7210 */ /* 0x000fe40007ffe01f */
[----:B------:R-:W-:Y:S02]  /*e240*/  LOP3.LUT R17, R105, R88, R106, 0x96, !PT ;  /* 0x0000005869117212 */ /* 0x000fe400078e966a */
[----:B------:R-:W-:-:S02]  /*e250*/  SHF.R.W.U32 R106, R100, 0x6, R100 ;  /* 0x00000006646a7819 */ /* 0x000fc40000001e64 */
[C---:B------:R-:W-:Y:S01]  /*e260*/  SHF.R.W.U32 R107, R100.reuse, 0xb, R100 ;  /* 0x0000000b646b7819 */ /* 0x040fe20000001e64 */
[----:B------:R-:W-:Y:S01]  /*e270*/  IMAD.IADD R12, R17, 0x1, R12 ;  /* 0x00000001110c7824 */ /* 0x000fe200078e020c */
[----:B------:R-:W-:Y:S02]  /*e280*/  SHF.R.W.U32 R108, R100, 0x19, R100 ;  /* 0x00000019646c7819 */ /* 0x000fe40000001e64 */
[----:B------:R-:W-:Y:S02]  /*e290*/  LOP3.LUT R109, R99, R100, R95, 0xb8, !PT ;  /* 0x00000064636d7212 */ /* 0x000fe400078eb85f */
[C-C-:B------:R-:W-:Y:S02]  /*e2a0*/  SHF.R.W.U32 R8, R104.reuse, 0x2, R104.reuse ;  /* 0x0000000268087819 */ /* 0x140fe40000001e68 */
[C-C-:B------:R-:W-:Y:S02]  /*e2b0*/  SHF.R.W.U32 R101, R104.reuse, 0xd, R104.reuse ;  /* 0x0000000d68657819 */ /* 0x140fe40000001e68 */
[----:B------:R-:W-:-:S02]  /*e2c0*/  SHF.R.W.U32 R88, R104, 0x16, R104 ;  /* 0x0000001668587819 */ /* 0x000fc40000001e68 */
[----:B------:R-:W-:Y:S02]  /*e2d0*/  LOP3.LUT R106, R108, R107, R106, 0x96, !PT ;  /* 0x0000006b6c6a7212 */ /* 0x000fe400078e966a */
[C---:B------:R-:W-:Y:S02]  /*e2e0*/  IADD3 R109, PT, PT, R7.reuse, R109, R98 ;  /* 0x0000006d076d7210 */ /* 0x040fe40007ffe062 */
[C-C-:B------:R-:W-:Y:S02]  /*e2f0*/  SHF.R.W.U32 R105, R7.reuse, 0x11, R7.reuse ;  /* 0x0000001107697819 */ /* 0x140fe40000001e07 */
[--C-:B------:R-:W-:Y:S02]  /*e300*/  SHF.R.W.U32 R110, R7, 0x13, R7.reuse ;  /* 0x00000013076e7819 */ /* 0x100fe40000001e07 */
[----:B------:R-:W-:Y:S02]  /*e310*/  SHF.R.U32.HI R111, RZ, 0xa, R7 ;  /* 0x0000000aff6f7819 */ /* 0x000fe40000011607 */
[----:B------:R-:W-:-:S02]  /*e320*/  LOP3.LUT R101, R88, R101, R8, 0x96, !PT ;  /* 0x0000006558657212 */ /* 0x000fc400078e9608 */
[----:B------:R-:W-:Y:S02]  /*e330*/  IADD3 R106, PT, PT, R109, R67, R106 ;  /* 0x000000436d6a7210 */ /* 0x000fe40007ffe06a */
[C---:B------:R-:W-:Y:S02]  /*e340*/  LOP3.LUT R8, R97.reuse, R96, R104, 0xe8, !PT ;  /* 0x0000006061087212 */ /* 0x040fe400078ee868 */
[----:B------:R-:W-:Y:S01]  /*e350*/  LOP3.LUT R105, R110, R105, R111, 0x96, !PT ;  /* 0x000000696e697212 */ /* 0x000fe200078e966f */
[----:B------:R-:W-:Y:S01]  /*e360*/  IMAD.IADD R17, R97, 0x1, R106 ;  /* 0x0000000161117824 */ /* 0x000fe200078e026a */
[C-C-:B------:R-:W-:Y:S02]  /*e370*/  SHF.R.W.U32 R88, R91.reuse, 0x7, R91.reuse ;  /* 0x000000075b587819 */ /* 0x140fe40000001e5b */
[--C-:B------:R-:W-:Y:S02]  /*e380*/  SHF.R.W.U32 R107, R91, 0x12, R91.reuse ;  /* 0x000000125b6b7819 */ /* 0x100fe40000001e5b */
[----:B------:R-:W-:-:S02]  /*e390*/  SHF.R.U32.HI R98, RZ, 0x3, R91 ;  /* 0x00000003ff627819 */ /* 0x000fc4000001165b */
[C-C-:B------:R-:W-:Y:S02]  /*e3a0*/  SHF.R.W.U32 R108, R7.reuse, 0x7, R7.reuse ;  /* 0x00000007076c7819 */ /* 0x140fe40000001e07 */
[--C-:B------:R-:W-:Y:S02]  /*e3b0*/  SHF.R.W.U32 R111, R7, 0x12, R7.reuse ;  /* 0x00000012076f7819 */ /* 0x100fe40000001e07 */
[----:B------:R-:W-:Y:S02]  /*e3c0*/  SHF.R.U32.HI R110, RZ, 0x3, R7 ;  /* 0x00000003ff6e7819 */ /* 0x000fe40000011607 */
[----:B------:R-:W-:Y:S01]  /*e3d0*/  IADD3 R101, PT, PT, R102, R101, R8 ;  /* 0x0000006566657210 */ /* 0x000fe20007ffe008 */
[----:B------:R-:W-:Y:S01]  /*e3e0*/  IMAD.IADD R8, R105, 0x1, R92 ;  /* 0x0000000169087824 */ /* 0x000fe200078e025c */
[----:B------:R-:W-:Y:S02]  /*e3f0*/  LOP3.LUT R96, R107, R88, R98, 0x96, !PT ;  /* 0x000000586b607212 */ /* 0x000fe400078e9662 */
[----:B------:R-:W-:-:S02]  /*e400*/  LOP3.LUT R88, R111, R108, R110, 0x96, !PT ;  /* 0x0000006c6f587212 */ /* 0x000fc400078e966e */
[C-C-:B------:R-:W-:Y:S02]  /*e410*/  SHF.R.W.U32 R98, R101.reuse, 0x2, R101.reuse ;  /* 0x0000000265627819 */ /* 0x140fe40000001e65 */
[C-C-:B------:R-:W-:Y:S02]  /*e420*/  SHF.R.W.U32 R107, R101.reuse, 0xd, R101.reuse ;  /* 0x0000000d656b7819 */ /* 0x140fe40000001e65 */
[----:B------:R-:W-:Y:S02]  /*e430*/  SHF.R.W.U32 R102, R101, 0x16, R101 ;  /* 0x0000001665667819 */ /* 0x000fe40000001e65 */
[----:B------:R-:W-:Y:S02]  /*e440*/  IADD3 R89, PT, PT, R12, R4, R89 ;  /* 0x000000040c597210 */ /* 0x000fe40007ffe059 */
[C-C-:B------:R-:W-:Y:S02]  /*e450*/  SHF.R.W.U32 R108, R17.reuse, 0x6, R17.reuse ;  /* 0x00000006116c7819 */ /* 0x140fe40000001e11 */
[----:B------:R-:W-:-:S02]  /*e460*/  SHF.R.W.U32 R109, R17, 0xb, R17 ;  /* 0x0000000b116d7819 */ /* 0x000fc40000001e11 */
[----:B------:R-:W-:Y:S02]  /*e470*/  SHF.R.W.U32 R110, R17, 0x19, R17 ;  /* 0x00000019116e7819 */ /* 0x000fe40000001e11 */
[----:B------:R-:W-:Y:S02]  /*e480*/  LOP3.LUT R4, R95, R17, R100, 0xb8, !PT ;  /* 0x000000115f047212 */ /* 0x000fe400078eb864 */
[----:B------:R-:W-:Y:S02]  /*e490*/  LOP3.LUT R102, R102, R107, R98, 0x96, !PT ;  /* 0x0000006b66667212 */ /* 0x000fe400078e9662 */
[----:B------:R-:W-:Y:S02]  /*e4a0*/  LOP3.LUT R97, R104, R97, R101, 0xe8, !PT ;  /* 0x0000006168617212 */ /* 0x000fe400078ee865 */
[----:B------:R-:W-:Y:S02]  /*e4b0*/  LOP3.LUT R108, R110, R109, R108, 0x96, !PT ;  /* 0x0000006d6e6c7212 */ /* 0x000fe400078e966c */
[----:B------:R-:W-:-:S02]  /*e4c0*/  IADD3 R4, PT, PT, R12, R4, R99 ;  /* 0x000000040c047210 */ /* 0x000fc40007ffe063 */
[----:B------:R-:W-:Y:S02]  /*e4d0*/  IADD3 R102, PT, PT, R103, R102, R97 ;  /* 0x0000006667667210 */ /* 0x000fe40007ffe061 */
[C-C-:B------:R-:W-:Y:S02]  /*e4e0*/  SHF.R.W.U32 R92, R12.reuse, 0x11, R12.reuse ;  /* 0x000000110c5c7819 */ /* 0x140fe40000001e0c */
[--C-:B------:R-:W-:Y:S02]  /*e4f0*/  SHF.R.W.U32 R105, R12, 0x13, R12.reuse ;  /* 0x000000130c697819 */ /* 0x100fe40000001e0c */
[----:B------:R-:W-:Y:S02]  /*e500*/  SHF.R.U32.HI R98, RZ, 0xa, R12 ;  /* 0x0000000aff627819 */ /* 0x000fe4000001160c */
[----:B------:R-:W-:Y:S02]  /*e510*/  IADD3 R97, PT, PT, R4, R87, R108 ;  /* 0x0000005704617210 */ /* 0x000fe40007ffe06c */
[----:B------:R-:W-:-:S02]  /*e520*/  IADD3 R11, PT, PT, R8, R10, R11 ;  /* 0x0000000a080b7210 */ /* 0x000fc40007ffe00b */
[----:B------:R-:W-:Y:S01]  /*e530*/  LOP3.LUT R10, R105, R92, R98, 0x96, !PT ;  /* 0x0000005c690a7212 */ /* 0x000fe200078e9662 */
[----:B------:R-:W-:Y:S01]  /*e540*/  IMAD.IADD R98, R104, 0x1, R97 ;  /* 0x0000000168627824 */ /* 0x000fe200078e0261 */
[C-C-:B------:R-:W-:Y:S02]  /*e550*/  SHF.R.W.U32 R99, R102.reuse, 0x2, R102.reuse ;  /* 0x0000000266637819 */ /* 0x140fe40000001e66 */
[C-C-:B------:R-:W-:Y:S02]  /*e560*/  SHF.R.W.U32 R108, R102.reuse, 0xd, R102.reuse ;  /* 0x0000000d666c7819 */ /* 0x140fe40000001e66 */
[----:B------:R-:W-:Y:S02]  /*e570*/  SHF.R.W.U32 R103, R102, 0x16, R102 ;  /* 0x0000001666677819 */ /* 0x000fe40000001e66 */
        /* <DEDUP_REMOVED lines=8> */
[----:B------:R-:W-:Y:S02]  /*e600*/  IADD3 R107, PT, PT, R29, R3, R14 ;  /* 0x000000031d6b7210 */ /* 0x000fe40007ffe00e */
[C-C-:B------:R-:W-:Y:S02]  /*e610*/  SHF.R.W.U32 R4, R8.reuse, 0x11, R8.reuse ;  /* 0x0000001108047819 */ /* 0x140fe40000001e08 */
[--C-:B------:R-:W-:Y:S01]  /*e620*/  SHF.R.W.U32 R109, R8, 0x13, R8.reuse ;  /* 0x00000013086d7819 */ /* 0x100fe20000001e08 */
[----:B------:R-:W-:Y:S01]  /*e630*/  IMAD.IADD R10, R10, 0x1, R107 ;  /* 0x000000010a0a7824 */ /* 0x000fe200078e026b */
[----:B------:R-:W-:Y:S02]  /*e640*/  SHF.R.U32.HI R92, RZ, 0xa, R8 ;  /* 0x0000000aff5c7819 */ /* 0x000fe40000011608 */
[----:B------:R-:W-:Y:S02]  /*e650*/  IADD3 R104, PT, PT, R103, R86, R105 ;  /* 0x0000005667687210 */ /* 0x000fe40007ffe069 */
[----:B------:R-:W-:-:S02]  /*e660*/  LOP3.LUT R4, R109, R4, R92, 0x96, !PT ;  /* 0x000000046d047212 */ /* 0x000fc400078e965c */
[----:B------:R-:W-:Y:S01]  /*e670*/  IADD3 R99, PT, PT, R106, R99, R95 ;  /* 0x000000636a637210 */ /* 0x000fe20007ffe05f */
[----:B------:R-:W-:Y:S01]  /*e680*/  IMAD.IADD R95, R101, 0x1, R104 ;  /* 0x00000001655f7824 */ /* 0x000fe200078e0268 */
[C-C-:B------:R-:W-:Y:S02]  /*e690*/  SHF.R.W.U32 R108, R8.reuse, 0x7, R8.reuse ;  /* 0x00000007086c7819 */ /* 0x140fe40000001e08 */
[--C-:B------:R-:W-:Y:S02]  /*e6a0*/  SHF.R.W.U32 R109, R8, 0x12, R8.reuse ;  /* 0x00000012086d7819 */ /* 0x100fe40000001e08 */
[----:B------:R-:W-:Y:S02]  /*e6b0*/  SHF.R.U32.HI R110, RZ, 0x3, R8 ;  /* 0x00000003ff6e7819 */ /* 0x000fe40000011608 */
[----:B------:R-:W-:Y:S02]  /*e6c0*/  IADD3 R90, PT, PT, R10, R19, R90 ;  /* 0x000000130a5a7210 */ /* 0x000fe40007ffe05a */
[----:B------:R-:W-:-:S02]  /*e6d0*/  LOP3.LUT R3, R109, R108, R110, 0x96, !PT ;  /* 0x0000006c6d037212 */ /* 0x000fc400078e966e */
[C-C-:B------:R-:W-:Y:S02]  /*e6e0*/  SHF.R.W.U32 R106, R95.reuse, 0x6, R95.reuse ;  /* 0x000000065f6a7819 */ /* 0x140fe40000001e5f */
[C-C-:B------:R-:W-:Y:S02]  /*e6f0*/  SHF.R.W.U32 R107, R95.reuse, 0xb, R95.reuse ;  /* 0x0000000b5f6b7819 */ /* 0x140fe40000001e5f */
[----:B------:R-:W-:Y:S02]  /*e700*/  SHF.R.W.U32 R108, R95, 0x19, R95 ;  /* 0x000000195f6c7819 */ /* 0x000fe40000001e5f */
[----:B------:R-:W-:Y:S02]  /*e710*/  LOP3.LUT R19, R17, R95, R98, 0xb8, !PT ;  /* 0x0000005f11137212 */ /* 0x000fe400078eb862 */
[----:B------:R-:W-:Y:S02]  /*e720*/  LOP3.LUT R110, R108, R107, R106, 0x96, !PT ;  /* 0x0000006b6c6e7212 */ /* 0x000fe400078e966a */
[----:B------:R-:W-:-:S02]  /*e730*/  IADD3 R19, PT, PT, R10, R19, R100 ;  /* 0x000000130a137210 */ /* 0x000fc40007ffe064 */
[----:B------:R-:W-:Y:S02]  /*e740*/  IADD3 R109, PT, PT, R13, R6, R15 ;  /* 0x000000060d6d7210 */ /* 0x000fe40007ffe00f */
[--C-:B------:R-:W-:Y:S02]  /*e750*/  LOP3.LUT R106, R102, R101, R99.reuse, 0xe8, !PT ;  /* 0x00000065666a7212 */ /* 0x100fe400078ee863 */
[C---:B------:R-:W-:Y:S01]  /*e760*/  SHF.R.W.U32 R6, R99.reuse, 0x2, R99 ;  /* 0x0000000263067819 */ /* 0x040fe20000001e63 */
[----:B------:R-:W-:Y:S01]  /*e770*/  IMAD.IADD R4, R4, 0x1, R109 ;  /* 0x0000000104047824 */ /* 0x000fe200078e026d */
[C-C-:B------:R-:W-:Y:S02]  /*e780*/  SHF.R.W.U32 R103, R99.reuse, 0xd, R99.reuse ;  /* 0x0000000d63677819 */ /* 0x140fe40000001e63 */
[----:B------:R-:W-:Y:S02]  /*e790*/  SHF.R.W.U32 R105, R99, 0x16, R99 ;  /* 0x0000001663697819 */ /* 0x000fe40000001e63 */
[----:B------:R-:W-:-:S02]  /*e7a0*/  IADD3 R101, PT, PT, R19, R85, R110 ;  /* 0x0000005513657210 */ /* 0x000fc40007ffe06e */
[----:B------:R-:W-:Y:S02]  /*e7b0*/  LOP3.LUT R6, R105, R103, R6, 0x96, !PT ;  /* 0x0000006769067212 */ /* 0x000fe400078e9606 */
[--C-:B------:R-:W-:Y:S01]  /*e7c0*/  SHF.R.W.U32 R108, R10, 0x11, R10.reuse ;  /* 0x000000110a6c7819 */ /* 0x100fe20000001e0a */
[----:B------:R-:W-:Y:S01]  /*e7d0*/  IMAD.IADD R100, R102, 0x1, R101 ;  /* 0x0000000166647824 */ /* 0x000fe200078e0265 */
[--C-:B------:R-:W-:Y:S02]  /*e7e0*/  SHF.R.W.U32 R103, R10, 0x13, R10.reuse ;  /* 0x000000130a677819 */ /* 0x100fe40000001e0a */
[----:B------:R-:W-:Y:S02]  /*e7f0*/  SHF.R.U32.HI R105, RZ, 0xa, R10 ;  /* 0x0000000aff697819 */ /* 0x000fe4000001160a */
[----:B------:R-:W-:Y:S02]  /*e800*/  IADD3 R106, PT, PT, R97, R6, R106 ;  /* 0x00000006616a7210 */ /* 0x000fe40007ffe06a */
[----:B------:R-:W-:-:S02]  /*e810*/  LOP3.LUT R108, R103, R108, R105, 0x96, !PT ;  /* 0x0000006c676c7212 */ /* 0x000fc400078e9669 */
[C-C-:B------:R-:W-:Y:S02]  /*e820*/  SHF.R.W.U32 R103, R100.reuse, 0x6, R100.reuse ;  /* 0x0000000664677819 */ /* 0x140fe40000001e64 */
[--C-:B------:R-:W-:Y:S01]  /*e830*/  SHF.R.W.U32 R110, R100, 0xb, R100.reuse ;  /* 0x0000000b646e7819 */ /* 0x100fe20000001e64 */
[----:B------:R-:W-:Y:S01]  /*e840*/  IMAD.IADD R93, R108, 0x1, R93 ;  /* 0x000000016c5d7824 */ /* 0x000fe200078e025d */
[----:B------:R-:W-:Y:S02]  /*e850*/  SHF.R.W.U32 R105, R100, 0x19, R100 ;  /* 0x0000001964697819 */ /* 0x000fe40000001e64 */
[----:B------:R-:W-:Y:S02]  /*e860*/  LOP3.LUT R107, R98, R100, R95, 0xb8, !PT ;  /* 0x00000064626b7212 */ /* 0x000fe400078eb85f */
[C-C-:B------:R-:W-:Y:S02]  /*e870*/  SHF.R.W.U32 R111, R12.reuse, 0x7, R12.reuse ;  /* 0x000000070c6f7819 */ /* 0x140fe40000001e0c */
[----:B------:R-:W-:-:S02]  /*e880*/  SHF.R.W.U32 R112, R12, 0x12, R12 ;  /* 0x000000120c707819 */ /* 0x000fc40000001e0c */
[----:B------:R-:W-:Y:S02]  /*e890*/  SHF.R.U32.HI R113, RZ, 0x3, R12 ;  /* 0x00000003ff717819 */ /* 0x000fe4000001160c */
[C-C-:B------:R-:W-:Y:S02]  /*e8a0*/  SHF.R.W.U32 R6, R106.reuse, 0x2, R106.reuse ;  /* 0x000000026a067819 */ /* 0x140fe40000001e6a */
[C-C-:B------:R-:W-:Y:S02]  /*e8b0*/  SHF.R.W.U32 R19, R106.reuse, 0xd, R106.reuse ;  /* 0x0000000d6a137819 */ /* 0x140fe40000001e6a */
[----:B------:R-:W-:Y:S02]  /*e8c0*/  SHF.R.W.U32 R97, R106, 0x16, R106 ;  /* 0x000000166a617819 */ /* 0x000fe40000001e6a */
[----:B------:R-:W-:Y:S02]  /*e8d0*/  LOP3.LUT R103, R105, R110, R103, 0x96, !PT ;  /* 0x0000006e69677212 */ /* 0x000fe400078e9667 */
[----:B------:R-:W-:-:S02]  /*e8e0*/  IADD3 R107, PT, PT, R4, R107, R17 ;  /* 0x0000006b046b7210 */ /* 0x000fc40007ffe011 */
[----:B------:R-:W-:Y:S02]  /*e8f0*/  LOP3.LUT R92, R112, R111, R113, 0x96, !PT ;  /* 0x0000006f705c7212 */ /* 0x000fe400078e9671 */
        /* <DEDUP_REMOVED lines=10> */
[----:B------:R-:W-:-:S02]  /*e9a0*/  LOP3.LUT R5, R112, R5, R109, 0x96, !PT ;  /* 0x0000000570057212 */ /* 0x000fc400078e966d */
[C-C-:B------:R-:W-:Y:S02]  /*e9b0*/  SHF.R.W.U32 R105, R4.reuse, 0x7, R4.reuse ;  /* 0x0000000704697819 */ /* 0x140fe40000001e04 */
[----:B------:R-:W-:Y:S01]  /*e9c0*/  SHF.R.W.U32 R112, R4, 0x12, R4 ;  /* 0x0000001204707819 */ /* 0x000fe20000001e04 */
[----:B------:R-:W-:Y:S01]  /*e9d0*/  IMAD.IADD R5, R5, 0x1, R30 ;  /* 0x0000000105057824 */ /* 0x000fe200078e021e */
[----:B------:R-:W-:Y:S02]  /*e9e0*/  SHF.R.U32.HI R109, RZ, 0x3, R4 ;  /* 0x00000003ff6d7819 */ /* 0x000fe40000011604 */
[----:B------:R-:W-:Y:S01]  /*e9f0*/  LOP3.LUT R17, R110, R17, R19, 0x96, !PT ;  /* 0x000000116e117212 */ /* 0x000fe200078e9613 */
[----:B------:R-:W-:Y:S01]  /*ea00*/  IMAD.IADD R19, R99, 0x1, R102 ;  /* 0x0000000163137824 */ /* 0x000fe200078e0266 */
[----:B------:R-:W-:Y:S02]  /*ea10*/  IADD3 R97, PT, PT, R104, R97, R6 ;  /* 0x0000006168617210 */ /* 0x000fe40007ffe006 */
        /* <DEDUP_REMOVED lines=14> */
[----:B------:R-:W-:Y:S02]  /*eb00*/  IADD3 R99, PT, PT, R29, R68, R107 ;  /* 0x000000441d637210 */ /* 0x000fe40007ffe06b */
[C-C-:B------:R-:W-:Y:S02]  /*eb10*/  SHF.R.W.U32 R110, R93.reuse, 0x11, R93.reuse ;  /* 0x000000115d6e7819 */ /* 0x140fe40000001e5d */
[----:B------:R-:W-:Y:S01]  /*eb20*/  SHF.R.W.U32 R103, R93, 0x13, R93 ;  /* 0x000000135d677819 */ /* 0x000fe20000001e5d */
[----:B------:R-:W-:Y:S01]  /*eb30*/  IMAD.IADD R98, R106, 0x1, R99 ;  /* 0x000000016a627824 */ /* 0x000fe200078e0263 */
[----:B------:R-:W-:Y:S02]  /*eb40*/  SHF.R.U32.HI R30, RZ, 0xa, R93 ;  /* 0x0000000aff1e7819 */ /* 0x000fe4000001165d */
[----:B------:R-:W-:-:S02]  /*eb50*/  IADD3 R28, PT, PT, R5, R13, R28 ;  /* 0x0000000d051c7210 */ /* 0x000fc40007ffe01c */
[----:B------:R-:W-:Y:S02]  /*eb60*/  LOP3.LUT R110, R103, R110, R30, 0x96, !PT ;  /* 0x0000006e676e7212 */ /* 0x000fe400078e961e */
[C-C-:B------:R-:W-:Y:S02]  /*eb70*/  SHF.R.W.U32 R101, R98.reuse, 0x6, R98.reuse ;  /* 0x0000000662657819 */ /* 0x140fe40000001e62 */
[--C-:B------:R-:W-:Y:S01]  /*eb80*/  SHF.R.W.U32 R112, R98, 0xb, R98.reuse ;  /* 0x0000000b62707819 */ /* 0x100fe20000001e62 */
[----:B------:R-:W-:Y:S01]  /*eb90*/  IMAD.IADD R31, R110, 0x1, R31 ;  /* 0x000000016e1f7824 */ /* 0x000fe200078e021f */
[----:B------:R-:W-:Y:S02]  /*eba0*/  SHF.R.W.U32 R103, R98, 0x19, R98 ;  /* 0x0000001962677819 */ /* 0x000fe40000001e62 */
[----:B------:R-:W-:Y:S02]  /*ebb0*/  LOP3.LUT R114, R100, R98, R19, 0xb8, !PT ;  /* 0x0000006264727212 */ /* 0x000fe400078eb813 */
[----:B------:R-:W-:-:S02]  /*ebc0*/  SHF.R.W.U32 R13, R104, 0x2, R104 ;  /* 0x00000002680d7819 */ /* 0x000fc40000001e68 */
[C-C-:B------:R-:W-:Y:S02]  /*ebd0*/  SHF.R.W.U32 R30, R104.reuse, 0xd, R104.reuse ;  /* 0x0000000d681e7819 */ /* 0x140fe40000001e68 */
[--C-:B------:R-:W-:Y:S02]  /*ebe0*/  SHF.R.W.U32 R29, R104, 0x16, R104.reuse ;  /* 0x00000016681d7819 */ /* 0x100fe40000001e68 */
[----:B------:R-:W-:Y:S02]  /*ebf0*/  LOP3.LUT R112, R103, R112, R101, 0x96, !PT ;  /* 0x0000007067707212 */ /* 0x000fe400078e9665 */
[----:B------:R-:W-:Y:S02]  /*ec00*/  IADD3 R114, PT, PT, R5, R114, R95 ;  /* 0x0000007205727210 */ /* 0x000fe40007ffe05f */
[----:B------:R-:W-:Y:S02]  /*ec10*/  LOP3.LUT R29, R29, R30, R13, 0x96, !PT ;  /* 0x0000001e1d1d7212 */ /* 0x000fe400078e960d */
[----:B------:R-:W-:-:S02]  /*ec20*/  LOP3.LUT R30, R97, R106, R104, 0xe8, !PT ;  /* 0x0000006a611e7212 */ /* 0x000fc400078ee868 */
[C-C-:B------:R-:W-:Y:S02]  /*ec30*/  SHF.R.W.U32 R13, R93.reuse, 0x7, R93.reuse ;  /* 0x000000075d0d7819 */ /* 0x140fe40000001e5d */
[--C-:B------:R-:W-:Y:S02]  /*ec40*/  SHF.R.W.U32 R116, R93, 0x12, R93.reuse ;  /* 0x000000125d747819 */ /* 0x100fe40000001e5d */
[----:B------:R-:W-:Y:S02]  /*ec50*/  SHF.R.U32.HI R95, RZ, 0x3, R93 ;  /* 0x00000003ff5f7819 */ /* 0x000fe4000001165d */
[----:B------:R-:W-:Y:S02]  /*ec60*/  IADD3 R106, PT, PT, R114, R69, R112 ;  /* 0x00000045726a7210 */ /* 0x000fe40007ffe070 */
[C-C-:B------:R-:W-:Y:S02]  /*ec70*/  SHF.R.W.U32 R101, R5.reuse, 0x7, R5.reuse ;  /* 0x0000000705657819 */ /* 0x140fe40000001e05 */
[----:B------:R-:W-:-:S02]  /*ec80*/  SHF.R.W.U32 R118, R5, 0x12, R5 ;  /* 0x0000001205767819 */ /* 0x000fc40000001e05 */
[----:B------:R-:W-:Y:S02]  /*ec90*/  SHF.R.U32.HI R103, RZ, 0x3, R5 ;  /* 0x00000003ff677819 */ /* 0x000fe40000011605 */
[----:B------:R-:W-:Y:S01]  /*eca0*/  LOP3.LUT R13, R116, R13, R95, 0x96, !PT ;  /* 0x0000000d740d7212 */ /* 0x000fe200078e965f */
[----:B------:R-:W-:Y:S01]  /*ecb0*/  IMAD.IADD R95, R97, 0x1, R106 ;  /* 0x00000001615f7824 */ /* 0x000fe200078e026a */
[C-C-:B------:R-:W-:Y:S02]  /*ecc0*/  SHF.R.W.U32 R108, R5.reuse, 0x11, R5.reuse ;  /* 0x00000011056c7819 */ /* 0x140fe40000001e05 */
[--C-:B------:R-:W-:Y:S02]  /*ecd0*/  SHF.R.W.U32 R105, R5, 0x13, R5.reuse ;  /* 0x0000001305697819 */ /* 0x100fe40000001e05 */
[----:B------:R-:W-:Y:S02]  /*ece0*/  SHF.R.U32.HI R107, RZ, 0xa, R5 ;  /* 0x0000000aff6b7819 */ /* 0x000fe40000011605 */
[----:B------:R-:W-:-:S02]  /*ecf0*/  IADD3 R29, PT, PT, R102, R29, R30 ;  /* 0x0000001d661d7210 */ /* 0x000fc40007ffe01e */
[----:B------:R-:W-:Y:S02]  /*ed00*/  LOP3.LUT R30, R118, R101, R103, 0x96, !PT ;  /* 0x00000065761e7212 */ /* 0x000fe400078e9667 */
[----:B------:R-:W-:Y:S02]  /*ed10*/  LOP3.LUT R108, R105, R108, R107, 0x96, !PT ;  /* 0x0000006c696c7212 */ /* 0x000fe400078e966b */
[C-C-:B------:R-:W-:Y:S02]  /*ed20*/  SHF.R.W.U32 R101, R29.reuse, 0x2, R29.reuse ;  /* 0x000000021d657819 */ /* 0x140fe40000001e1d */
[C---:B------:R-:W-:Y:S01]  /*ed30*/  SHF.R.W.U32 R102, R29.reuse, 0xd, R29 ;  /* 0x0000000d1d667819 */ /* 0x040fe20000001e1d */
[----:B------:R-:W-:Y:S01]  /*ed40*/  IMAD.IADD R89, R108, 0x1, R89 ;  /* 0x000000016c597824 */ /* 0x000fe200078e0259 */
[----:B------:R-:W-:Y:S02]  /*ed50*/  SHF.R.W.U32 R103, R29, 0x16, R29 ;  /* 0x000000161d677819 */ /* 0x000fe40000001e1d */
[----:B------:R-:W-:-:S02]  /*ed60*/  IADD3 R96, PT, PT, R31, R9, R96 ;  /* 0x000000091f607210 */ /* 0x000fc40007ffe060 */
[C-C-:B------:R-:W-:Y:S02]  /*ed70*/  SHF.R.W.U32 R105, R95.reuse, 0x6, R95.reuse ;  /* 0x000000065f697819 */ /* 0x140fe40000001e5f */
[C-C-:B------:R-:W-:Y:S02]  /*ed80*/  SHF.R.W.U32 R110, R95.reuse, 0xb, R95.reuse ;  /* 0x0000000b5f6e7819 */ /* 0x140fe40000001e5f */
[----:B------:R-:W-:Y:S02]  /*ed90*/  SHF.R.W.U32 R107, R95, 0x19, R95 ;  /* 0x000000195f6b7819 */ /* 0x000fe40000001e5f */
[----:B------:R-:W-:Y:S02]  /*eda0*/  LOP3.LUT R9, R19, R95, R98, 0xb8, !PT ;  /* 0x0000005f13097212 */ /* 0x000fe400078eb862 */
[----:B------:R-:W-:Y:S02]  /*edb0*/  LOP3.LUT R102, R103, R102, R101, 0x96, !PT ;  /* 0x0000006667667212 */ /* 0x000fe400078e9665 */
[----:B------:R-:W-:-:S02]  /*edc0*/  LOP3.LUT R101, R107, R110, R105, 0x96, !PT ;  /* 0x0000006e6b657212 */ /* 0x000fc400078e9669 */
        /* <DEDUP_REMOVED lines=8> */
[C---:B------:R-:W-:Y:S02]  /*ee50*/  SHF.R.W.U32 R107, R97.reuse, 0x19, R97 ;  /* 0x00000019616b7819 */ /* 0x040fe40000001e61 */
        /* <DEDUP_REMOVED lines=18> */
[--C-:B------:R-:W-:Y:S01]  /*ef80*/  SHF.R.W.U32 R19, R31, 0x7, R31.reuse ;  /* 0x000000071f137819 */ /* 0x100fe20000001e1f */
[----:B------:R-:W-:Y:S01]  /*ef90*/  IMAD.IADD R100, R29, 0x1, R104 ;  /* 0x000000011d647824 */ /* 0x000fe200078e0268 */
[--C-:B------:R-:W-:Y:S01]  /*efa0*/  SHF.R.W.U32 R112, R31, 0x12, R31.reuse ;  /* 0x000000121f707819 */ /* 0x100fe20000001e1f */
[----:B------:R-:W-:Y:S01]  /*efb0*/  IMAD.IADD R9, R9, 0x1, R90 ;  /* 0x0000000109097824 */ /* 0x000fe200078e025a */
[----:B------:R-:W-:Y:S02]  /*efc0*/  SHF.R.U32.HI R103, RZ, 0x3, R31 ;  /* 0x00000003ff677819 */ /* 0x000fe4000001161f */
[C-C-:B------:R-:W-:Y:S02]  /*efd0*/  SHF.R.W.U32 R105, R89.reuse, 0x7, R89.reuse ;  /* 0x0000000759697819 */ /* 0x140fe40000001e59 */
[----:B------:R-:W-:-:S02]  /*efe0*/  SHF.R.W.U32 R114, R89, 0x12, R89 ;  /* 0x0000001259727819 */ /* 0x000fc40000001e59 */
[----:B------:R-:W-:Y:S02]  /*eff0*/  SHF.R.U32.HI R107, RZ, 0x3, R89 ;  /* 0x00000003ff6b7819 */ /* 0x000fe40000011659 */
[----:B------:R-:W-:Y:S02]  /*f000*/  IADD3 R99, PT, PT, R106, R99, R88 ;  /* 0x000000636a637210 */ /* 0x000fe40007ffe058 */
        /* <DEDUP_REMOVED lines=12> */
[----:B------:R-:W-:Y:S02]  /*f0d0*/  IADD3 R92, PT, PT, R11, R92, R98 ;  /* 0x0000005c0b5c7210 */ /* 0x000fe40007ffe062 */
[----:B------:R-:W-:Y:S02]  /*f0e0*/  LOP3.LUT R90, R102, R29, R99, 0xe8, !PT ;  /* 0x0000001d665a7212 */ /* 0x000fe400078ee863 */
[----:B------:R-:W-:Y:S02]  /*f0f0*/  IADD3 R103, PT, PT, R92, R72, R103 ;  /* 0x000000485c677210 */ /* 0x000fe40007ffe067 */
[----:B------:R-:W-:-:S02]  /*f100*/  IADD3 R98, PT, PT, R101, R106, R90 ;  /* 0x0000006a65627210 */ /* 0x000fc40007ffe05a */
[C---:B------:R-:W-:Y:S01]  /*f110*/  SHF.R.W.U32 R107, R11.reuse, 0x11, R11 ;  /* 0x000000110b6b7819 */ /* 0x040fe20000001e0b */
[----:B------:R-:W-:Y:S01]  /*f120*/  IMAD.IADD R101, R102, 0x1, R103 ;  /* 0x0000000166657824 */ /* 0x000fe200078e0267 */
[--C-:B------:R-:W-:Y:S02]  /*f130*/  SHF.R.W.U32 R108, R11, 0x13, R11.reuse ;  /* 0x000000130b6c7819 */ /* 0x100fe40000001e0b */
[----:B------:R-:W-:Y:S02]  /*f140*/  SHF.R.U32.HI R105, RZ, 0xa, R11 ;  /* 0x0000000aff697819 */ /* 0x000fe4000001160b */
[C---:B------:R-:W-:Y:S02]  /*f150*/  SHF.R.W.U32 R92, R101.reuse, 0x6, R101 ;  /* 0x00000006655c7819 */ /* 0x040fe40000001e65 */
[----:B------:R-:W-:Y:S02]  /*f160*/  LOP3.LUT R107, R108, R107, R105, 0x96, !PT ;  /* 0x0000006b6c6b7212 */ /* 0x000fe400078e9669 */
[----:B------:R-:W-:-:S02]  /*f170*/  SHF.R.W.U32 R109, R101, 0xb, R101 ;  /* 0x0000000b656d7819 */ /* 0x000fc40000001e65 */
[----:B------:R-:W-:Y:S01]  /*f180*/  SHF.R.W.U32 R106, R101, 0x19, R101 ;  /* 0x00000019656a7819 */ /* 0x000fe20000001e65 */
[----:B------:R-:W-:Y:S01]  /*f190*/  IMAD.IADD R18, R107, 0x1, R18 ;  /* 0x000000016b127824 */ /* 0x000fe200078e0212 */
[----:B------:R-:W-:Y:S02]  /*f1a0*/  LOP3.LUT R108, R97, R101, R100, 0xb8, !PT ;  /* 0x00000065616c7212 */ /* 0x000fe400078eb864 */
[----:B------:R-:W-:Y:S02]  /*f1b0*/  IADD3 R29, PT, PT, R9, R12, R3 ;  /* 0x0000000c091d7210 */ /* 0x000fe40007ffe003 */
[C-C-:B------:R-:W-:Y:S02]  /*f1c0*/  SHF.R.W.U32 R12, R98.reuse, 0x2, R98.reuse ;  /* 0x00000002620c7819 */ /* 0x140fe40000001e62 */
[C-C-:B------:R-:W-:Y:S02]  /*f1d0*/  SHF.R.W.U32 R105, R98.reuse, 0xd, R98.reuse ;  /* 0x0000000d62697819 */ /* 0x140fe40000001e62 */
[----:B------:R-:W-:-:S02]  /*f1e0*/  SHF.R.W.U32 R90, R98, 0x16, R98 ;  /* 0x00000016625a7819 */ /* 0x000fc40000001e62 */
[----:B------:R-:W-:Y:S02]  /*f1f0*/  LOP3.LUT R92, R106, R109, R92, 0x96, !PT ;  /* 0x0000006d6a5c7212 */ /* 0x000fe400078e965c */
[----:B------:R-:W-:Y:S02]  /*f200*/  IADD3 R108, PT, PT, R9, R108, R95 ;  /* 0x0000006c096c7210 */ /* 0x000fe40007ffe05f */
[----:B------:R-:W-:Y:S02]  /*f210*/  LOP3.LUT R105, R90, R105, R12, 0x96, !PT ;  /* 0x000000695a697212 */ /* 0x000fe400078e960c */
[----:B------:R-:W-:Y:S02]  /*f220*/  LOP3.LUT R12, R99, R102, R98, 0xe8, !PT ;  /* 0x00000066630c7212 */ /* 0x000fe400078ee862 */
[C-C-:B------:R-:W-:Y:S02]  /*f230*/  SHF.R.W.U32 R3, R9.reuse, 0x11, R9.reuse ;  /* 0x0000001109037819 */ /* 0x140fe40000001e09 */
[----:B------:R-:W-:-:S02]  /*f240*/  SHF.R.W.U32 R110, R9, 0x13, R9 ;  /* 0x00000013096e7819 */ /* 0x000fc40000001e09 */
[----:B------:R-:W-:Y:S02]  /*f250*/  SHF.R.U32.HI R111, RZ, 0xa, R9 ;  /* 0x0000000aff6f7819 */ /* 0x000fe40000011609 */
[C-C-:B------:R-:W-:Y:S02]  /*f260*/  SHF.R.W.U32 R90, R11.reuse, 0x7, R11.reuse ;  /* 0x000000070b5a7819 */ /* 0x140fe40000001e0b */
[--C-:B------:R-:W-:Y:S02]  /*f270*/  SHF.R.W.U32 R95, R11, 0x12, R11.reuse ;  /* 0x000000120b5f7819 */ /* 0x100fe40000001e0b */
[----:B------:R-:W-:Y:S02]  /*f280*/  SHF.R.U32.HI R106, RZ, 0x3, R11 ;  /* 0x00000003ff6a7819 */ /* 0x000fe4000001160b */
[----:B------:R-:W-:Y:S02]  /*f290*/  IADD3 R102, PT, PT, R108, R73, R92 ;  /* 0x000000496c667210 */ /* 0x000fe40007ffe05c */
[----:B------:R-:W-:-:S02]  /*f2a0*/  LOP3.LUT R3, R110, R3, R111, 0x96, !PT ;  /* 0x000000036e037212 */ /* 0x000fc400078e966f */
[----:B------:R-:W-:Y:S01]  /*f2b0*/  LOP3.LUT R90, R95, R90, R106, 0x96, !PT ;  /* 0x0000005a5f5a7212 */ /* 0x000fe200078e966a */
[----:B------:R-:W-:Y:S01]  /*f2c0*/  IMAD.IADD R95, R99, 0x1, R102 ;  /* 0x00000001635f7824 */ /* 0x000fe200078e0266 */
        /* <DEDUP_REMOVED lines=20> */
[----:B------:R-:W-:Y:S02]  /*f410*/  IADD3 R10, PT, PT, R3, R10, R6 ;  /* 0x0000000a030a7210 */ /* 0x000fe40007ffe006 */
[--C-:B------:R-:W-:Y:S01]  /*f420*/  SHF.R.W.U32 R107, R18, 0x11, R18.reuse ;  /* 0x00000011126b7819 */ /* 0x100fe20000001e12 */
[----:B------:R-:W-:Y:S01]  /*f430*/  IMAD.IADD R6, R98, 0x1, R99 ;  /* 0x0000000162067824 */ /* 0x000fe200078e0263 */
[--C-:B------:R-:W-:Y:S02]  /*f440*/  SHF.R.W.U32 R94, R18, 0x13, R18.reuse ;  /* 0x00000013125e7819 */ /* 0x100fe40000001e12 */
[----:B------:R-:W-:-:S02]  /*f450*/  SHF.R.U32.HI R17, RZ, 0xa, R18 ;  /* 0x0000000aff117819 */ /* 0x000fc40000011612 */
[C-C-:B------:R-:W-:Y:S02]  /*f460*/  SHF.R.W.U32 R97, R6.reuse, 0x6, R6.reuse ;  /* 0x0000000606617819 */ /* 0x140fe40000001e06 */
[C-C-:B------:R-:W-:Y:S02]  /*f470*/  SHF.R.W.U32 R106, R6.reuse, 0xb, R6.reuse ;  /* 0x0000000b066a7819 */ /* 0x140fe40000001e06 */
[----:B------:R-:W-:Y:S02]  /*f480*/  SHF.R.W.U32 R103, R6, 0x19, R6 ;  /* 0x0000001906677819 */ /* 0x000fe40000001e06 */
[----:B------:R-:W-:Y:S02]  /*f490*/  LOP3.LUT R108, R101, R6, R95, 0xb8, !PT ;  /* 0x00000006656c7212 */ /* 0x000fe400078eb85f */
[----:B------:R-:W-:Y:S02]  /*f4a0*/  LOP3.LUT R107, R94, R107, R17, 0x96, !PT ;  /* 0x0000006b5e6b7212 */ /* 0x000fe400078e9611 */
[----:B------:R-:W-:-:S02]  /*f4b0*/  SHF.R.W.U32 R8, R104, 0x2, R104 ;  /* 0x0000000268087819 */ /* 0x000fc40000001e68 */
[C---:B------:R-:W-:Y:S01]  /*f4c0*/  SHF.R.W.U32 R17, R104.reuse, 0xd, R104 ;  /* 0x0000000d68117819 */ /* 0x040fe20000001e68 */
[----:B------:R-:W-:Y:S01]  /*f4d0*/  IMAD.IADD R28, R107, 0x1, R28 ;  /* 0x000000016b1c7824 */ /* 0x000fe200078e021c */
[----:B------:R-:W-:Y:S02]  /*f4e0*/  SHF.R.W.U32 R94, R104, 0x16, R104 ;  /* 0x00000016685e7819 */ /* 0x000fe40000001e68 */
        /* <DEDUP_REMOVED lines=13> */
[----:B------:R-:W-:Y:S02]  /*f5c0*/  LOP3.LUT R109, R110, R109, R111, 0x96, !PT ;  /* 0x0000006d6e6d7212 */ /* 0x000fe400078e966f */
[C-C-:B------:R-:W-:Y:S02]  /*f5d0*/  SHF.R.W.U32 R100, R3.reuse, 0x7, R3.reuse ;  /* 0x0000000703647819 */ /* 0x140fe40000001e03 */
[--C-:B------:R-:W-:Y:S01]  /*f5e0*/  SHF.R.W.U32 R111, R3, 0x12, R3.reuse ;  /* 0x00000012036f7819 */ /* 0x100fe20000001e03 */
[----:B------:R-:W-:Y:S01]  /*f5f0*/  IMAD.IADD R96, R109, 0x1, R96 ;  /* 0x000000016d607824 */ /* 0x000fe200078e0260 */
[----:B------:R-:W-:-:S02]  /*f600*/  SHF.R.U32.HI R110, RZ, 0x3, R3 ;  /* 0x00000003ff6e7819 */ /* 0x000fc40000011603 */
[----:B------:R-:W-:Y:S02]  /*f610*/  IADD3 R103, PT, PT, R102, R17, R103 ;  /* 0x0000001166677210 */ /* 0x000fe40007ffe067 */
[C-C-:B------:R-:W-:Y:S02]  /*f620*/  SHF.R.W.U32 R102, R97.reuse, 0x6, R97.reuse ;  /* 0x0000000661667819 */ /* 0x140fe40000001e61 */
[C-C-:B------:R-:W-:Y:S02]  /*f630*/  SHF.R.W.U32 R113, R97.reuse, 0xb, R97.reuse ;  /* 0x0000000b61717819 */ /* 0x140fe40000001e61 */
[----:B------:R-:W-:Y:S02]  /*f640*/  SHF.R.W.U32 R106, R97, 0x19, R97 ;  /* 0x00000019616a7819 */ /* 0x000fe40000001e61 */
[----:B------:R-:W-:Y:S02]  /*f650*/  LOP3.LUT R107, R95, R97, R6, 0xb8, !PT ;  /* 0x000000615f6b7212 */ /* 0x000fe400078eb806 */
[----:B------:R-:W-:-:S02]  /*f660*/  LOP3.LUT R17, R111, R100, R110, 0x96, !PT ;  /* 0x000000646f117212 */ /* 0x000fc400078e966e */
[C-C-:B------:R-:W-:Y:S02]  /*f670*/  SHF.R.W.U32 R94, R103.reuse, 0x2, R103.reuse ;  /* 0x00000002675e7819 */ /* 0x140fe40000001e67 */
[C-C-:B------:R-:W-:Y:S02]  /*f680*/  SHF.R.W.U32 R111, R103.reuse, 0xd, R103.reuse ;  /* 0x0000000d676f7819 */ /* 0x140fe40000001e67 */
[----:B------:R-:W-:Y:S02]  /*f690*/  SHF.R.W.U32 R100, R103, 0x16, R103 ;  /* 0x0000001667647819 */ /* 0x000fe40000001e67 */
[----:B------:R-:W-:Y:S02]  /*f6a0*/  LOP3.LUT R113, R106, R113, R102, 0x96, !PT ;  /* 0x000000716a717212 */ /* 0x000fe400078e9666 */
[----:B------:R-:W-:Y:S02]  /*f6b0*/  IADD3 R107, PT, PT, R28, R107, R101 ;  /* 0x0000006b1c6b7210 */ /* 0x000fe40007ffe065 */
[----:B------:R-:W-:-:S02]  /*f6c0*/  LOP3.LUT R100, R100, R111, R94, 0x96, !PT ;  /* 0x0000006f64647212 */ /* 0x000fc400078e965e */
[----:B------:R-:W-:Y:S02]  /*f6d0*/  IADD3 R94, PT, PT, R28, R4, R13 ;  /* 0x000000041c5e7210 */ /* 0x000fe40007ffe00d */
[----:B------:R-:W-:Y:S02]  /*f6e0*/  LOP3.LUT R102, R104, R105, R103, 0xe8, !PT ;  /* 0x0000006968667212 */ /* 0x000fe400078ee867 */
[----:B------:R-:W-:Y:S02]  /*f6f0*/  IADD3 R13, PT, PT, R107, R76, R113 ;  /* 0x0000004c6b0d7210 */ /* 0x000fe40007ffe071 */
[----:B------:R-:W-:Y:S02]  /*f700*/  IADD3 R102, PT, PT, R99, R100, R102 ;  /* 0x0000006463667210 */ /* 0x000fe40007ffe066 */
        /* <DEDUP_REMOVED lines=12> */
[----:B------:R-:W-:Y:S01]  /*f7d0*/  LOP3.LUT R99, R101, R99, R4, 0x96, !PT ;  /* 0x0000006365637212 */ /* 0x000fe200078e9604 */
[----:B------:R-:W-:Y:S01]  /*f7e0*/  IMAD.IADD R4, R110, 0x1, R91 ;  /* 0x000000016e047824 */ /* 0x000fe200078e025b */
[----:B------:R-:W-:Y:S02]  /*f7f0*/  LOP3.LUT R104, R103, R104, R102, 0xe8, !PT ;  /* 0x0000006867687212 */ /* 0x000fe400078ee866 */
[----:B------:R-:W-:-:S02]  /*f800*/  LOP3.LUT R106, R107, R106, R105, 0x96, !PT ;  /* 0x0000006a6b6a7212 */ /* 0x000fc400078e9669 */
[C---:B------:R-:W-:Y:S02]  /*f810*/  IADD3 R108, PT, PT, R96.reuse, R108, R95 ;  /* 0x0000006c606c7210 */ /* 0x040fe40007ffe05f */
[----:B------:R-:W-:Y:S02]  /*f820*/  IADD3 R30, PT, PT, R96, R93, R30 ;  /* 0x0000005d601e7210 */ /* 0x000fe40007ffe01e */
[----:B------:R-:W-:Y:S02]  /*f830*/  IADD3 R93, PT, PT, R98, R99, R104 ;  /* 0x00000063625d7210 */ /* 0x000fe40007ffe068 */
[----:B------:R-:W-:Y:S02]  /*f840*/  IADD3 R104, PT, PT, R108, R77, R106 ;  /* 0x0000004d6c687210 */ /* 0x000fe40007ffe06a */
[C-C-:B------:R-:W-:Y:S02]  /*f850*/  SHF.R.W.U32 R95, R93.reuse, 0x2, R93.reuse ;  /* 0x000000025d5f7819 */ /* 0x140fe40000001e5d */
[--C-:B------:R-:W-:Y:S01]  /*f860*/  SHF.R.W.U32 R98, R93, 0xd, R93.reuse ;  /* 0x0000000d5d627819 */ /* 0x100fe20000001e5d */
[----:B------:R-:W-:Y:S01]  /*f870*/  IMAD.IADD R91, R103, 0x1, R104 ;  /* 0x00000001675b7824 */ /* 0x000fe200078e0268 */
        /* <DEDUP_REMOVED lines=9> */
[--C-:B------:R-:W-:Y:S02]  /*f910*/  SHF.R.W.U32 R109, R96, 0x13, R96.reuse ;  /* 0x00000013606d7819 */ /* 0x100fe40000001e60 */
[----:B------:R-:W-:Y:S02]  /*f920*/  SHF.R.U32.HI R110, RZ, 0xa, R96 ;  /* 0x0000000aff6e7819 */ /* 0x000fe40000011660 */
[----:B------:R-:W-:Y:S02]  /*f930*/  LOP3.LUT R106, R102, R103, R93, 0xe8, !PT ;  /* 0x00000067666a7212 */ /* 0x000fe400078ee85d */
[----:B------:R-:W-:-:S02]  /*f940*/  IADD3 R95, PT, PT, R107, R78, R95 ;  /* 0x0000004e6b5f7210 */ /* 0x000fc40007ffe05f */
[----:B------:R-:W-:Y:S02]  /*f950*/  LOP3.LUT R108, R109, R108, R110, 0x96, !PT ;  /* 0x0000006c6d6c7212 */ /* 0x000fe400078e966e */
[----:B------:R-:W-:Y:S01]  /*f960*/  IADD3 R106, PT, PT, R13, R98, R106 ;  /* 0x000000620d6a7210 */ /* 0x000fe20007ffe06a */
[----:B------:R-:W-:Y:S01]  /*f970*/  IMAD.IADD R98, R102, 0x1, R95 ;  /* 0x0000000166627824 */ /* 0x000fe200078e025f */
[--C-:B------:R-:W-:Y:S01]  /*f980*/  SHF.R.W.U32 R105, R96, 0x7, R96.reuse ;  /* 0x0000000760697819 */ /* 0x100fe20000001e60 */
[----:B------:R-:W-:Y:S01]  /*f990*/  IMAD.IADD R7, R108, 0x1, R7 ;  /* 0x000000016c077824 */ /* 0x000fe200078e0207 */
[--C-:B------:R-:W-:Y:S02]  /*f9a0*/  SHF.R.W.U32 R110, R96, 0x12, R96.reuse ;  /* 0x00000012606e7819 */ /* 0x100fe40000001e60 */
[----:B------:R-:W-:Y:S02]  /*f9b0*/  SHF.R.U32.HI R103, RZ, 0x3, R96 ;  /* 0x00000003ff677819 */ /* 0x000fe40000011660 */
[----:B------:R-:W-:-:S02]  /*f9c0*/  SHF.R.W.U32 R6, R28, 0x7, R28 ;  /* 0x000000071c067819 */ /* 0x000fc40000001e1c */
[--C-:B------:R-:W-:Y:S02]  /*f9d0*/  SHF.R.W.U32 R99, R28, 0x12, R28.reuse ;  /* 0x000000121c637819 */ /* 0x100fe40000001e1c */
[----:B------:R-:W-:Y:S02]  /*f9e0*/  SHF.R.U32.HI R101, RZ, 0x3, R28 ;  /* 0x00000003ff657819 */ /* 0x000fe4000001161c */
[----:B------:R-:W-:Y:S02]  /*f9f0*/  LOP3.LUT R13, R110, R105, R103, 0x96, !PT ;  /* 0x000000696e0d7212 */ /* 0x000fe400078e9667 */
[C-C-:B------:R-:W-:Y:S02]  /*fa00*/  SHF.R.W.U32 R103, R98.reuse, 0x6, R98.reuse ;  /* 0x0000000662677819 */ /* 0x140fe40000001e62 */
[C-C-:B------:R-:W-:Y:S02]  /*fa10*/  SHF.R.W.U32 R110, R98.reuse, 0xb, R98.reuse ;  /* 0x0000000b626e7819 */ /* 0x140fe40000001e62 */
[----:B------:R-:W-:-:S02]  /*fa20*/  SHF.R.W.U32 R105, R98, 0x19, R98 ;  /* 0x0000001962697819 */ /* 0x000fc40000001e62 */
[----:B------:R-:W-:Y:S02]  /*fa30*/  LOP3.LUT R112, R100, R98, R91, 0xb8, !PT ;  /* 0x0000006264707212 */ /* 0x000fe400078eb85b */
[----:B------:R-:W-:Y:S02]  /*fa40*/  LOP3.LUT R6, R99, R6, R101, 0x96, !PT ;  /* 0x0000000663067212 */ /* 0x000fe400078e9665 */
[C-C-:B------:R-:W-:Y:S02]  /*fa50*/  SHF.R.W.U32 R99, R106.reuse, 0x2, R106.reuse ;  /* 0x000000026a637819 */ /* 0x140fe40000001e6a */
[C-C-:B------:R-:W-:Y:S02]  /*fa60*/  SHF.R.W.U32 R108, R106.reuse, 0xd, R106.reuse ;  /* 0x0000000d6a6c7819 */ /* 0x140fe40000001e6a */
[----:B------:R-:W-:Y:S02]  /*fa70*/  SHF.R.W.U32 R101, R106, 0x16, R106 ;  /* 0x000000166a657819 */ /* 0x000fe40000001e6a */
[----:B------:R-:W-:-:S02]  /*fa80*/  LOP3.LUT R110, R105, R110, R103, 0x96, !PT ;  /* 0x0000006e696e7212 */ /* 0x000fc400078e9667 */
[----:B------:R-:W-:Y:S02]  /*fa90*/  IADD3 R112, PT, PT, R7, R112, R97 ;  /* 0x0000007007707210 */ /* 0x000fe40007ffe061 */
[----:B------:R-:W-:Y:S02]  /*faa0*/  LOP3.LUT R103, R93, R102, R106, 0xe8, !PT ;  /* 0x000000665d677212 */ /* 0x000fe400078ee86a */
[----:B------:R-:W-:Y:S02]  /*fab0*/  IADD3 R19, PT, PT, R4, R5, R19 ;  /* 0x0000000504137210 */ /* 0x000fe40007ffe013 */
[----:B------:R-:W-:Y:S02]  /*fac0*/  LOP3.LUT R99, R101, R108, R99, 0x96, !PT ;  /* 0x0000006c65637212 */ /* 0x000fe400078e9663 */
[----:B------:R-:W-:Y:S02]  /*fad0*/  IADD3 R102, PT, PT, R112, R79, R110 ;  /* 0x0000004f70667210 */ /* 0x000fe40007ffe06e */
[----:B------:R-:W-:-:S02]  /*fae0*/  SHF.R.W.U32 R5, R4, 0x11, R4 ;  /* 0x0000001104057819 */ /* 0x000fc40000001e04 */
[--C-:B------:R-:W-:Y:S02]  /*faf0*/  SHF.R.W.U32 R108, R4, 0x13, R4.reuse ;  /* 0x00000013046c7819 */ /* 0x100fe40000001e04 */
[----:B------:R-:W-:Y:S02]  /*fb00*/  SHF.R.U32.HI R97, RZ, 0xa, R4 ;  /* 0x0000000aff617819 */ /* 0x000fe40000011604 */
[----:B------:R-:W-:Y:S01]  /*fb10*/  IADD3 R103, PT, PT, R104, R99, R103 ;  /* 0x0000006368677210 */ /* 0x000fe20007ffe067 */
[----:B------:R-:W-:Y:S01]  /*fb20*/  IMAD.IADD R99, R93, 0x1, R102 ;  /* 0x000000015d637824 */ /* 0x000fe200078e0266 */
[C-C-:B------:R-:W-:Y:S02]  /*fb30*/  SHF.R.W.U32 R101, R7.reuse, 0x11, R7.reuse ;  /* 0x0000001107657819 */ /* 0x140fe40000001e07 */
[--C-:B------:R-:W-:Y:S02]  /*fb40*/  SHF.R.W.U32 R114, R7, 0x13, R7.reuse ;  /* 0x0000001307727819 */ /* 0x100fe40000001e07 */
[----:B------:R-:W-:-:S02]  /*fb50*/  SHF.R.U32.HI R105, RZ, 0xa, R7 ;  /* 0x0000000aff697819 */ /* 0x000fc40000011607 */
[----:B------:R-:W-:Y:S02]  /*fb60*/  LOP3.LUT R108, R108, R5, R97, 0x96, !PT ;  /* 0x000000056c6c7212 */ /* 0x000fe400078e9661 */
[----:B------:R-:W-:Y:S02]  /*fb70*/  LOP3.LUT R109, R114, R101, R105, 0x96, !PT ;  /* 0x00000065726d7212 */ /* 0x000fe400078e9669 */
[C---:B------:R-:W-:Y:S01]  /*fb80*/  SHF.R.W.U32 R101, R99.reuse, 0x6, R99 ;  /* 0x0000000663657819 */ /* 0x040fe20000001e63 */
        /* <DEDUP_REMOVED lines=9> */
[----:B------:R-:W-:-:S02]  /*fc20*/  IADD3 R105, PT, PT, R105, R83, R110 ;  /* 0x0000005369697210 */ /* 0x000fc40007ffe06e */
[----:B------:R-:W-:Y:S01]  /*fc30*/  LOP3.LUT R104, R97, R104, R5, 0x96, !PT ;  /* 0x0000006861687212 */ /* 0x000fe200078e9605 */
[----:B------:R-:W-:Y:S01]  /*fc40*/  IMAD.IADD R5, R109, 0x1, R92 ;  /* 0x000000016d057824 */ /* 0x000fe200078e025c */
[C---:B------:R-:W-:Y:S01]  /*fc50*/  LOP3.LUT R97, R106.reuse, R93, R103, 0xe8, !PT ;  /* 0x0000005d6a617212 */ /* 0x040fe200078ee867 */
[----:B------:R-:W-:Y:S01]  /*fc60*/  IMAD.IADD R101, R106, 0x1, R105 ;  /* 0x000000016a657824 */ /* 0x000fe200078e0269 */
[----:B------:R-:W-:Y:S02]  /*fc70*/  IADD3 R93, PT, PT, R7, R31, R88 ;  /* 0x0000001f075d7210 */ /* 0x000fe40007ffe058 */
[----:B------:R-:W-:Y:S02]  /*fc80*/  IADD3 R88, PT, PT, R95, R104, R97 ;  /* 0x000000685f587210 */ /* 0x000fe40007ffe061 */
        /* <DEDUP_REMOVED lines=14> */
[----:B------:R-:W-:Y:S02]  /*fd70*/  LOP3.LUT R91, R103, R106, R88, 0xe8, !PT ;  /* 0x0000006a675b7212 */ /* 0x000fe400078ee858 */
[C-C-:B------:R-:W-:Y:S02]  /*fd80*/  SHF.R.W.U32 R108, R7.reuse, 0x7, R7.reuse ;  /* 0x00000007076c7819 */ /* 0x140fe40000001e07 */
[--C-:B------:R-:W-:Y:S02]  /*fd90*/  SHF.R.W.U32 R109, R7, 0x12, R7.reuse ;  /* 0x00000012076d7819 */ /* 0x100fe40000001e07 */
[----:B------:R-:W-:Y:S02]  /*fda0*/  SHF.R.U32.HI R110, RZ, 0x3, R7 ;  /* 0x00000003ff6e7819 */ /* 0x000fe40000011607 */
[C-C-:B------:R-:W-:Y:S02]  /*fdb0*/  SHF.R.W.U32 R92, R29.reuse, 0x11, R29.reuse ;  /* 0x000000111d5c7819 */ /* 0x140fe40000001e1d */
[----:B------:R-:W-:-:S02]  /*fdc0*/  SHF.R.W.U32 R97, R29, 0x13, R29 ;  /* 0x000000131d617819 */ /* 0x000fc40000001e1d */
[----:B------:R-:W-:Y:S02]  /*fdd0*/  SHF.R.U32.HI R104, RZ, 0xa, R29 ;  /* 0x0000000aff687819 */ /* 0x000fe4000001161d */
[----:B------:R-:W-:Y:S02]  /*fde0*/  IADD3 R100, PT, PT, R100, R82, R107 ;  /* 0x0000005264647210 */ /* 0x000fe40007ffe06b */
[----:B------:R-:W-:Y:S02]  /*fdf0*/  IADD3 R91, PT, PT, R102, R31, R91 ;  /* 0x0000001f665b7210 */ /* 0x000fe40007ffe05b */
[----:B------:R-:W-:Y:S02]  /*fe00*/  LOP3.LUT R31, R109, R108, R110, 0x96, !PT ;  /* 0x0000006c6d1f7212 */ /* 0x000fe400078e966e */
[----:B------:R-:W-:Y:S01]  /*fe10*/  LOP3.LUT R109, R97, R92, R104, 0x96, !PT ;  /* 0x0000005c616d7212 */ /* 0x000fe200078e9668 */
[----:B------:R-:W-:Y:S01]  /*fe20*/  IMAD.IADD R92, R103, 0x1, R100 ;  /* 0x00000001675c7824 */ /* 0x000fe200078e0264 */
[----:B------:R-:W-:-:S02]  /*fe30*/  IADD3 R97, PT, PT, R29, R89, R90 ;  /* 0x000000591d617210 */ /* 0x000fc40007ffe05a */
[----:B------:R-:W-:Y:S01]  /*fe40*/  SHF.R.W.U32 R102, R91, 0x2, R91 ;  /* 0x000000025b667819 */ /* 0x000fe20000001e5b */
[----:B------:R-:W-:Y:S01]  /*fe50*/  IMAD.IADD R10, R109, 0x1, R10 ;  /* 0x000000016d0a7824 */ /* 0x000fe200078e020a */
[C-C-:B------:R-:W-:Y:S02]  /*fe60*/  SHF.R.W.U32 R106, R92.reuse, 0x6, R92.reuse ;  /* 0x000000065c6a7819 */ /* 0x140fe40000001e5c */
[C-C-:B------:R-:W-:Y:S02]  /*fe70*/  SHF.R.W.U32 R111, R92.reuse, 0xb, R92.reuse ;  /* 0x0000000b5c6f7819 */ /* 0x140fe40000001e5c */
[----:B------:R-:W-:Y:S02]  /*fe80*/  SHF.R.W.U32 R108, R92, 0x19, R92 ;  /* 0x000000195c6c7819 */ /* 0x000fe40000001e5c */
[----:B------:R-:W-:Y:S02]  /*fe90*/  LOP3.LUT R89, R99, R92, R101, 0xb8, !PT ;  /* 0x0000005c63597212 */ /* 0x000fe400078eb865 */
[----:B------:R-:W-:-:S02]  /*fea0*/  SHF.R.W.U32 R107, R91, 0xd, R91 ;  /* 0x0000000d5b6b7819 */ /* 0x000fc40000001e5b */
[--C-:B------:R-:W-:Y:S02]  /*feb0*/  SHF.R.W.U32 R104, R91, 0x16, R91.reuse ;  /* 0x000000165b687819 */ /* 0x100fe40000001e5b */
[----:B------:R-:W-:Y:S02]  /*fec0*/  LOP3.LUT R106, R108, R111, R106, 0x96, !PT ;  /* 0x0000006f6c6a7212 */ /* 0x000fe400078e966a */
[----:B------:R-:W-:Y:S02]  /*fed0*/  IADD3 R89, PT, PT, R10, R89, R98 ;  /* 0x000000590a597210 */ /* 0x000fe40007ffe062 */
[----:B------:R-:W-:Y:S02]  /*fee0*/  LOP3.LUT R102, R104, R107, R102, 0x96, !PT ;  /* 0x0000006b68667212 */ /* 0x000fe400078e9666 */
[----:B------:R-:W-:Y:S02]  /*fef0*/  LOP3.LUT R103, R88, R103, R91, 0xe8, !PT ;  /* 0x0000006758677212 */ /* 0x000fe400078ee85b */
[----:B------:R-:W-:-:S02]  /*ff00*/  IADD3 R89, PT, PT, R89, R81, R106 ;  /* 0x0000005159597210 */ /* 0x000fc40007ffe06a */
        /* <DEDUP_REMOVED lines=8> */
[C---:B------:R-:W-:Y:S01]  /*ff90*/  SHF.R.W.U32 R105, R102.reuse, 0xd, R102 ;  /* 0x0000000d66697819 */ /* 0x040fe20000001e66 */
[----:B------:R-:W-:Y:S01]  /*ffa0*/  IMAD.IADD R11, R11, 0x1, R94 ;  /* 0x000000010b0b7824 */ /* 0x000fe200078e025e */
[----:B------:R-:W-:Y:S02]  /*ffb0*/  SHF.R.W.U32 R104, R102, 0x16, R102 ;  /* 0x0000001666687819 */ /* 0x000fe40000001e66 */
[C-C-:B------:R-:W-:Y:S02]  /*ffc0*/  SHF.R.W.U32 R106, R103.reuse, 0x6, R103.reuse ;  /* 0x00000006676a7819 */ /* 0x140fe40000001e67 */
[C-C-:B------:R-:W-:Y:S02]  /*ffd0*/  SHF.R.W.U32 R107, R103.reuse, 0xb, R103.reuse ;  /* 0x0000000b676b7819 */ /* 0x140fe40000001e67 */
[----:B------:R-:W-:-:S02]  /*ffe0*/  SHF.R.W.U32 R108, R103, 0x19, R103 ;  /* 0x00000019676c7819 */ /* 0x000fc40000001e67 */
[----:B------:R-:W-:Y:S02]  /*fff0*/  LOP3.LUT R105, R104, R105, R90, 0x96, !PT ;  /* 0x0000006968697212 */ /* 0x000fe400078e965a */
[----:B------:R-:W-:Y:S02]  /*10000*/  LOP3.LUT R90, R101, R103, R92, 0xb8, !PT ;  /* 0x00000067655a7212 */ /* 0x000fe400078eb85c */
        /* <DEDUP_REMOVED lines=9> */
[----:B------:R-:W-:-:S02]  /*100a0*/  IADD3 R99, PT, PT, R100, R105, R88 ;  /* 0x0000006964637210 */ /* 0x000fc40007ffe058 */
[----:B------:R-:W-:Y:S02]  /*100b0*/  LOP3.LUT R12, R109, R12, R110, 0x96, !PT ;  /* 0x0000000c6d0c7212 */ /* 0x000fe400078e966e */
[----:B------:R-:W-:Y:S02]  /*100c0*/  LOP3.LUT R100, R111, R106, R108, 0x96, !PT ;  /* 0x0000006a6f647212 */ /* 0x000fe400078e966c */
[C-C-:B------:R-:W-:Y:S02]  /*100d0*/  SHF.R.W.U32 R94, R10.reuse, 0x11, R10.reuse ;  /* 0x000000110a5e7819 */ /* 0x140fe40000001e0a */
[--C-:B------:R-:W-:Y:S02]  /*100e0*/  SHF.R.W.U32 R109, R10, 0x13, R10.reuse ;  /* 0x000000130a6d7819 */ /* 0x100fe40000001e0a */
[----:B------:R-:W-:Y:S02]  /*100f0*/  SHF.R.U32.HI R104, RZ, 0xa, R10 ;  /* 0x0000000aff687819 */ /* 0x000fe4000001160a */
[----:B------:R-:W-:-:S02]  /*10100*/  IADD3 R106, PT, PT, R90, R80, R107 ;  /* 0x000000505a6a7210 */ /* 0x000fc40007ffe06b */
[----:B------:R-:W-:Y:S02]  /*10110*/  LOP3.LUT R109, R109, R94, R104, 0x96, !PT ;  /* 0x0000005e6d6d7212 */ /* 0x000fe400078e9668 */
[--C-:B------:R-:W-:Y:S01]  /*10120*/  SHF.R.W.U32 R88, R99, 0x2, R99.reuse ;  /* 0x0000000263587819 */ /* 0x100fe20000001e63 */
[----:B------:R-:W-:Y:S01]  /*10130*/  IMAD.IADD R104, R91, 0x1, R106 ;  /* 0x000000015b687824 */ /* 0x000fe200078e026a */
[--C-:B------:R-:W-:Y:S01]  /*10140*/  SHF.R.W.U32 R105, R99, 0xd, R99.reuse ;  /* 0x0000000d63697819 */ /* 0x100fe20000001e63 */
[----:B------:R-:W-:Y:S01]  /*10150*/  IMAD.IADD R30, R109, 0x1, R30 ;  /* 0x000000016d1e7824 */ /* 0x000fe200078e021e */
[----:B------:R-:W-:Y:S02]  /*10160*/  SHF.R.W.U32 R90, R99, 0x16, R99 ;  /* 0x00000016635a7819 */ /* 0x000fe40000001e63 */
[----:B------:R-:W-:Y:S02]  /*10170*/  IADD3 R94, PT, PT, R10, R9, R8 ;  /* 0x000000090a5e7210 */ /* 0x000fe40007ffe008 */
[----:B------:R-:W-:-:S02]  /*10180*/  LOP3.LUT R88, R90, R105, R88, 0x96, !PT ;  /* 0x000000695a587212 */ /* 0x000fc400078e9658 */
[----:B------:R-:W-:Y:S02]  /*10190*/  LOP3.LUT R91, R102, R91, R99, 0xe8, !PT ;  /* 0x0000005b665b7212 */ /* 0x000fe400078ee863 */
[C-C-:B------:R-:W-:Y:S02]  /*101a0*/  SHF.R.W.U32 R8, R104.reuse, 0x6, R104.reuse ;  /* 0x0000000668087819 */ /* 0x140fe40000001e68 */
[C-C-:B------:R-:W-:Y:S02]  /*101b0*/  SHF.R.W.U32 R9, R104.reuse, 0xb, R104.reuse ;  /* 0x0000000b68097819 */ /* 0x140fe40000001e68 */
[----:B------:R-:W-:Y:S02]  /*101c0*/  SHF.R.W.U32 R90, R104, 0x19, R104 ;  /* 0x00000019685a7819 */ /* 0x000fe40000001e68 */
[----:B------:R-:W-:Y:S02]  /*101d0*/  LOP3.LUT R105, R92, R104, R103, 0xb8, !PT ;  /* 0x000000685c697212 */ /* 0x000fe400078eb867 */
[----:B------:R-:W-:-:S02]  /*101e0*/  IADD3 R17, PT, PT, R11, R18, R17 ;  /* 0x000000120b117210 */ /* 0x000fc40007ffe011 */
[----:B------:R-:W-:Y:S01]  /*101f0*/  IADD3 R18, PT, PT, R89, R88, R91 ;  /* 0x0000005859127210 */ /* 0x000fe20007ffe05b */
[----:B0-----:R-:W-:Y:S01]  /*10200*/  IMAD.U32 R88, RZ, RZ, UR20 ;  /* 0x00000014ff587e24 */ /* 0x001fe2000f8e00ff */
[----:B------:R-:W-:Y:S02]  /*10210*/  LOP3.LUT R107, R90, R9, R8, 0x96, !PT ;  /* 0x000000095a6b7212 */ /* 0x000fe400078e9608 */
[----:B------:R-:W-:Y:S02]  /*10220*/  IADD3 R105, PT, PT, R30, R105, R101 ;  /* 0x000000691e697210 */ /* 0x000fe40007ffe065 */
[C-C-:B------:R-:W-:Y:S02]  /*10230*/  SHF.R.W.U32 R108, R11.reuse, 0x11, R11.reuse ;  /* 0x000000110b6c7819 */ /* 0x140fe40000001e0b */
[--C-:B------:R-:W-:Y:S02]  /*10240*/  SHF.R.W.U32 R91, R11, 0x13, R11.reuse ;  /* 0x000000130b5b7819 */ /* 0x100fe40000001e0b */
[----:B------:R-:W-:-:S02]  /*10250*/  SHF.R.U32.HI R8, RZ, 0xa, R11 ;  /* 0x0000000aff087819 */ /* 0x000fc4000001160b */
[C-C-:B------:R-:W-:Y:S02]  /*10260*/  SHF.R.W.U32 R101, R10.reuse, 0x7, R10.reuse ;  /* 0x000000070a657819 */ /* 0x140fe40000001e0a */
[--C-:B------:R-:W-:Y:S02]  /*10270*/  SHF.R.W.U32 R110, R10, 0x12, R10.reuse ;  /* 0x000000120a6e7819 */ /* 0x100fe40000001e0a */
[----:B------:R-:W-:Y:S02]  /*10280*/  SHF.R.U32.HI R109, RZ, 0x3, R10 ;  /* 0x00000003ff6d7819 */ /* 0x000fe4000001160a */
[----:B------:R-:W-:Y:S01]  /*10290*/  LOP3.LUT R108, R91, R108, R8, 0x96, !PT ;  /* 0x0000006c5b6c7212 */ /* 0x000fe200078e9608 */
[----:B------:R-:W-:Y:S01]  /*102a0*/  IMAD.U32 R91, RZ, RZ, UR23 ;  /* 0x00000017ff5b7e24 */ /* 0x000fe2000f8e00ff */
[C-C-:B------:R-:W-:Y:S02]  /*102b0*/  SHF.R.W.U32 R9, R18.reuse, 0x2, R18.reuse ;  /* 0x0000000212097819 */ /* 0x140fe40000001e12 */
[----:B------:R-:W-:-:S02]  /*102c0*/  SHF.R.W.U32 R90, R18, 0xd, R18 ;  /* 0x0000000d125a7819 */ /* 0x000fc40000001e12 */
[----:B------:R-:W-:Y:S02]  /*102d0*/  SHF.R.W.U32 R89, R18, 0x16, R18 ;  /* 0x0000001612597819 */ /* 0x000fe40000001e12 */
[----:B------:R-:W-:Y:S02]  /*102e0*/  LOP3.LUT R8, R110, R101, R109, 0x96, !PT ;  /* 0x000000656e087212 */ /* 0x000fe400078e966d */
[----:B------:R-:W-:Y:S02]  /*102f0*/  IADD3 R107, PT, PT, R105, R88, R107 ;  /* 0x00000058696b7210 */ /* 0x000fe40007ffe06b */
[C-C-:B------:R-:W-:Y:S02]  /*10300*/  SHF.R.W.U32 R101, R30.reuse, 0x11, R30.reuse ;  /* 0x000000111e657819 */ /* 0x140fe40000001e1e */
[--C-:B------:R-:W-:Y:S02]  /*10310*/  SHF.R.W.U32 R110, R30, 0x13, R30.reuse ;  /* 0x000000131e6e7819 */ /* 0x100fe40000001e1e */
[----:B------:R-:W-:-:S02]  /*10320*/  SHF.R.U32.HI R109, RZ, 0xa, R30 ;  /* 0x0000000aff6d7819 */ /* 0x000fc4000001161e */
[----:B------:R-:W-:Y:S01]  /*10330*/  LOP3.LUT R9, R89, R90, R9, 0x96, !PT ;  /* 0x0000005a59097212 */ /* 0x000fe200078e9609 */
[----:B------:R-:W-:Y:S01]  /*10340*/  IMAD.U32 R89, RZ, RZ, UR21 ;  /* 0x00000015ff597e24 */ /* 0x000fe2000f8e00ff */
[----:B------:R-:W-:Y:S01]  /*10350*/  LOP3.LUT R105, R99, R102, R18, 0xe8, !PT ;  /* 0x0000006663697212 */ /* 0x000fe200078ee812 */
[----:B------:R-:W-:Y:S01]  /*10360*/  IMAD.U32 R90, RZ, RZ, UR22 ;  /* 0x00000016ff5a7e24 */ /* 0x000fe2000f8e00ff */
[C-C-:B------:R-:W-:Y:S01]  /*10370*/  SHF.R.W.U32 R111, R11.reuse, 0x7, R11.reuse ;  /* 0x000000070b6f7819 */ /* 0x140fe20000001e0b */
[----:B------:R-:W0:Y:S01]  /*10380*/  LDCU.128 UR20, c[0x3][0xd0] ;  /* 0x00c01a00ff1477ac */ /* 0x000e220008000c00 */
[--C-:B------:R-:W-:Y:S02]  /*10390*/  SHF.R.W.U32 R112, R11, 0x12, R11.reuse ;  /* 0x000000120b707819 */ /* 0x100fe40000001e0b */
[----:B------:R-:W-:Y:S02]  /*103a0*/  SHF.R.U32.HI R113, RZ, 0x3, R11 ;  /* 0x00000003ff717819 */ /* 0x000fe4000001160b */
[----:B------:R-:W-:Y:S01]  /*103b0*/  LOP3.LUT R114, R110, R101, R109, 0x96, !PT ;  /* 0x000000656e727212 */ /* 0x000fe200078e966d */
[----:B------:R-:W-:Y:S01]  /*103c0*/  IMAD.IADD R101, R102, 0x1, R107 ;  /* 0x0000000166657824 */ /* 0x000fe200078e026b */
[----:B------:R-:W-:-:S02]  /*103d0*/  IADD3 R105, PT, PT, R106, R9, R105 ;  /* 0x000000096a697210 */ /* 0x000fc40007ffe069 */
[----:B------:R-:W-:Y:S01]  /*103e0*/  LOP3.LUT R9, R112, R111, R113, 0x96, !PT ;  /* 0x0000006f70097212 */ /* 0x000fe200078e9671 */
        /* <DEDUP_REMOVED lines=9> */
[----:B------:R-:W-:Y:S02]  /*10480*/  IADD3 R108, PT, PT, R111, R108, R92 ;  /* 0x0000006c6f6c7210 */ /* 0x000fe40007ffe05c */
[----:B------:R-:W-:Y:S01]  /*10490*/  LOP3.LUT R106, R106, R109, R102, 0x96, !PT ;  /* 0x0000006d6a6a7212 */ /* 0x000fe200078e9666 */
[----:B------:R-:W-:Y:S01]  /*104a0*/  IMAD.IADD R102, R114, 0x1, R93 ;  /* 0x0000000172667824 */ /* 0x000fe200078e025d */
[----:B------:R-:W-:-:S02]  /*104b0*/  LOP3.LUT R19, R18, R99, R105, 0xe8, !PT ;  /* 0x0000006312137212 */ /* 0x000fc400078ee869 */
[----:B------:R-:W-:Y:S02]  /*104c0*/  IADD3 R108, PT, PT, R108, R89, R110 ;  /* 0x000000596c6c7210 */ /* 0x000fe40007ffe06e */
[----:B------:R-:W-:Y:S02]  /*104d0*/  IADD3 R13, PT, PT, R111, R28, R13 ;  /* 0x0000001c6f0d7210 */ /* 0x000fe40007ffe00d */
[----:B------:R-:W-:Y:S01]  /*104e0*/  IADD3 R28, PT, PT, R107, R106, R19 ;  /* 0x0000006a6b1c7210 */ /* 0x000fe20007ffe013 */
[----:B------:R-:W-:Y:S01]  /*104f0*/  IMAD.IADD R106, R99, 0x1, R108 ;  /* 0x00000001636a7824 */ /* 0x000fe200078e026c */
[C-C-:B------:R-:W-:Y:S02]  /*10500*/  SHF.R.W.U32 R112, R111.reuse, 0x11, R111.reuse ;  /* 0x000000116f707819 */ /* 0x140fe40000001e6f */
[----:B------:R-:W-:Y:S02]  /*10510*/  SHF.R.W.U32 R113, R111, 0x13, R111 ;  /* 0x000000136f717819 */ /* 0x000fe40000001e6f */
[----:B------:R-:W-:-:S02]  /*10520*/  SHF.R.W.U32 R99, R106, 0x6, R106 ;  /* 0x000000066a637819 */ /* 0x000fc40000001e6a */
[C-C-:B------:R-:W-:Y:S02]  /*10530*/  SHF.R.W.U32 R110, R106.reuse, 0xb, R106.reuse ;  /* 0x0000000b6a6e7819 */ /* 0x140fe40000001e6a */
[----:B------:R-:W-:Y:S02]  /*10540*/  SHF.R.W.U32 R107, R106, 0x19, R106 ;  /* 0x000000196a6b7819 */ /* 0x000fe40000001e6a */
[----:B------:R-:W-:Y:S02]  /*10550*/  LOP3.LUT R109, R104, R106, R101, 0xb8, !PT ;  /* 0x0000006a686d7212 */ /* 0x000fe400078eb865 */
[----:B------:R-:W-:Y:S02]  /*10560*/  SHF.R.U32.HI R111, RZ, 0xa, R111 ;  /* 0x0000000aff6f7819 */ /* 0x000fe4000001166f */
[C-C-:B------:R-:W-:Y:S02]  /*10570*/  SHF.R.W.U32 R19, R28.reuse, 0x2, R28.reuse ;  /* 0x000000021c137819 */ /* 0x140fe40000001e1c */
[----:B------:R-:W-:-:S02]  /*10580*/  SHF.R.W.U32 R92, R28, 0xd, R28 ;  /* 0x0000000d1c5c7819 */ /* 0x000fc40000001e1c */
[--C-:B------:R-:W-:Y:S02]  /*10590*/  SHF.R.W.U32 R93, R28, 0x16, R28.reuse ;  /* 0x000000161c5d7819 */ /* 0x100fe40000001e1c */
[----:B------:R-:W-:Y:S02]  /*105a0*/  LOP3.LUT R107, R107, R110, R99, 0x96, !PT ;  /* 0x0000006e6b6b7212 */ /* 0x000fe400078e9663 */
[----:B------:R-:W-:Y:S02]  /*105b0*/  IADD3 R109, PT, PT, R102, R109, R103 ;  /* 0x0000006d666d7210 */ /* 0x000fe40007ffe067 */
[----:B------:R-:W-:Y:S02]  /*105c0*/  LOP3.LUT R112, R113, R112, R111, 0x96, !PT ;  /* 0x0000007071707212 */ /* 0x000fe400078e966f */
[----:B------:R-:W-:Y:S02]  /*105d0*/  LOP3.LUT R19, R93, R92, R19, 0x96, !PT ;  /* 0x0000005c5d137212 */ /* 0x000fe400078e9613 */
[----:B------:R-:W-:-:S02]  /*105e0*/  LOP3.LUT R99, R105, R18, R28, 0xe8, !PT ;  /* 0x0000001269637212 */ /* 0x000fc400078ee81c */
[----:B------:R-:W-:Y:S02]  /*105f0*/  IADD3 R107, PT, PT, R109, R90, R107 ;  /* 0x0000005a6d6b7210 */ /* 0x000fe40007ffe06b */
[----:B------:R-:W-:Y:S01]  /*10600*/  IADD3 R99, PT, PT, R108, R19, R99 ;  /* 0x000000136c637210 */ /* 0x000fe20007ffe063 */
[----:B------:R-:W-:Y:S01]  /*10610*/  IMAD.IADD R19, R112, 0x1, R97 ;  /* 0x0000000170137824 */ /* 0x000fe200078e0261 */
[--C-:B------:R-:W-:Y:S01]  /*10620*/  SHF.R.W.U32 R92, R102, 0x11, R102.reuse ;  /* 0x00000011665c7819 */ /* 0x100fe20000001e66 */
[----:B------:R-:W-:Y:S01]  /*10630*/  IMAD.IADD R97, R18, 0x1, R107 ;  /* 0x0000000112617824 */ /* 0x000fe200078e026b */
[--C-:B------:R-:W-:Y:S02]  /*10640*/  SHF.R.W.U32 R93, R102, 0x13, R102.reuse ;  /* 0x00000013665d7819 */ /* 0x100fe40000001e66 */
[----:B------:R-:W-:Y:S02]  /*10650*/  SHF.R.U32.HI R103, RZ, 0xa, R102 ;  /* 0x0000000aff677819 */ /* 0x000fe40000011666 */
[----:B------:R-:W-:-:S02]  /*10660*/  SHF.R.W.U32 R110, R97, 0xb, R97 ;  /* 0x0000000b616e7819 */ /* 0x000fc40000001e61 */
[----:B------:R-:W-:Y:S02]  /*10670*/  LOP3.LUT R113, R93, R92, R103, 0x96, !PT ;  /* 0x0000005c5d717212 */ /* 0x000fe400078e9667 */
[C-C-:B------:R-:W-:Y:S02]  /*10680*/  SHF.R.W.U32 R103, R97.reuse, 0x6, R97.reuse ;  /* 0x0000000661677819 */ /* 0x140fe40000001e61 */
[----:B------:R-:W-:Y:S02]  /*10690*/  SHF.R.W.U32 R109, R97, 0x19, R97 ;  /* 0x00000019616d7819 */ /* 0x000fe40000001e61 */
[----:B------:R-:W-:Y:S02]  /*106a0*/  LOP3.LUT R111, R101, R97, R106, 0xb8, !PT ;  /* 0x00000061656f7212 */ /* 0x000fe400078eb86a */
[C-C-:B------:R-:W-:Y:S02]  /*106b0*/  SHF.R.W.U32 R18, R99.reuse, 0x2, R99.reuse ;  /* 0x0000000263127819 */ /* 0x140fe40000001e63 */
[----:B------:R-:W-:-:S02]  /*106c0*/  SHF.R.W.U32 R93, R99, 0xd, R99 ;  /* 0x0000000d635d7819 */ /* 0x000fc40000001e63 */
[----:B------:R-:W-:Y:S02]  /*106d0*/  SHF.R.W.U32 R92, R99, 0x16, R99 ;  /* 0x00000016635c7819 */ /* 0x000fe40000001e63 */
[----:B------:R-:W-:Y:S02]  /*106e0*/  LOP3.LUT R110, R109, R110, R103, 0x96, !PT ;  /* 0x0000006e6d6e7212 */ /* 0x000fe400078e9667 */
[----:B------:R-:W-:Y:S01]  /*106f0*/  IADD3 R111, PT, PT, R19, R111, R104 ;  /* 0x0000006f136f7210 */ /* 0x000fe20007ffe068 */
[----:B------:R-:W-:Y:S01]  /*10700*/  IMAD.IADD R104, R113, 0x1, R98 ;  /* 0x0000000171687824 */ /* 0x000fe200078e0262 */
[----:B------:R-:W-:Y:S02]  /*10710*/  LOP3.LUT R18, R92, R93, R18, 0x96, !PT ;  /* 0x0000005d5c127212 */ /* 0x000fe400078e9612 */
[----:B------:R-:W-:Y:S02]  /*10720*/  LOP3.LUT R108, R28, R105, R99, 0xe8, !PT ;  /* 0x000000691c6c7212 */ /* 0x000fe400078ee863 */
[----:B------:R-:W-:-:S02]  /*10730*/  IADD3 R98, PT, PT, R111, R91, R110 ;  /* 0x0000005b6f627210 */ /* 0x000fc40007ffe06e */
[----:B------:R-:W-:Y:S02]  /*10740*/  IADD3 R108, PT, PT, R107, R18, R108 ;  /* 0x000000126b6c7210 */ /* 0x000fe40007ffe06c */
[----:B------:R-:W-:Y:S01]  /*10750*/  SHF.R.W.U32 R109, R19, 0x11, R19 ;  /* 0x00000011136d7819 */ /* 0x000fe20000001e13 */
        /* <DEDUP_REMOVED lines=8> */
[----:B------:R-:W-:Y:S01]  /*107e0*/  LOP3.LUT R93, R92, R93, R18, 0x96, !PT ;  /* 0x0000005d5c5d7212 */ /* 0x000fe200078e9612 */
[----:B0-----:R-:W-:Y:S01]  /*107f0*/  IMAD.U32 R92, RZ, RZ, UR20 ;  /* 0x00000014ff5c7e24 */ /* 0x001fe2000f8e00ff */
[----:B------:R-:W-:Y:S02]  /*10800*/  LOP3.LUT R105, R105, R112, R103, 0x96, !PT ;  /* 0x0000007069697212 */ /* 0x000fe400078e9667 */
[----:B------:R-:W-:-:S02]  /*10810*/  IADD3 R107, PT, PT, R104, R107, R101 ;  /* 0x0000006b686b7210 */ /* 0x000fc40007ffe065 */
[--C-:B------:R-:W-:Y:S02]  /*10820*/  SHF.R.W.U32 R114, R19, 0x13, R19.reuse ;  /* 0x0000001313727819 */ /* 0x100fe40000001e13 */
[----:B------:R-:W-:Y:S02]  /*10830*/  SHF.R.U32.HI R111, RZ, 0xa, R19 ;  /* 0x0000000aff6f7819 */ /* 0x000fe40000011613 */
[----:B------:R-:W-:Y:S02]  /*10840*/  IADD3 R18, PT, PT, R102, R96, R95 ;  /* 0x0000006066127210 */ /* 0x000fe40007ffe05f */
[----:B------:R-:W-:Y:S02]  /*10850*/  LOP3.LUT R103, R99, R28, R108, 0xe8, !PT ;  /* 0x0000001c63677212 */ /* 0x000fe400078ee86c */
[----:B------:R-:W-:Y:S02]  /*10860*/  IADD3 R95, PT, PT, R107, R92, R105 ;  /* 0x0000005c6b5f7210 */ /* 0x000fe40007ffe069 */
[----:B------:R-:W-:-:S02]  /*10870*/  LOP3.LUT R109, R114, R109, R111, 0x96, !PT ;  /* 0x0000006d726d7212 */ /* 0x000fc400078e966f */
[----:B------:R-:W-:Y:S01]  /*10880*/  IADD3 R103, PT, PT, R98, R93, R103 ;  /* 0x0000005d62677210 */ /* 0x000fe20007ffe067 */
[----:B------:R-:W-:Y:S01]  /*10890*/  IMAD.IADD R105, R28, 0x1, R95 ;  /* 0x000000011c697824 */ /* 0x000fe200078e025f */
        /* <DEDUP_REMOVED lines=10> */
[----:B------:R-:W-:Y:S01]  /*10940*/  IMAD.U32 R93, RZ, RZ, UR21 ;  /* 0x00000015ff5d7e24 */ /* 0x000fe2000f8e00ff */
[--C-:B------:R-:W-:Y:S02]  /*10950*/  SHF.R.W.U32 R109, R104, 0x11, R104.reuse ;  /* 0x00000011686d7819 */ /* 0x100fe40000001e68 */
[----:B------:R-:W-:-:S02]  /*10960*/  SHF.R.U32.HI R111, RZ, 0xa, R104 ;  /* 0x0000000aff6f7819 */ /* 0x000fc40000011668 */
[----:B------:R-:W-:Y:S02]  /*10970*/  LOP3.LUT R96, R98, R107, R96, 0x96, !PT ;  /* 0x0000006b62607212 */ /* 0x000fe400078e9660 */
[C---:B------:R-:W-:Y:S02]  /*10980*/  IADD3 R102, PT, PT, R101.reuse, R102, R106 ;  /* 0x0000006665667210 */ /* 0x040fe40007ffe06a */
[----:B------:R-:W-:Y:S02]  /*10990*/  LOP3.LUT R114, R112, R109, R111, 0x96, !PT ;  /* 0x0000006d70727212 */ /* 0x000fe400078e966f */
[C-C-:B------:R-:W-:Y:S02]  /*109a0*/  SHF.R.W.U32 R107, R101.reuse, 0x11, R101.reuse ;  /* 0x00000011656b7819 */ /* 0x140fe40000001e65 */
[--C-:B------:R-:W-:Y:S02]  /*109b0*/  SHF.R.W.U32 R98, R101, 0x13, R101.reuse ;  /* 0x0000001365627819 */ /* 0x100fe40000001e65 */
[----:B------:R-:W-:-:S02]  /*109c0*/  SHF.R.U32.HI R106, RZ, 0xa, R101 ;  /* 0x0000000aff6a7819 */ /* 0x000fc40000011665 */
[----:B------:R-:W-:Y:S01]  /*109d0*/  IADD3 R112, PT, PT, R102, R93, R96 ;  /* 0x0000005d66707210 */ /* 0x000fe20007ffe060 */
[----:B------:R-:W-:Y:S01]  /*109e0*/  IMAD.IADD R102, R114, 0x1, R17 ;  /* 0x0000000172667824 */ /* 0x000fe200078e0211 */
[----:B------:R-:W-:Y:S02]  /*109f0*/  LOP3.LUT R107, R98, R107, R106, 0x96, !PT ;  /* 0x0000006b626b7212 */ /* 0x000fe400078e966a */
[----:B------:R-:W-:Y:S01]  /*10a00*/  LOP3.LUT R94, R108, R99, R103, 0xe8, !PT ;  /* 0x000000636c5e7212 */ /* 0x000fe200078ee867 */
[----:B------:R-:W-:Y:S01]  /*10a10*/  IMAD.IADD R106, R99, 0x1, R112 ;  /* 0x00000001636a7824 */ /* 0x000fe200078e0270 */
[----:B------:R-:W-:Y:S02]  /*10a20*/  IADD3 R6, PT, PT, R30, R3, R6 ;  /* 0x000000031e067210 */ /* 0x000fe40007ffe006 */
[----:B------:R-:W-:Y:S01]  /*10a30*/  IADD3 R28, PT, PT, R95, R28, R94 ;  /* 0x0000001c5f1c7210 */ /* 0x000fe20007ffe05e */
[----:B------:R-:W-:Y:S01]  /*10a40*/  IMAD.U32 R94, RZ, RZ, UR22 ;  /* 0x00000016ff5e7e24 */ /* 0x000fe2000f8e00ff */
[C---:B------:R-:W-:Y:S01]  /*10a50*/  SHF.R.W.U32 R99, R106.reuse, 0x6, R106 ;  /* 0x000000066a637819 */ /* 0x040fe20000001e6a */
[----:B------:R-:W-:Y:S01]  /*10a60*/  IMAD.IADD R107, R107, 0x1, R6 ;  /* 0x000000016b6b7824 */ /* 0x000fe200078e0206 */
[C-C-:B------:R-:W-:Y:S01]  /*10a70*/  SHF.R.W.U32 R114, R106.reuse, 0xb, R106.reuse ;  /* 0x0000000b6a727819 */ /* 0x140fe20000001e6a */
[----:B------:R-:W-:Y:S01]  /*10a80*/  IMAD.U32 R95, RZ, RZ, UR23 ;  /* 0x00000017ff5f7e24 */ /* 0x000fe2000f8e00ff */
[----:B------:R-:W-:Y:S01]  /*10a90*/  SHF.R.W.U32 R109, R106, 0x19, R106 ;  /* 0x000000196a6d7819 */ /* 0x000fe20000001e6a */
[----:B------:R-:W0:Y:S01]  /*10aa0*/  LDCU.128 UR20, c[0x3][0xf0] ;  /* 0x00c01e00ff1477ac */ /* 0x000e220008000c00 */
[----:B------:R-:W-:-:S02]  /*10ab0*/  LOP3.LUT R111, R110, R106, R105, 0xb8, !PT ;  /* 0x0000006a6e6f7212 */ /* 0x000fc400078eb869 */
[C-C-:B------:R-:W-:Y:S02]  /*10ac0*/  SHF.R.W.U32 R17, R28.reuse, 0x2, R28.reuse ;  /* 0x000000021c117819 */ /* 0x140fe40000001e1c */
[C-C-:B------:R-:W-:Y:S02]  /*10ad0*/  SHF.R.W.U32 R96, R28.reuse, 0xd, R28.reuse ;  /* 0x0000000d1c607819 */ /* 0x140fe40000001e1c */
[--C-:B------:R-:W-:Y:S02]  /*10ae0*/  SHF.R.W.U32 R98, R28, 0x16, R28.reuse ;  /* 0x000000161c627819 */ /* 0x100fe40000001e1c */
[----:B------:R-:W-:Y:S01]  /*10af0*/  LOP3.LUT R109, R109, R114, R99, 0x96, !PT ;  /* 0x000000726d6d7212 */ /* 0x000fe200078e9663 */
[----:B-1----:R-:W-:Y:S01]  /*10b00*/  IMAD.U32 R99, RZ, RZ, UR27 ;  /* 0x0000001bff637e24 */ /* 0x002fe2000f8e00ff */
[----:B------:R-:W-:Y:S01]  /*10b10*/  IADD3 R113, PT, PT, R102, R111, R97 ;  /* 0x0000006f66717210 */ /* 0x000fe20007ffe061 */
[----:B------:R-:W-:Y:S01]  /*10b20*/  IMAD.U32 R97, RZ, RZ, UR25 ;  /* 0x00000019ff617e24 */ /* 0x000fe2000f8e00ff */
[----:B------:R-:W-:Y:S01]  /*10b30*/  LOP3.LUT R17, R98, R96, R17, 0x96, !PT ;  /* 0x0000006062117212 */ /* 0x000fe200078e9611 */
[----:B------:R-:W-:Y:S01]  /*10b40*/  IMAD.U32 R96, RZ, RZ, UR24 ;  /* 0x00000018ff607e24 */ /* 0x000fe2000f8e00ff */
[----:B------:R-:W-:Y:S01]  /*10b50*/  LOP3.LUT R111, R103, R108, R28, 0xe8, !PT ;  /* 0x0000006c676f7212 */ /* 0x000fe200078ee81c */
[----:B------:R-:W-:Y:S01]  /*10b60*/  IMAD.U32 R98, RZ, RZ, UR26 ;  /* 0x0000001aff627e24 */ /* 0x000fe2000f8e00ff */
[----:B------:R-:W-:-:S02]  /*10b70*/  IADD3 R109, PT, PT, R113, R94, R109 ;  /* 0x0000005e716d7210 */ /* 0x000fc40007ffe06d */
[----:B------:R-:W-:Y:S02]  /*10b80*/  IADD3 R3, PT, PT, R112, R17, R111 ;  /* 0x0000001170037210 */ /* 0x000fe40007ffe06f */
[----:B------:R-:W-:Y:S01]  /*10b90*/  IADD3 R31, PT, PT, R19, R4, R31 ;  /* 0x00000004131f7210 */ /* 0x000fe20007ffe01f */
        /* <DEDUP_REMOVED lines=11> */
[----:B------:R-:W-:Y:S02]  /*10c50*/  IADD3 R12, PT, PT, R104, R7, R12 ;  /* 0x00000007680c7210 */ /* 0x000fe40007ffe00c */
        /* <DEDUP_REMOVED lines=8> */
[C-C-:B------:R-:W-:Y:S02]  /*10ce0*/  SHF.R.W.U32 R110, R107.reuse, 0x11, R107.reuse ;  /* 0x000000116b6e7819 */ /* 0x140fe40000001e6b */
[----:B------:R-:W-:Y:S01]  /*10cf0*/  SHF.R.W.U32 R111, R107, 0x13, R107 ;  /* 0x000000136b6f7819 */ /* 0x000fe20000001e6b */
[----:B------:R-:W-:Y:S01]  /*10d00*/  IMAD.IADD R4, R4, 0x1, R13 ;  /* 0x0000000104047824 */ /* 0x000fe200078e020d */
        /* <DEDUP_REMOVED lines=12> */
[----:B------:R-:W-:Y:S01]  /*10dd0*/  IMAD.IADD R19, R113, 0x1, R18 ;  /* 0x0000000171137824 */ /* 0x000fe200078e0212 */
[----:B------:R-:W-:Y:S02]  /*10de0*/  LOP3.LUT R13, R3, R28, R6, 0xe8, !PT ;  /* 0x0000001c030d7212 */ /* 0x000fe400078ee806 */
[----:B------:R-:W-:-:S02]  /*10df0*/  IADD3 R103, PT, PT, R111, R96, R103 ;  /* 0x000000606f677210 */ /* 0x000fc40007ffe067 */
        /* <DEDUP_REMOVED lines=8> */
[C---:B------:R-:W-:Y:S01]  /*10e80*/  SHF.R.W.U32 R108, R13.reuse, 0xb, R13 ;  /* 0x0000000b0d6c7819 */ /* 0x040fe20000001e0d */
[----:B------:R-:W-:Y:S01]  /*10e90*/  IMAD.IADD R110, R110, 0x1, R31 ;  /* 0x000000016e6e7824 */ /* 0x000fe200078e021f */
        /* <DEDUP_REMOVED lines=9> */
[----:B------:R-:W-:-:S02]  /*10f30*/  IADD3 R108, PT, PT, R109, R97, R108 ;  /* 0x000000616d6c7210 */ /* 0x000fc40007ffe06c */
[----:B------:R-:W-:Y:S02]  /*10f40*/  IADD3 R18, PT, PT, R103, R18, R28 ;  /* 0x0000001267127210 */ /* 0x000fe40007ffe01c */
[--C-:B------:R-:W-:Y:S01]  /*10f50*/  SHF.R.W.U32 R101, R19, 0x11, R19.reuse ;  /* 0x0000001113657819 */ /* 0x100fe20000001e13 */
[----:B------:R-:W-:Y:S01]  /*10f60*/  IMAD.IADD R28, R3, 0x1, R108 ;  /* 0x00000001031c7824 */ /* 0x000fe200078e026c */
[--C-:B------:R-:W-:Y:S02]  /*10f70*/  SHF.R.W.U32 R112, R19, 0x13, R19.reuse ;  /* 0x0000001313707819 */ /* 0x100fe40000001e13 */
[----:B------:R-:W-:Y:S02]  /*10f80*/  SHF.R.U32.HI R103, RZ, 0xa, R19 ;  /* 0x0000000aff677819 */ /* 0x000fe40000011613 */
[C-C-:B------:R-:W-:Y:S02]  /*10f90*/  SHF.R.W.U32 R19, R28.reuse, 0x6, R28.reuse ;  /* 0x000000061c137819 */ /* 0x140fe40000001e1c */
[----:B------:R-:W-:-:S02]  /*10fa0*/  SHF.R.W.U32 R106, R28, 0xb, R28 ;  /* 0x0000000b1c6a7819 */ /* 0x000fc40000001e1c */
[----:B------:R-:W-:Y:S02]  /*10fb0*/  SHF.R.W.U32 R29, R28, 0x19, R28 ;  /* 0x000000191c1d7819 */ /* 0x000fe40000001e1c */
        /* <DEDUP_REMOVED lines=9> */
[----:B------:R-:W-:Y:S02]  /*11050*/  IADD3 R19, PT, PT, R31, R98, R19 ;  /* 0x000000621f137210 */ /* 0x000fe40007ffe013 */
[----:B------:R-:W-:-:S02]  /*11060*/  LOP3.LUT R101, R112, R101, R103, 0x96, !PT ;  /* 0x0000006570657212 */ /* 0x000fc400078e9667 */
[C-C-:B------:R-:W-:Y:S02]  /*11070*/  SHF.R.W.U32 R17, R110.reuse, 0x11, R110.reuse ;  /* 0x000000116e117819 */ /* 0x140fe40000001e6e */
[----:B------:R-:W-:Y:S01]  /*11080*/  SHF.R.W.U32 R102, R110, 0x13, R110 ;  /* 0x000000136e667819 */ /* 0x000fe20000001e6e */
[----:B------:R-:W-:Y:S01]  /*11090*/  IMAD.IADD R101, R101, 0x1, R12 ;  /* 0x0000000165657824 */ /* 0x000fe200078e020c */
[----:B------:R-:W-:Y:S01]  /*110a0*/  IADD3 R3, PT, PT, R108, R3, R5 ;  /* 0x000000036c037210 */ /* 0x000fe20007ffe005 */
[----:B------:R-:W-:Y:S01]  /*110b0*/  IMAD.IADD R5, R6, 0x1, R19 ;  /* 0x0000000106057824 */ /* 0x000fe200078e0213 */
[----:B------:R-:W-:Y:S02]  /*110c0*/  SHF.R.U32.HI R110, RZ, 0xa, R110 ;  /* 0x0000000aff6e7819 */ /* 0x000fe4000001166e */
[----:B------:R-:W-:Y:S02]  /*110d0*/  SHF.R.W.U32 R6, R3, 0x2, R3 ;  /* 0x0000000203067819 */ /* 0x000fe40000001e03 */
[----:B------:R-:W-:-:S02]  /*110e0*/  LOP3.LUT R105, R102, R17, R110, 0x96, !PT ;  /* 0x0000001166697212 */ /* 0x000fc400078e966e */
[C-C-:B------:R-:W-:Y:S02]  /*110f0*/  SHF.R.W.U32 R29, R5.reuse, 0x6, R5.reuse ;  /* 0x00000006051d7819 */ /* 0x140fe40000001e05 */
[C-C-:B------:R-:W-:Y:S02]  /*11100*/  SHF.R.W.U32 R102, R5.reuse, 0xb, R5.reuse ;  /* 0x0000000b05667819 */ /* 0x140fe40000001e05 */
[----:B------:R-:W-:Y:S02]  /*11110*/  SHF.R.W.U32 R31, R5, 0x19, R5 ;  /* 0x00000019051f7819 */ /* 0x000fe40000001e05 */
[----:B------:R-:W-:Y:S02]  /*11120*/  LOP3.LUT R103, R13, R5, R28, 0xb8, !PT ;  /* 0x000000050d677212 */ /* 0x000fe400078eb81c */
[C-C-:B------:R-:W-:Y:S02]  /*11130*/  SHF.R.W.U32 R17, R3.reuse, 0xd, R3.reuse ;  /* 0x0000000d03117819 */ /* 0x140fe40000001e03 */
[----:B------:R-:W-:-:S02]  /*11140*/  SHF.R.W.U32 R12, R3, 0x16, R3 ;  /* 0x00000016030c7819 */ /* 0x000fc40000001e03 */
[----:B------:R-:W-:Y:S01]  /*11150*/  LOP3.LUT R106, R31, R102, R29, 0x96, !PT ;  /* 0x000000661f6a7212 */ /* 0x000fe200078e961d */
[----:B------:R-:W-:Y:S01]  /*11160*/  IMAD.IADD R102, R105, 0x1, R100 ;  /* 0x0000000169667824 */ /* 0x000fe200078e0264 */
[----:B------:R-:W-:Y:S02]  /*11170*/  IADD3 R103, PT, PT, R101, R103, R104 ;  /* 0x0000006765677210 */ /* 0x000fe40007ffe068 */
[----:B------:R-:W-:Y:S02]  /*11180*/  LOP3.LUT R6, R12, R17, R6, 0x96, !PT ;  /* 0x000000110c067212 */ /* 0x000fe400078e9606 */
[----:B------:R-:W-:Y:S02]  /*11190*/  LOP3.LUT R12, R18, R7, R3, 0xe8, !PT ;  /* 0x00000007120c7212 */ /* 0x000fe400078ee803 */
[----:B------:R-:W-:Y:S02]  /*111a0*/  IADD3 R106, PT, PT, R103, R99, R106 ;  /* 0x00000063676a7210 */ /* 0x000fe40007ffe06a */
[----:B------:R-:W-:-:S02]  /*111b0*/  IADD3 R6, PT, PT, R19, R6, R12 ;  /* 0x0000000613067210 */ /* 0x000fc40007ffe00c */
[----:B------:R-:W-:Y:S01]  /*111c0*/  SHF.R.W.U32 R103, R101, 0x11, R101 ;  /* 0x0000001165677819 */ /* 0x000fe20000001e65 */
[----:B------:R-:W-:Y:S01]  /*111d0*/  IMAD.IADD R12, R7, 0x1, R106 ;  /* 0x00000001070c7824 */ /* 0x000fe200078e026a */
[C-C-:B------:R-:W-:Y:S02]  /*111e0*/  SHF.R.W.U32 R7, R6.reuse, 0x2, R6.reuse ;  /* 0x0000000206077819 */ /* 0x140fe40000001e06 */
[C-C-:B------:R-:W-:Y:S02]  /*111f0*/  SHF.R.W.U32 R100, R6.reuse, 0xd, R6.reuse ;  /* 0x0000000d06647819 */ /* 0x140fe40000001e06 */
[----:B------:R-:W-:Y:S02]  /*11200*/  SHF.R.W.U32 R17, R6, 0x16, R6 ;  /* 0x0000001606117819 */ /* 0x000fe40000001e06 */
[C-C-:B------:R-:W-:Y:S02]  /*11210*/  SHF.R.W.U32 R19, R12.reuse, 0x6, R12.reuse ;  /* 0x000000060c137819 */ /* 0x140fe40000001e0c */
[----:B------:R-:W-:-:S02]  /*11220*/  SHF.R.W.U32 R104, R12, 0xb, R12 ;  /* 0x0000000b0c687819 */ /* 0x000fc40000001e0c */
[----:B------:R-:W-:Y:S02]  /*11230*/  SHF.R.W.U32 R29, R12, 0x19, R12 ;  /* 0x000000190c1d7819 */ /* 0x000fe40000001e0c */
[----:B------:R-:W-:Y:S02]  /*11240*/  LOP3.LUT R31, R28, R12, R5, 0xb8, !PT ;  /* 0x0000000c1c1f7212 */ /* 0x000fe400078eb805 */
[----:B------:R-:W-:Y:S01]  /*11250*/  LOP3.LUT R17, R17, R100, R7, 0x96, !PT ;  /* 0x0000006411117212 */ /* 0x000fe200078e9607 */
[----:B0-----:R-:W-:Y:S01]  /*11260*/  IMAD.U32 R100, RZ, RZ, UR20 ;  /* 0x00000014ff647e24 */ /* 0x001fe2000f8e00ff */
[----:B------:R-:W-:Y:S02]  /*11270*/  LOP3.LUT R19, R29, R104, R19, 0x96, !PT ;  /* 0x000000681d137212 */ /* 0x000fe400078e9613 */
[----:B------:R-:W-:Y:S02]  /*11280*/  IADD3 R31, PT, PT, R102, R31, R13 ;  /* 0x0000001f661f7210 */ /* 0x000fe40007ffe00d */
[----:B------:R-:W-:-:S02]  /*11290*/  SHF.R.W.U32 R108, R101, 0x13, R101 ;  /* 0x00000013656c7819 */ /* 0x000fc40000001e65 */
[----:B------:R-:W-:Y:S02]  /*112a0*/  SHF.R.U32.HI R101, RZ, 0xa, R101 ;  /* 0x0000000aff657819 */ /* 0x000fe40000011665 */
[----:B------:R-:W-:Y:S02]  /*112b0*/  IADD3 R19, PT, PT, R31, R100, R19 ;  /* 0x000000641f137210 */ /* 0x000fe40007ffe013 */
[----:B------:R-:W-:Y:S02]  /*112c0*/  LOP3.LUT R13, R3, R18, R6, 0xe8, !PT ;  /* 0x00000012030d7212 */ /* 0x000fe400078ee806 */
[----:B------:R-:W-:Y:S01]  /*112d0*/  LOP3.LUT R101, R108, R103, R101, 0x96, !PT ;  /* 0x000000676c657212 */ /* 0x000fe200078e9665 */
[----:B------:R-:W-:Y:S01]  /*112e0*/  IMAD.IADD R18, R18, 0x1, R19 ;  /* 0x0000000112127824 */ /* 0x000fe200078e0213 */
[----:B------:R-:W-:Y:S02]  /*112f0*/  IADD3 R13, PT, PT, R106, R17, R13 ;  /* 0x000000116a0d7210 */ /* 0x000fe40007ffe00d */
[----:B------:R-:W-:Y:S01]  /*11300*/  IADD3 R108, PT, PT, R107, R10, R9 ;  /* 0x0000000a6b6c7210 */ /* 0x000fe20007ffe009 */
[----:B------:R-:W-:Y:S01]  /*11310*/  IMAD.IADD R7, R101, 0x1, R8 ;  /* 0x0000000165077824 */ /* 0x000fe200078e0208 */
[----:B------:R-:W-:-:S02]  /*11320*/  SHF.R.W.U32 R101, R102, 0x11, R102 ;  /* 0x0000001166657819 */ /* 0x000fc40000001e66 */
[--C-:B------:R-:W-:Y:S02]  /*11330*/  SHF.R.W.U32 R104, R102, 0x13, R102.reuse ;  /* 0x0000001366687819 */ /* 0x100fe40000001e66 */
[----:B------:R-:W-:Y:S02]  /*11340*/  SHF.R.U32.HI R103, RZ, 0xa, R102 ;  /* 0x0000000aff677819 */ /* 0x000fe40000011666 */
[----:B------:R-:W-:Y:S02]  /*11350*/  LOP3.LUT R31, R5, R18, R12, 0xb8, !PT ;  /* 0x00000012051f7212 */ /* 0x000fe400078eb80c */
[C-C-:B------:R-:W-:Y:S02]  /*11360*/  SHF.R.W.U32 R8, R13.reuse, 0x2, R13.reuse ;  /* 0x000000020d087819 */ /* 0x140fe40000001e0d */
[C-C-:B------:R-:W-:Y:S02]  /*11370*/  SHF.R.W.U32 R9, R13.reuse, 0xd, R13.reuse ;  /* 0x0000000d0d097819 */ /* 0x140fe40000001e0d */
[----:B------:R-:W-:-:S02]  /*11380*/  SHF.R.W.U32 R10, R13, 0x16, R13 ;  /* 0x000000160d0a7819 */ /* 0x000fc40000001e0d */
[C-C-:B------:R-:W-:Y:S02]  /*11390*/  SHF.R.W.U32 R17, R18.reuse, 0x6, R18.reuse ;  /* 0x0000000612117819 */ /* 0x140fe40000001e12 */
[C-C-:B------:R-:W-:Y:S02]  /*113a0*/  SHF.R.W.U32 R102, R18.reuse, 0xb, R18.reuse ;  /* 0x0000000b12667819 */ /* 0x140fe40000001e12 */
[----:B------:R-:W-:Y:S02]  /*113b0*/  SHF.R.W.U32 R29, R18, 0x19, R18 ;  /* 0x00000019121d7819 */ /* 0x000fe40000001e12 */
[----:B------:R-:W-:Y:S01]  /*113c0*/  LOP3.LUT R103, R104, R101, R103, 0x96, !PT ;  /* 0x0000006568677212 */ /* 0x000fe200078e9667 */
[----:B------:R-:W-:Y:S01]  /*113d0*/  IMAD.U32 R101, RZ, RZ, UR21 ;  /* 0x00000015ff657e24 */ /* 0x000fe2000f8e00ff */
[----:B------:R-:W-:Y:S02]  /*113e0*/  IADD3 R31, PT, PT, R7, R31, R28 ;  /* 0x0000001f071f7210 */ /* 0x000fe40007ffe01c */
[----:B------:R-:W-:Y:S01]  /*113f0*/  LOP3.LUT R8, R10, R9, R8, 0x96, !PT ;  /* 0x000000090a087212 */ /* 0x000fe200078e9608 */
[----:B------:R-:W-:Y:S01]  /*11400*/  IMAD.IADD R108, R103, 0x1, R108 ;  /* 0x00000001676c7824 */ /* 0x000fe200078e026c */
[----:B------:R-:W-:-:S02]  /*11410*/  LOP3.LUT R28, R6, R3, R13, 0xe8, !PT ;  /* 0x00000003061c7212 */ /* 0x000fc400078ee80d */
[----:B------:R-:W-:Y:S02]  /*11420*/  LOP3.LUT R102, R29, R102, R17, 0x96, !PT ;  /* 0x000000661d667212 */ /* 0x000fe400078e9611 */
[----:B------:R-:W-:Y:S02]  /*11430*/  IADD3 R28, PT, PT, R19, R8, R28 ;  /* 0x00000008131c7210 */ /* 0x000fe40007ffe01c */
[----:B------:R-:W-:Y:S02]  /*11440*/  IADD3 R8, PT, PT, R31, R101, R102 ;  /* 0x000000651f087210 */ /* 0x000fe40007ffe066 */
[----:B------:R-:W-:Y:S01]  /*11450*/  SHF.R.W.U32 R102, R30, 0x7, R30 ;  /* 0x000000071e667819 */ /* 0x000fe20000001e1e */
[----:B------:R-:W-:Y:S01]  /*11460*/  IMAD.IADD R38, R38, 0x1, R28 ;  /* 0x0000000126267824 */ /* 0x000fe200078e021c */
[----:B------:R-:W-:Y:S01]  /*11470*/  SHF.R.W.U32 R103, R30, 0x12, R30 ;  /* 0x000000121e677819 */ /* 0x000fe20000001e1e */
[----:B------:R-:W-:Y:S01]  /*11480*/  IMAD.IADD R17, R3, 0x1, R8 ;  /* 0x0000000103117824 */ /* 0x000fe200078e0208 */
[----:B------:R-:W-:-:S02]  /*11490*/  SHF.R.U32.HI R104, RZ, 0x3, R30 ;  /* 0x00000003ff687819 */ /* 0x000fc4000001161e */
[----:B------:R-:W-:Y:S01]  /*114a0*/  SHF.R.W.U32 R3, R28, 0x2, R28 ;  /* 0x000000021c037819 */ /* 0x000fe20000001e1c */
[--C-:B------:R-:W-:Y:S01]  /*114b0*/  IMAD.IADD R34, R34, 0x1, R17.reuse ;  /* 0x0000000122227824 */ /* 0x100fe200078e0211 */
[----:B------:R-:W-:Y:S02]  /*114c0*/  LOP3.LUT R31, R12, R17, R18, 0xb8, !PT ;  /* 0x000000110c1f7212 */ /* 0x000fe400078eb812 */
[C-C-:B------:R-:W-:Y:S02]  /*114d0*/  SHF.R.W.U32 R19, R17.reuse, 0x6, R17.reuse ;  /* 0x0000000611137819 */ /* 0x140fe40000001e11 */
[C-C-:B------:R-:W-:Y:S02]  /*114e0*/  SHF.R.W.U32 R30, R17.reuse, 0xb, R17.reuse ;  /* 0x0000000b111e7819 */ /* 0x140fe40000001e11 */
[----:B------:R-:W-:Y:S02]  /*114f0*/  SHF.R.W.U32 R29, R17, 0x19, R17 ;  /* 0x00000019111d7819 */ /* 0x000fe40000001e11 */
[----:B------:R-:W-:-:S02]  /*11500*/  SHF.R.W.U32 R10, R28, 0xd, R28 ;  /* 0x0000000d1c0a7819 */ /* 0x000fc40000001e1c */
[----:B------:R-:W-:Y:S02]  /*11510*/  SHF.R.W.U32 R9, R28, 0x16, R28 ;  /* 0x000000161c097819 */ /* 0x000fe40000001e1c */
[----:B------:R-:W-:Y:S01]  /*11520*/  LOP3.LUT R103, R103, R102, R104, 0x96, !PT ;  /* 0x0000006667677212 */ /* 0x000fe200078e9668 */
[----:B------:R-:W-:Y:S01]  /*11530*/  IMAD.U32 R102, RZ, RZ, UR22 ;  /* 0x00000016ff667e24 */ /* 0x000fe2000f8e00ff */
[----:B------:R-:W-:Y:S02]  /*11540*/  IADD3 R31, PT, PT, R108, R31, R5 ;  /* 0x0000001f6c1f7210 */ /* 0x000fe40007ffe005 */
[----:B------:R-:W-:Y:S02]  /*11550*/  LOP3.LUT R19, R29, R30, R19, 0x96, !PT ;  /* 0x0000001e1d137212 */ /* 0x000fe400078e9613 */
[----:B------:R-:W-:Y:S02]  /*11560*/  LOP3.LUT R3, R9, R10, R3, 0x96, !PT ;  /* 0x0000000a09037212 */ /* 0x000fe400078e9603 */
[----:B------:R-:W-:-:S02]  /*11570*/  LOP3.LUT R5, R13, R6, R28, 0xe8, !PT ;  /* 0x000000060d057212 */ /* 0x000fc400078ee81c */
[C-C-:B------:R-:W-:Y:S02]  /*11580*/  SHF.R.W.U32 R9, R7.reuse, 0x11, R7.reuse ;  /* 0x0000001107097819 */ /* 0x140fe40000001e07 */
[--C-:B------:R-:W-:Y:S02]  /*11590*/  SHF.R.W.U32 R10, R7, 0x13, R7.reuse ;  /* 0x00000013070a7819 */ /* 0x100fe40000001e07 */
[----:B------:R-:W-:Y:S02]  /*115a0*/  SHF.R.U32.HI R7, RZ, 0xa, R7 ;  /* 0x0000000aff077819 */ /* 0x000fe40000011607 */
[----:B------:R-:W-:Y:S02]  /*115b0*/  IADD3 R19, PT, PT, R31, R102, R19 ;  /* 0x000000661f137210 */ /* 0x000fe40007ffe013 */
[----:B------:R-:W-:Y:S02]  /*115c0*/  IADD3 R30, PT, PT, R8, R3, R5 ;  /* 0x00000003081e7210 */ /* 0x000fe40007ffe005 */
[----:B------:R-:W-:Y:S01]  /*115d0*/  IADD3 R8, PT, PT, R4, R11, R103 ;  /* 0x0000000b04087210 */ /* 0x000fe20007ffe067 */
[----:B------:R-:W-:Y:S01]  /*115e0*/  IMAD.IADD R104, R6, 0x1, R19 ;  /* 0x0000000106687824 */ /* 0x000fe200078e0213 */
[----:B------:R-:W-:Y:S01]  /*115f0*/  LOP3.LUT R7, R10, R9, R7, 0x96, !PT ;  /* 0x000000090a077212 */ /* 0x000fe200078e9607 */
[----:B------:R-:W-:Y:S01]  /*11600*/  IMAD.U32 R103, RZ, RZ, UR23 ;  /* 0x00000017ff677e24 */ /* 0x000fe2000f8e00ff */
[C-C-:B------:R-:W-:Y:S01]  /*11610*/  SHF.R.W.U32 R3, R30.reuse, 0x2, R30.reuse ;  /* 0x000000021e037819 */ /* 0x140fe20000001e1e */
[--C-:B------:R-:W-:Y:S01]  /*11620*/  IMAD.IADD R37, R37, 0x1, R30.reuse ;  /* 0x0000000125257824 */ /* 0x100fe200078e021e */
[C---:B------:R-:W-:Y:S01]  /*11630*/  SHF.R.W.U32 R4, R30.reuse, 0xd, R30 ;  /* 0x0000000d1e047819 */ /* 0x040fe20000001e1e */
[----:B------:R-:W-:Y:S01]  /*11640*/  IMAD.IADD R7, R7, 0x1, R8 ;  /* 0x0000000107077824 */ /* 0x000fe200078e0208 */
[----:B------:R-:W-:Y:S01]  /*11650*/  SHF.R.W.U32 R5, R30, 0x16, R30 ;  /* 0x000000161e057819 */ /* 0x000fe20000001e1e */
[--C-:B------:R-:W-:Y:S01]  /*11660*/  IMAD.IADD R35, R35, 0x1, R104.reuse ;  /* 0x0000000123237824 */ /* 0x100fe200078e0268 */
[----:B------:R-:W-:-:S02]  /*11670*/  SHF.R.W.U32 R6, R104, 0x19, R104 ;  /* 0x0000001968067819 */ /* 0x000fc40000001e68 */
[----:B------:R-:W-:Y:S02]  /*11680*/  LOP3.LUT R4, R5, R4, R3, 0x96, !PT ;  /* 0x0000000405047212 */ /* 0x000fe400078e9603 */
[----:B------:R-:W-:Y:S02]  /*11690*/  LOP3.LUT R3, R28, R13, R30, 0xe8, !PT ;  /* 0x0000000d1c037212 */ /* 0x000fe400078ee81e */
[----:B------:R-:W-:Y:S02]  /*116a0*/  LOP3.LUT R5, R18, R104, R17, 0xb8, !PT ;  /* 0x0000006812057212 */ /* 0x000fe400078eb811 */
[----:B------:R-:W-:Y:S01]  /*116b0*/  IADD3 R3, PT, PT, R19, R4, R3 ;  /* 0x0000000413037210 */ /* 0x000fe20007ffe003 */
[----:B------:R-:W-:Y:S01]  /*116c0*/  IMAD.IADD R19, R41, 0x1, R18 ;  /* 0x0000000129137824 */ /* 0x000fe200078e0212 */
[----:B------:R-:W-:Y:S02]  /*116d0*/  IADD3 R7, PT, PT, R7, R5, R12 ;  /* 0x0000000507077210 */ /* 0x000fe40007ffe00c */
[----:B------:R-:W-:-:S02]  /*116e0*/  SHF.R.W.U32 R4, R104, 0x6, R104 ;  /* 0x0000000668047819 */ /* 0x000fc40000001e68 */
[----:B------:R-:W-:Y:S02]  /*116f0*/  SHF.R.W.U32 R5, R104, 0xb, R104 ;  /* 0x0000000b68057819 */ /* 0x000fe40000001e68 */
[C-C-:B------:R-:W-:Y:S02]  /*11700*/  SHF.R.W.U32 R8, R3.reuse, 0x2, R3.reuse ;  /* 0x0000000203087819 */ /* 0x140fe40000001e03 */
[C-C-:B------:R-:W-:Y:S02]  /*11710*/  SHF.R.W.U32 R9, R3.reuse, 0xd, R3.reuse ;  /* 0x0000000d03097819 */ /* 0x140fe40000001e03 */
[----:B------:R-:W-:Y:S02]  /*11720*/  SHF.R.W.U32 R10, R3, 0x16, R3 ;  /* 0x00000016030a7819 */ /* 0x000fe40000001e03 */
[----:B------:R-:W-:Y:S02]  /*11730*/  LOP3.LUT R4, R6, R5, R4, 0x96, !PT ;  /* 0x0000000506047212 */ /* 0x000fe400078e9604 */
[----:B------:R-:W-:-:S02]  /*11740*/  LOP3.LUT R8, R10, R9, R8, 0x96, !PT ;  /* 0x000000090a087212 */ /* 0x000fc400078e9608 */
[----:B------:R-:W-:Y:S02]  /*11750*/  IADD3 R7, PT, PT, R7, R103, R4 ;  /* 0x0000006707077210 */ /* 0x000fe40007ffe004 */
[--C-:B------:R-:W-:Y:S01]  /*11760*/  LOP3.LUT R28, R30, R28, R3.reuse, 0xe8, !PT ;  /* 0x0000001c1e1c7212 */ /* 0x100fe200078ee803 */
[----:B------:R-:W-:Y:S01]  /*11770*/  IMAD.IADD R3, R40, 0x1, R3 ;  /* 0x0000000128037824 */ /* 0x000fe200078e0203 */
[----:B------:R-:W-:Y:S02]  /*11780*/  IADD3 R13, PT, PT, R36, R7, R13 ;  /* 0x00000007240d7210 */ /* 0x000fe40007ffe00d */
[----:B------:R-:W-:-:S05]  /*11790*/  IADD3 R8, PT, PT, R7, R8, R28 ;  /* 0x0000000807087210 */ /* 0x000fca0007ffe01c */
[----:B------:R-:W-:Y:S01]  /*117a0*/  IMAD.IADD R39, R39, 0x1, R8 ;  /* 0x0000000127277824 */ /* 0x000fe200078e0208 */
[----:B--2---:R-:W-:Y:S06]  /*117b0*/  BRA `(.L_x_115) ;  /* 0x000000cc00787947 */ /* 0x004fec0003800000 */
.L_x_104:
[----:B------:R0:W-:Y:S01]  /*117c0*/  STL.128 [R1+0xa0], RZ ;  /* 0x0000a0ff01007387 */ /* 0x0001e20000100c00 */
[----:B------:R-:W-:Y:S01]  /*117d0*/  UISETP.NE.AND UP0, UPT, UR13, URZ, UPT ;  /* 0x000000ff0d00728c */ /* 0x000fe2000bf05270 */
[----:B------:R-:W-:Y:S02]  /*117e0*/  IMAD.MOV.U32 R18, RZ, RZ, RZ ;  /* 0x000000ffff127224 */ /* 0x000fe400078e00ff */
[----:B------:R0:W-:Y:S04]  /*117f0*/  STL.128 [R1+0xb0], RZ ;  /* 0x0000b0ff01007387 */ /* 0x0001e80000100c00 */
[----:B------:R0:W-:Y:S04]  /*11800*/  STL.128 [R1+0xc0], RZ ;  /* 0x0000c0ff01007387 */ /* 0x0001e80000100c00 */
[----:B------:R0:W-:Y:S01]  /*11810*/  STL.128 [R1+0xd0], RZ ;  /* 0x0000d0ff01007387 */ /* 0x0001e20000100c00 */
[----:B------:R-:W-:Y:S05]  /*11820*/  BRA.U !UP0, `(.L_x_116) ;  /* 0x0000000d088c7547 */ /* 0x000fea000b800000 */
[----:B------:R-:W5:Y:S01]  /*11830*/  LDC R6, c[0x0][0x388] ;  /* 0x0000e200ff067b82 */ /* 0x000f620000000800 */
[----:B------:R-:W-:Y:S01]  /*11840*/  UIADD3 UR6, UPT, UPT, UR13, -0x1, URZ ;  /* 0xffffffff0d067890 */ /* 0x000fe2000fffe0ff */
[----:B------:R-:W-:-:S03]  /*11850*/  IMAD.MOV.U32 R8, RZ, RZ, RZ ;  /* 0x000000ffff087224 */ /* 0x000fc600078e00ff */
[----:B------:R-:W-:Y:S01]  /*11860*/  UISETP.GE.U32.AND UP0, UPT, UR6, 0xf, UPT ;  /* 0x0000000f0600788c */ /* 0x000fe2000bf06070 */
[----:B-----5:R-:W-:-:S08]  /*11870*/  LOP3.LUT R18, R6, 0x30, RZ, 0xc0, !PT ;  /* 0x0000003006127812 */ /* 0x020fd000078ec0ff */
[----:B------:R-:W-:Y:S05]  /*11880*/  BRA.U !UP0, `(.L_x_117) ;  /* 0x0000000108dc7547 */ /* 0x000fea000b800000 */
[----:B------:R-:W-:Y:S01]  /*11890*/  BSSY.RECONVERGENT B2, `(.L_x_118) ;  /* 0x0000035000027945 */ /* 0x000fe20003800200 */
[----:B------:R-:W-:-:S07]  /*118a0*/  IMAD.MOV.U32 R4, RZ, RZ, RZ ;  /* 0x000000ffff047224 */ /* 0x000fce00078e00ff */
.L_x_119:
[----:B0-----:R-:W-:-:S05]  /*118b0*/  IMAD.IADD R43, R1, 0x1, R4 ;  /* 0x00000001012b7824 */ /* 0x001fca00078e0204 */
[----:B------:R-:W5:Y:S01]  /*118c0*/  LDL.128 R8, [R43+0xa0] ;  /* 0x0000a0002b087983 */ /* 0x000f620000100c00 */
[----:B------:R-:W-:Y:S02]  /*118d0*/  IMAD.IADD R7, R5, 0x1, R4 ;  /* 0x0000000105077824 */ /* 0x000fe400078e0204 */
[----:B------:R-:W-:-:S03]  /*118e0*/  VIADD R4, R4, 0x10 ;  /* 0x0000001004047836 */ /* 0x000fc60000000000 */
[----:B------:R-:W0:Y:S02]  /*118f0*/  LDS R15, [R7+0x24] ;  /* 0x00002400070f7984 */ /* 0x000e240000000800 */
[----:B------:R-:W-:Y:S02]  /*11900*/  ISETP.NE.AND P0, PT, R4, R18, PT ;  /* 0x000000120400720c */ /* 0x000fe40003f05270 */
[----:B------:R-:W1:Y:S04]  /*11910*/  LDS R21, [R7+0x28] ;  /* 0x0000280007157984 */ /* 0x000e680000000800 */
[----:B------:R-:W2:Y:S04]  /*11920*/  LDS R30, [R7+0x2c] ;  /* 0x00002c00071e7984 */ /* 0x000ea80000000800 */
[----:B------:R3:W4:Y:S01]  /*11930*/  LDS R12, [R7+0x20] ;  /* 0x00002000070c7984 */ /* 0x0007220000000800 */
[----:B0-----:R-:W-:-:S02]  /*11940*/  PRMT R19, R15, 0x7771, RZ ;  /* 0x000077710f137816 */ /* 0x001fc400000000ff */
[----:B------:R-:W-:Y:S02]  /*11950*/  PRMT R16, R15, 0x7770, RZ ;  /* 0x000077700f107816 */ /* 0x000fe400000000ff */
[----:B-1----:R-:W-:Y:S01]  /*11960*/  PRMT R29, R21, 0x7771, RZ ;  /* 0x00007771151d7816 */ /* 0x002fe200000000ff */
[----:B------:R-:W-:Y:S01]  /*11970*/  IMAD.U32 R19, R19, 0x10000, RZ ;  /* 0x0001000013137824 */ /* 0x000fe200078e00ff */
[----:B------:R-:W-:Y:S01]  /*11980*/  PRMT R28, R21, 0x7770, RZ ;  /* 0x00007770151c7816 */ /* 0x000fe200000000ff */
[----:B------:R-:W-:Y:S01]  /*11990*/  IMAD.SHL.U32 R16, R16, 0x1000000, RZ ;  /* 0x0100000010107824 */ /* 0x000fe200078e00ff */
[C---:B--2---:R-:W-:Y:S01]  /*119a0*/  PRMT R42, R30.reuse, 0x7771, RZ ;  /* 0x000077711e2a7816 */ /* 0x044fe200000000ff */
[----:B------:R-:W-:Y:S01]  /*119b0*/  IMAD.U32 R29, R29, 0x10000, RZ ;  /* 0x000100001d1d7824 */ /* 0x000fe200078e00ff */
[----:B------:R-:W-:Y:S01]  /*119c0*/  PRMT R31, R30, 0x7770, RZ ;  /* 0x000077701e1f7816 */ /* 0x000fe200000000ff */
[----:B---3--:R-:W-:Y:S01]  /*119d0*/  IMAD.SHL.U32 R7, R28, 0x1000000, RZ ;  /* 0x010000001c077824 */ /* 0x008fe200078e00ff */
[----:B----4-:R-:W-:Y:S01]  /*119e0*/  PRMT R14, R12, 0x7771, RZ ;  /* 0x000077710c0e7816 */ /* 0x010fe200000000ff */
[----:B------:R-:W-:Y:S01]  /*119f0*/  IMAD.U32 R42, R42, 0x10000, RZ ;  /* 0x000100002a2a7824 */ /* 0x000fe200078e00ff */
[----:B------:R-:W-:Y:S01]  /*11a00*/  LOP3.LUT R19, R19, 0xff0000, RZ, 0xc0, !PT ;  /* 0x00ff000013137812 */ /* 0x000fe200078ec0ff */
[----:B------:R-:W-:Y:S01]  /*11a10*/  IMAD.SHL.U32 R28, R31, 0x1000000, RZ ;  /* 0x010000001f1c7824 */ /* 0x000fe200078e00ff */
[----:B------:R-:W-:Y:S01]  /*11a20*/  LOP3.LUT R29, R29, 0xff0000, RZ, 0xc0, !PT ;  /* 0x00ff00001d1d7812 */ /* 0x000fe200078ec0ff */
[----:B------:R-:W-:Y:S01]  /*11a30*/  IMAD.U32 R14, R14, 0x10000, RZ ;  /* 0x000100000e0e7824 */ /* 0x000fe200078e00ff */
[----:B------:R-:W-:-:S02]  /*11a40*/  LOP3.LUT R42, R42, 0xff0000, RZ, 0xc0, !PT ;  /* 0x00ff00002a2a7812 */ /* 0x000fc400078ec0ff */
[----:B------:R-:W-:Y:S02]  /*11a50*/  PRMT R13, R12, 0x7770, RZ ;  /* 0x000077700c0d7816 */ /* 0x000fe400000000ff */
[----:B------:R-:W-:-:S03]  /*11a60*/  LOP3.LUT R14, R14, 0xff0000, RZ, 0xc0, !PT ;  /* 0x00ff00000e0e7812 */ /* 0x000fc600078ec0ff */
[----:B------:R-:W-:Y:S01]  /*11a70*/  IMAD.SHL.U32 R13, R13, 0x1000000, RZ ;  /* 0x010000000d0d7824 */ /* 0x000fe200078e00ff */
[----:B-----5:R-:W-:Y:S02]  /*11a80*/  LOP3.LUT R16, R19, R16, R9, 0xfe, !PT ;  /* 0x0000001013107212 */ /* 0x020fe400078efe09 */
[----:B------:R-:W-:Y:S02]  /*11a90*/  LOP3.LUT R29, R29, R7, R10, 0xfe, !PT ;  /* 0x000000071d1d7212 */ /* 0x000fe400078efe0a */
[----:B------:R-:W-:Y:S02]  /*11aa0*/  LOP3.LUT R28, R42, R28, R11, 0xfe, !PT ;  /* 0x0000001c2a1c7212 */ /* 0x000fe400078efe0b */
[----:B------:R-:W-:Y:S02]  /*11ab0*/  PRMT R7, R12, 0x7772, RZ ;  /* 0x000077720c077816 */ /* 0x000fe400000000ff */
[----:B------:R-:W-:Y:S02]  /*11ac0*/  PRMT R9, R15, 0x7772, RZ ;  /* 0x000077720f097816 */ /* 0x000fe400000000ff */
[----:B------:R-:W-:Y:S01]  /*11ad0*/  PRMT R10, R21, 0x7772, RZ ;  /* 0x00007772150a7816 */ /* 0x000fe200000000ff */
[----:B------:R-:W-:Y:S01]  /*11ae0*/  IMAD.SHL.U32 R7, R7, 0x100, RZ ;  /* 0x0000010007077824 */ /* 0x000fe200078e00ff */
[----:B------:R-:W-:Y:S01]  /*11af0*/  PRMT R11, R30, 0x7772, RZ ;  /* 0x000077721e0b7816 */ /* 0x000fe200000000ff */
[----:B------:R-:W-:Y:S01]  /*11b00*/  IMAD.SHL.U32 R9, R9, 0x100, RZ ;  /* 0x0000010009097824 */ /* 0x000fe200078e00ff */
[----:B------:R-:W-:Y:S01]  /*11b10*/  LOP3.LUT R8, R14, R13, R8, 0xfe, !PT ;  /* 0x0000000d0e087212 */ /* 0x000fe200078efe08 */
[----:B------:R-:W-:Y:S01]  /*11b20*/  IMAD.SHL.U32 R10, R10, 0x100, RZ ;  /* 0x000001000a0a7824 */ /* 0x000fe200078e00ff */
[----:B------:R-:W-:Y:S01]  /*11b30*/  PRMT R12, R12, 0x7773, RZ ;  /* 0x000077730c0c7816 */ /* 0x000fe200000000ff */
[----:B------:R-:W-:Y:S01]  /*11b40*/  IMAD.SHL.U32 R11, R11, 0x100, RZ ;  /* 0x000001000b0b7824 */ /* 0x000fe200078e00ff */
[----:B------:R-:W-:-:S02]  /*11b50*/  PRMT R15, R15, 0x7773, RZ ;  /* 0x000077730f0f7816 */ /* 0x000fc400000000ff */
[----:B------:R-:W-:Y:S02]  /*11b60*/  PRMT R21, R21, 0x7773, RZ ;  /* 0x0000777315157816 */ /* 0x000fe400000000ff */
[----:B------:R-:W-:Y:S02]  /*11b70*/  PRMT R30, R30, 0x7773, RZ ;  /* 0x000077731e1e7816 */ /* 0x000fe400000000ff */
[----:B------:R-:W-:Y:S02]  /*11b80*/  LOP3.LUT R8, R12, R7, R8, 0xfe, !PT ;  /* 0x000000070c087212 */ /* 0x000fe400078efe08 */
[----:B------:R-:W-:Y:S02]  /*11b90*/  LOP3.LUT R9, R15, R9, R16, 0xfe, !PT ;  /* 0x000000090f097212 */ /* 0x000fe400078efe10 */
[----:B------:R-:W-:Y:S02]  /*11ba0*/  LOP3.LUT R10, R21, R10, R29, 0xfe, !PT ;  /* 0x0000000a150a7212 */ /* 0x000fe400078efe1d */
[----:B------:R-:W-:-:S05]  /*11bb0*/  LOP3.LUT R11, R30, R11, R28, 0xfe, !PT ;  /* 0x0000000b1e0b7212 */ /* 0x000fca00078efe1c */
[----:B------:R0:W-:Y:S01]  /*11bc0*/  STL.128 [R43+0xa0], R8 ;  /* 0x0000a0082b007387 */ /* 0x0001e20000100c00 */
[----:B------:R-:W-:Y:S05]  /*11bd0*/  @P0 BRA `(.L_x_119) ;  /* 0xfffffffc00340947 */ /* 0x000fea000383ffff */
[----:B------:R-:W-:Y:S05]  /*11be0*/  BSYNC.RECONVERGENT B2 ;  /* 0x0000000000027941 */ /* 0x000fea0003800200 */
.L_x_118:
[----:B0-----:R-:W-:-:S07]  /*11bf0*/  IMAD.MOV.U32 R8, RZ, RZ, R18 ;  /* 0x000000ffff087224 */ /* 0x001fce00078e0012 */
.L_x_117:
[----:B------:R-:W-:-:S13]  /*11c00*/  LOP3.LUT P0, RZ, R6, 0xf, RZ, 0xc0, !PT ;  /* 0x0000000f06ff7812 */ /* 0x000fda000780c0ff */
[----:B------:R-:W-:Y:S05]  /*11c10*/  @!P0 BRA `(.L_x_116) ;  /* 0x0000000800908947 */ /* 0x000fea0003800000 */
[C---:B------:R-:W-:Y:S02]  /*11c20*/  LOP3.LUT R4, R6.reuse, 0xf, RZ, 0xc0, !PT ;  /* 0x0000000f06047812 */ /* 0x040fe400078ec0ff */
[----:B------:R-:W-:-:S03]  /*11c30*/  LOP3.LUT P2, RZ, R6, 0x7, RZ, 0xc0, !PT ;  /* 0x0000000706ff7812 */ /* 0x000fc6000784c0ff */
[----:B------:R-:W-:-:S05]  /*11c40*/  VIADD R4, R4, 0xffffffff ;  /* 0xffffffff04047836 */ /* 0x000fca0000000000 */
[----:B------:R-:W-:-:S13]  /*11c50*/  ISETP.GE.U32.AND P0, PT, R4, 0x7, PT ;  /* 0x000000070400780c */ /* 0x000fda0003f06070 */
[----:B------:R-:W-:Y:S05]  /*11c60*/  @!P0 BRA `(.L_x_120) ;  /* 0x0000000400288947 */ /* 0x000fea0003800000 */
[----:B------:R-:W-:-:S05]  /*11c70*/  LOP3.LUT R4, R8, 0x3c, RZ, 0xc0, !PT ;  /* 0x0000003c08047812 */ /* 0x000fca00078ec0ff */
[----:B------:R-:W-:-:S05]  /*11c80*/  IMAD.IADD R19, R1, 0x1, R4 ;  /* 0x0000000101137824 */ /* 0x000fca00078e0204 */
[----:B------:R-:W5:Y:S01]  /*11c90*/  LDL R11, [R19+0xa0] ;  /* 0x0000a000130b7983 */ /* 0x000f620000100800 */
[----:B------:R-:W-:Y:S02]  /*11ca0*/  IMAD.IADD R9, R5, 0x1, R8 ;  /* 0x0000000105097824 */ /* 0x000fe400078e0208 */
[C---:B------:R-:W-:Y:S02]  /*11cb0*/  IMAD.SHL.U32 R4, R8.reuse, 0x8, RZ ;  /* 0x0000000808047824 */ /* 0x040fe400078e00ff */
[----:B------:R-:W-:Y:S01]  /*11cc0*/  VIADD R12, R8, 0x1 ;  /* 0x00000001080c7836 */ /* 0x000fe20000000000 */
[----:B------:R-:W0:Y:S02]  /*11cd0*/  LDS.U8 R10, [R9+0x20] ;  /* 0x00002000090a7984 */ /* 0x000e240000000000 */
[----:B------:R-:W-:Y:S02]  /*11ce0*/  LOP3.LUT R7, R4, 0x18, RZ, 0xc, !PT ;  /* 0x0000001804077812 */ /* 0x000fe400078e0cff */
[----:B------:R-:W-:-:S05]  /*11cf0*/  LOP3.LUT R4, R12, 0x7c, RZ, 0xc0, !PT ;  /* 0x0000007c0c047812 */ /* 0x000fca00078ec0ff */
[----:B------:R-:W-:Y:S01]  /*11d00*/  IMAD.IADD R16, R1, 0x1, R4 ;  /* 0x0000000101107824 */ /* 0x000fe200078e0204 */
[----:B0-----:R-:W-:-:S04]  /*11d10*/  SHF.L.U32 R10, R10, R7, RZ ;  /* 0x000000070a0a7219 */ /* 0x001fc800000006ff */
        /* <DEDUP_REMOVED lines=12> */
[----:B------:R0:W-:Y:S04]  /*11de0*/  STL [R16+0xa0], R11 ;  /* 0x0000a00b10007387 */ /* 0x0001e80000100800 */
[----:B-----5:R-:W2:Y:S01]  /*11df0*/  LDL R10, [R15+0xa0] ;  /* 0x0000a0000f0a7983 */ /* 0x020ea20000100800 */
[----:B------:R-:W-:Y:S02]  /*11e00*/  IMAD.SHL.U32 R13, R13, 0x8, RZ ;  /* 0x000000080d0d7824 */ /* 0x000fe400078e00ff */
[----:B------:R-:W-:Y:S01]  /*11e10*/  VIADD R12, R8, 0x3 ;  /* 0x00000003080c7836 */ /* 0x000fe20000000000 */
[----:B------:R-:W5:Y:S02]  /*11e20*/  LDS.U8 R11, [R9+0x23] ;  /* 0x00002300090b7984 */ /* 0x000f640000000000 */
[----:B------:R-:W-:-:S04]  /*11e30*/  LOP3.LUT R13, R13, 0x18, RZ, 0xc, !PT ;  /* 0x000000180d0d7812 */ /* 0x000fc800078e0cff */
[----:B-1----:R-:W-:Y:S02]  /*11e40*/  SHF.L.U32 R13, R4, R13, RZ ;  /* 0x0000000d040d7219 */ /* 0x002fe400000006ff */
[----:B------:R-:W-:-:S05]  /*11e50*/  LOP3.LUT R4, R12, 0x7c, RZ, 0xc0, !PT ;  /* 0x0000007c0c047812 */ /* 0x000fca00078ec0ff */
[----:B------:R-:W-:Y:S01]  /*11e60*/  IMAD.IADD R14, R1, 0x1, R4 ;  /* 0x00000001010e7824 */ /* 0x000fe200078e0204 */
[----:B--2---:R-:W-:-:S05]  /*11e70*/  LOP3.LUT R10, R13, R10, RZ, 0xfc, !PT ;  /* 0x0000000a0d0a7212 */ /* 0x004fca00078efcff */
[----:B------:R-:W-:Y:S04]  /*11e80*/  STL [R15+0xa0], R10 ;  /* 0x0000a00a0f007387 */ /* 0x000fe80000100800 */
[----:B------:R-:W5:Y:S01]  /*11e90*/  LDL R12, [R14+0xa0] ;  /* 0x0000a0000e0c7983 */ /* 0x000f620000100800 */
[----:B------:R-:W-:-:S05]  /*11ea0*/  VIADD R4, R8, 0x4 ;  /* 0x0000000408047836 */ /* 0x000fca0000000000 */
[----:B------:R-:W-:-:S05]  /*11eb0*/  LOP3.LUT R4, R4, 0x7c, RZ, 0xc0, !PT ;  /* 0x0000007c04047812 */ /* 0x000fca00078ec0ff */
[----:B0-----:R-:W-:Y:S02]  /*11ec0*/  IMAD.IADD R16, R1, 0x1, R4 ;  /* 0x0000000101107824 */ /* 0x001fe400078e0204 */
[----:B------:R-:W0:Y:S01]  /*11ed0*/  LDS.U8 R4, [R9+0x24] ;  /* 0x0000240009047984 */ /* 0x000e220000000000 */
[----:B-----5:R-:W-:-:S05]  /*11ee0*/  LOP3.LUT R11, R11, R12, RZ, 0xfc, !PT ;  /* 0x0000000c0b0b7212 */ /* 0x020fca00078efcff */
[----:B------:R1:W-:Y:S04]  /*11ef0*/  STL [R14+0xa0], R11 ;  /* 0x0000a00b0e007387 */ /* 0x0003e80000100800 */
[----:B------:R-:W2:Y:S01]  /*11f00*/  LDL R12, [R16+0xa0] ;  /* 0x0000a000100c7983 */ /* 0x000ea20000100800 */
[----:B------:R-:W-:Y:S01]  /*11f10*/  VIADD R13, R8, 0x5 ;  /* 0x00000005080d7836 */ /* 0x000fe20000000000 */
[----:B0-----:R-:W-:-:S04]  /*11f20*/  SHF.L.U32 R7, R4, R7, RZ ;  /* 0x0000000704077219 */ /* 0x001fc800000006ff */
[----:B------:R-:W-:-:S05]  /*11f30*/  LOP3.LUT R4, R13, 0x7c, RZ, 0xc0, !PT ;  /* 0x0000007c0d047812 */ /* 0x000fca00078ec0ff */
[----:B------:R-:W-:Y:S02]  /*11f40*/  IMAD.IADD R15, R1, 0x1, R4 ;  /* 0x00000001010f7824 */ /* 0x000fe400078e0204 */
[----:B------:R-:W0:Y:S01]  /*11f50*/  LDS.U8 R4, [R9+0x25] ;  /* 0x0000250009047984 */ /* 0x000e220000000000 */
[----:B--2---:R-:W-:-:S05]  /*11f60*/  LOP3.LUT R7, R7, R12, RZ, 0xfc, !PT ;  /* 0x0000000c07077212 */ /* 0x004fca00078efcff */
[----:B------:R2:W-:Y:S04]  /*11f70*/  STL [R16+0xa0], R7 ;  /* 0x0000a00710007387 */ /* 0x0005e80000100800 */
[----:B------:R-:W5:Y:S01]  /*11f80*/  LDL R10, [R15+0xa0] ;  /* 0x0000a0000f0a7983 */ /* 0x000f620000100800 */
[----:B------:R-:W-:Y:S02]  /*11f90*/  IMAD.SHL.U32 R13, R13, 0x8, RZ ;  /* 0x000000080d0d7824 */ /* 0x000fe400078e00ff */
[----:B-1----:R-:W-:-:S03]  /*11fa0*/  VIADD R11, R8, 0x6 ;  /* 0x00000006080b7836 */ /* 0x002fc60000000000 */
[----:B------:R-:W-:-:S04]  /*11fb0*/  LOP3.LUT R13, R13, 0x18, RZ, 0xc, !PT ;  /* 0x000000180d0d7812 */ /* 0x000fc800078e0cff */
[----:B0-----:R-:W-:Y:S02]  /*11fc0*/  SHF.L.U32 R13, R4, R13, RZ ;  /* 0x0000000d040d7219 */ /* 0x001fe400000006ff */
[----:B------:R-:W-:-:S05]  /*11fd0*/  LOP3.LUT R4, R11, 0x7c, RZ, 0xc0, !PT ;  /* 0x0000007c0b047812 */ /* 0x000fca00078ec0ff */
[----:B------:R-:W-:Y:S02]  /*11fe0*/  IMAD.IADD R14, R1, 0x1, R4 ;  /* 0x00000001010e7824 */ /* 0x000fe400078e0204 */
[----:B------:R-:W0:Y:S01]  /*11ff0*/  LDS.U8 R4, [R9+0x26] ;  /* 0x0000260009047984 */ /* 0x000e220000000000 */
[----:B-----5:R-:W-:-:S05]  /*12000*/  LOP3.LUT R10, R13, R10, RZ, 0xfc, !PT ;  /* 0x0000000a0d0a7212 */ /* 0x020fca00078efcff */
[----:B------:R-:W-:Y:S04]  /*12010*/  STL [R15+0xa0], R10 ;  /* 0x0000a00a0f007387 */ /* 0x000fe80000100800 */
[----:B------:R-:W5:Y:S01]  /*12020*/  LDL R12, [R14+0xa0] ;  /* 0x0000a0000e0c7983 */ /* 0x000f620000100800 */
[----:B------:R-:W-:Y:S02]  /*12030*/  IMAD.SHL.U32 R11, R11, 0x8, RZ ;  /* 0x000000080b0b7824 */ /* 0x000fe400078e00ff */
[----:B--2---:R-:W-:-:S03]  /*12040*/  VIADD R7, R8, 0x7 ;  /* 0x0000000708077836 */ /* 0x004fc60000000000 */
[----:B------:R-:W-:-:S04]  /*12050*/  LOP3.LUT R11, R11, 0x18, RZ, 0xc, !PT ;  /* 0x000000180b0b7812 */ /* 0x000fc800078e0cff */
[----:B0-----:R-:W-:Y:S02]  /*12060*/  SHF.L.U32 R11, R4, R11, RZ ;  /* 0x0000000b040b7219 */ /* 0x001fe400000006ff */
[----:B------:R-:W-:-:S05]  /*12070*/  LOP3.LUT R4, R7, 0x7c, RZ, 0xc0, !PT ;  /* 0x0000007c07047812 */ /* 0x000fca00078ec0ff */
[----:B------:R-:W-:Y:S02]  /*12080*/  IMAD.IADD R13, R1, 0x1, R4 ;  /* 0x00000001010d7824 */ /* 0x000fe400078e0204 */
[----:B------:R-:W0:Y:S01]  /*12090*/  LDS.U8 R4, [R9+0x27] ;  /* 0x0000270009047984 */ /* 0x000e220000000000 */
[----:B-----5:R-:W-:-:S05]  /*120a0*/  LOP3.LUT R11, R11, R12, RZ, 0xfc, !PT ;  /* 0x0000000c0b0b7212 */ /* 0x020fca00078efcff */
[----:B------:R1:W-:Y:S04]  /*120b0*/  STL [R14+0xa0], R11 ;  /* 0x0000a00b0e007387 */ /* 0x0003e80000100800 */
[----:B------:R-:W0:Y:S01]  /*120c0*/  LDL R7, [R13+0xa0] ;  /* 0x0000a0000d077983 */ /* 0x000e220000100800 */
[----:B------:R-:W-:-:S04]  /*120d0*/  VIADD R18, R8, 0x8 ;  /* 0x0000000808127836 */ /* 0x000fc80000000000 */
[----:B------:R-:W-:Y:S01]  /*120e0*/  IMAD.MOV.U32 R8, RZ, RZ, R18 ;  /* 0x000000ffff087224 */ /* 0x000fe200078e0012 */
[----:B0-----:R-:W-:-:S05]  /*120f0*/  LOP3.LUT R4, R4, R7, RZ, 0xfc, !PT ;  /* 0x0000000704047212 */ /* 0x001fca00078efcff */
[----:B------:R1:W-:Y:S02]  /*12100*/  STL [R13+0xa0], R4 ;  /* 0x0000a0040d007387 */ /* 0x0003e40000100800 */
.L_x_120:
[----:B------:R-:W-:Y:S05]  /*12110*/  @!P2 BRA `(.L_x_116) ;  /* 0x000000040050a947 */ /* 0x000fea0003800000 */
[C---:B-1----:R-:W-:Y:S02]  /*12120*/  LOP3.LUT R4, R6.reuse, 0x7, RZ, 0xc0, !PT ;  /* 0x0000000706047812 */ /* 0x042fe400078ec0ff */
        /* <DEDUP_REMOVED lines=14> */
[----:B------:R-:W-:Y:S02]  /*12210*/  IMAD.IADD R12, R1, 0x1, R4 ;  /* 0x00000001010c7824 */ /* 0x000fe400078e0204 */
[----:B------:R-:W1:Y:S01]  /*12220*/  LDS.U8 R4, [R13+0x21] ;  /* 0x000021000d047984 */ /* 0x000e620000000000 */
[----:B-----5:R-:W-:-:S05]  /*12230*/  LOP3.LUT R7, R10, R7, RZ, 0xfc, !PT ;  /* 0x000000070a077212 */ /* 0x020fca00078efcff */
[----:B------:R5:W-:Y:S04]  /*12240*/  STL [R14+0xa0], R7 ;  /* 0x0000a0070e007387 */ /* 0x000be80000100800 */
[----:B------:R-:W2:Y:S01]  /*12250*/  LDL R9, [R12+0xa0] ;  /* 0x0000a0000c097983 */ /* 0x000ea20000100800 */
[----:B------:R-:W-:Y:S02]  /*12260*/  IMAD.SHL.U32 R11, R11, 0x8, RZ ;  /* 0x000000080b0b7824 */ /* 0x000fe400078e00ff */
[----:B------:R-:W-:-:S03]  /*12270*/  VIADD R15, R8, 0x2 ;  /* 0x00000002080f7836 */ /* 0x000fc60000000000 */
[----:B------:R-:W-:-:S04]  /*12280*/  LOP3.LUT R11, R11, 0x18, RZ, 0xc, !PT ;  /* 0x000000180b0b7812 */ /* 0x000fc800078e0cff */
[----:B-1----:R-:W-:Y:S02]  /*12290*/  SHF.L.U32 R10, R4, R11, RZ ;  /* 0x0000000b040a7219 */ /* 0x002fe400000006ff */
[----:B------:R-:W-:Y:S02]  /*122a0*/  LOP3.LUT R4, R15, 0xfc, RZ, 0xc0, !PT ;  /* 0x000000fc0f047812 */ /* 0x000fe400078ec0ff */
[----:B--2---:R-:W-:-:S03]  /*122b0*/  LOP3.LUT R9, R10, R9, RZ, 0xfc, !PT ;  /* 0x000000090a097212 */ /* 0x004fc600078efcff */
[----:B------:R-:W-:Y:S02]  /*122c0*/  IMAD.IADD R10, R1, 0x1, R4 ;  /* 0x00000001010a7824 */ /* 0x000fe400078e0204 */
[----:B------:R-:W1:Y:S04]  /*122d0*/  LDS.U8 R4, [R13+0x22] ;  /* 0x000022000d047984 */ /* 0x000e680000000000 */
[----:B------:R2:W-:Y:S04]  /*122e0*/  STL [R12+0xa0], R9 ;  /* 0x0000a0090c007387 */ /* 0x0005e80000100800 */
[----:B-----5:R-:W5:Y:S01]  /*122f0*/  LDL R7, [R10+0xa0] ;  /* 0x0000a0000a077983 */ /* 0x020f620000100800 */
[----:B------:R-:W-:-:S02]  /*12300*/  IMAD.SHL.U32 R15, R15, 0x8, RZ ;  /* 0x000000080f0f7824 */ /* 0x000fc400078e00ff */
[----:B------:R-:W-:-:S03]  /*12310*/  VIADD R16, R8, 0x3 ;  /* 0x0000000308107836 */ /* 0x000fc60000000000 */
[----:B------:R-:W-:-:S04]  /*12320*/  LOP3.LUT R15, R15, 0x18, RZ, 0xc, !PT ;  /* 0x000000180f0f7812 */ /* 0x000fc800078e0cff */
[----:B-1----:R-:W-:Y:S02]  /*12330*/  SHF.L.U32 R14, R4, R15, RZ ;  /* 0x0000000f040e7219 */ /* 0x002fe400000006ff */
[----:B------:R-:W-:Y:S01]  /*12340*/  LOP3.LUT R4, R16, 0xfc, RZ, 0xc0, !PT ;  /* 0x000000fc10047812 */ /* 0x000fe200078ec0ff */
[----:B------:R-:W1:Y:S04]  /*12350*/  LDS.U8 R15, [R13+0x23] ;  /* 0x000023000d0f7984 */ /* 0x000e680000000000 */
[----:B------:R-:W-:Y:S01]  /*12360*/  IMAD.IADD R11, R1, 0x1, R4 ;  /* 0x00000001010b7824 */ /* 0x000fe200078e0204 */
[----:B-----5:R-:W-:-:S05]  /*12370*/  LOP3.LUT R7, R14, R7, RZ, 0xfc, !PT ;  /* 0x000000070e077212 */ /* 0x020fca00078efcff */
[----:B------:R0:W-:Y:S04]  /*12380*/  STL [R10+0xa0], R7 ;  /* 0x0000a0070a007387 */ /* 0x0001e80000100800 */
[----:B--2---:R-:W2:Y:S01]  /*12390*/  LDL R9, [R11+0xa0] ;  /* 0x0000a0000b097983 */ /* 0x004ea20000100800 */
[----:B------:R-:W-:Y:S02]  /*123a0*/  IMAD.SHL.U32 R4, R16, 0x8, RZ ;  /* 0x0000000810047824 */ /* 0x000fe400078e00ff */
[----:B------:R-:W-:-:S03]  /*123b0*/  VIADD R18, R8, 0x4 ;  /* 0x0000000408127836 */ /* 0x000fc60000000000 */
[----:B------:R-:W-:Y:S01]  /*123c0*/  LOP3.LUT R4, R4, 0x18, RZ, 0xc, !PT ;  /* 0x0000001804047812 */ /* 0x000fe200078e0cff */
[----:B------:R-:W-:-:S03]  /*123d0*/  IMAD.MOV.U32 R8, RZ, RZ, R18 ;  /* 0x000000ffff087224 */ /* 0x000fc600078e0012 */
[----:B-1----:R-:W-:-:S04]  /*123e0*/  SHF.L.U32 R4, R15, R4, RZ ;  /* 0x000000040f047219 */ /* 0x002fc800000006ff */
[----:B--2---:R-:W-:-:S05]  /*123f0*/  LOP3.LUT R4, R4, R9, RZ, 0xfc, !PT ;  /* 0x0000000904047212 */ /* 0x004fca00078efcff */
[----:B0-----:R1:W-:Y:S02]  /*12400*/  STL [R11+0xa0], R4 ;  /* 0x0000a0040b007387 */ /* 0x0013e40000100800 */
.L_x_121:
[----:B------:R-:W-:Y:S05]  /*12410*/  @!P2 BRA `(.L_x_116) ;  /* 0x000000000090a947 */ /* 0x000fea0003800000 */
[----:B-1----:R-:W-:-:S05]  /*12420*/  LOP3.LUT R4, R8, 0xfc, RZ, 0xc0, !PT ;  /* 0x000000fc08047812 */ /* 0x002fca00078ec0ff */
[----:B------:R-:W-:-:S05]  /*12430*/  IMAD.IADD R9, R1, 0x1, R4 ;  /* 0x0000000101097824 */ /* 0x000fca00078e0204 */
[----:B------:R-:W5:Y:S01]  /*12440*/  LDL R7, [R9+0xa0] ;  /* 0x0000a00009077983 */ /* 0x000f620000100800 */
[----:B------:R-:W-:Y:S01]  /*12450*/  IMAD.IADD R10, R5, 0x1, R8 ;  /* 0x00000001050a7824 */ /* 0x000fe200078e0208 */
[----:B------:R-:W-:Y:S01]  /*12460*/  LOP3.LUT R6, R6, 0x3, RZ, 0xc0, !PT ;  /* 0x0000000306067812 */ /* 0x000fe200078ec0ff */
[C---:B------:R-:W-:Y:S02]  /*12470*/  IMAD.SHL.U32 R4, R8.reuse, 0x8, RZ ;  /* 0x0000000808047824 */ /* 0x040fe400078e00ff */
[----:B------:R-:W-:Y:S01]  /*12480*/  VIADD R18, R8, 0x1 ;  /* 0x0000000108127836 */ /* 0x000fe20000000000 */
[----:B0-----:R-:W0:Y:S01]  /*12490*/  LDS.U8 R5, [R10+0x20] ;  /* 0x000020000a057984 */ /* 0x001e220000000000 */
[----:B------:R-:W-:Y:S02]  /*124a0*/  ISETP.NE.AND P0, PT, R6, 0x1, PT ;  /* 0x000000010600780c */ /* 0x000fe40003f05270 */
[----:B------:R-:W-:-:S04]  /*124b0*/  LOP3.LUT R4, R4, 0x18, RZ, 0xc, !PT ;  /* 0x0000001804047812 */ /* 0x000fc800078e0cff */
[----:B0-----:R-:W-:-:S04]  /*124c0*/  SHF.L.U32 R4, R5, R4, RZ ;  /* 0x0000000405047219 */ /* 0x001fc800000006ff */
[----:B-----5:R-:W-:-:S05]  /*124d0*/  LOP3.LUT R4, R4, R7, RZ, 0xfc, !PT ;  /* 0x0000000704047212 */ /* 0x020fca00078efcff */
[----:B------:R0:W-:Y:S01]  /*124e0*/  STL [R9+0xa0], R4 ;  /* 0x0000a00409007387 */ /* 0x0001e20000100800 */
[----:B------:R-:W-:Y:S05]  /*124f0*/  @!P0 BRA `(.L_x_116) ;  /* 0x0000000000588947 */ /* 0x000fea0003800000 */
[----:B0-----:R-:W-:Y:S01]  /*12500*/  LOP3.LUT R4, R18, 0x1fc, RZ, 0xc0, !PT ;  /* 0x000001fc12047812 */ /* 0x001fe200078ec0ff */
[----:B------:R-:W0:Y:S04]  /*12510*/  LDS.U8 R5, [R10+0x21] ;  /* 0x000021000a057984 */ /* 0x000e280000000000 */
[----:B------:R-:W-:-:S05]  /*12520*/  IMAD.IADD R7, R1, 0x1, R4 ;  /* 0x0000000101077824 */ /* 0x000fca00078e0204 */
[----:B------:R-:W5:Y:S01]  /*12530*/  LDL R4, [R7+0xa0] ;  /* 0x0000a00007047983 */ /* 0x000f620000100800 */
[----:B------:R-:W-:Y:S01]  /*12540*/  IMAD.SHL.U32 R18, R18, 0x8, RZ ;  /* 0x0000000812127824 */ /* 0x000fe200078e00ff */
[----:B------:R-:W-:-:S04]  /*12550*/  ISETP.NE.AND P0, PT, R6, 0x2, PT ;  /* 0x000000020600780c */ /* 0x000fc80003f05270 */
[----:B------:R-:W-:-:S04]  /*12560*/  LOP3.LUT R18, R18, 0x18, RZ, 0xc, !PT ;  /* 0x0000001812127812 */ /* 0x000fc800078e0cff */
[----:B0-----:R-:W-:Y:S01]  /*12570*/  SHF.L.U32 R5, R5, R18, RZ ;  /* 0x0000001205057219 */ /* 0x001fe200000006ff */
[----:B------:R-:W-:-:S03]  /*12580*/  VIADD R18, R8, 0x2 ;  /* 0x0000000208127836 */ /* 0x000fc60000000000 */
[----:B-----5:R-:W-:-:S05]  /*12590*/  LOP3.LUT R4, R5, R4, RZ, 0xfc, !PT ;  /* 0x0000000405047212 */ /* 0x020fca00078efcff */
[----:B------:R0:W-:Y:S01]  /*125a0*/  STL [R7+0xa0], R4 ;  /* 0x0000a00407007387 */ /* 0x0001e20000100800 */
[----:B------:R-:W-:Y:S05]  /*125b0*/  @!P0 BRA `(.L_x_116) ;  /* 0x0000000000288947 */ /* 0x000fea0003800000 */
[----:B0-----:R-:W-:Y:S01]  /*125c0*/  LOP3.LUT R4, R18, 0x1fc, RZ, 0xc0, !PT ;  /* 0x000001fc12047812 */ /* 0x001fe200078ec0ff */
[----:B------:R-:W0:Y:S04]  /*125d0*/  LDS.U8 R5, [R10+0x22] ;  /* 0x000022000a057984 */ /* 0x000e280000000000 */
[----:B------:R-:W-:-:S05]  /*125e0*/  IMAD.IADD R9, R1, 0x1, R4 ;  /* 0x0000000101097824 */ /* 0x000fca00078e0204 */
[----:B------:R-:W5:Y:S01]  /*125f0*/  LDL R7, [R9+0xa0] ;  /* 0x0000a00009077983 */ /* 0x000f620000100800 */
[----:B------:R-:W-:Y:S02]  /*12600*/  IMAD.SHL.U32 R4, R18, 0x8, RZ ;  /* 0x0000000812047824 */ /* 0x000fe400078e00ff */
[----:B------:R-:W-:-:S03]  /*12610*/  VIADD R18, R8, 0x3 ;  /* 0x0000000308127836 */ /* 0x000fc60000000000 */
[----:B------:R-:W-:-:S04]  /*12620*/  LOP3.LUT R4, R4, 0x18, RZ, 0xc, !PT ;  /* 0x0000001804047812 */ /* 0x000fc800078e0cff */
[----:B0-----:R-:W-:-:S04]  /*12630*/  SHF.L.U32 R4, R5, R4, RZ ;  /* 0x0000000405047219 */ /* 0x001fc800000006ff */
[----:B-----5:R-:W-:-:S05]  /*12640*/  LOP3.LUT R4, R4, R7, RZ, 0xfc, !PT ;  /* 0x0000000704047212 */ /* 0x020fca00078efcff */
[----:B------:R0:W-:Y:S02]  /*12650*/  STL [R9+0xa0], R4 ;  /* 0x0000a00409007387 */ /* 0x0001e40000100800 */
.L_x_116:
[----:B------:R-:W-:Y:S01]  /*12660*/  ISETP.GE.AND P0, PT, R3, 0x1, PT ;  /* 0x000000010300780c */ /* 0x000fe20003f06270 */
[----:B------:R-:W-:Y:S01]  /*12670*/  IMAD R104, RZ, RZ, -UR13 ;  /* 0x8000000dff687e24 */ /* 0x000fe2000f8e02ff */
[----:B------:R-:W-:Y:S04]  /*12680*/  BSSY.RECONVERGENT B2, `(.L_x_122) ;  /* 0x0000061000027945 */ /* 0x000fe80003800200 */
[----:B------:R-:W-:-:S07]  /*12690*/  VIADDMNMX R104, R104, 0x40, R3, PT ;  /* 0x0000004068687846 */ /* 0x000fce0003800103 */
[----:B------:R-:W-:Y:S05]  /*126a0*/  @!P0 BRA `(.L_x_123) ;  /* 0x0000000400788947 */ /* 0x000fea0003800000 */
[----:B------:R-:W-:Y:S01]  /*126b0*/  ISETP.GE.U32.AND P0, PT, R104, 0x4, PT ;  /* 0x000000046800780c */ /* 0x000fe20003f06070 */
[----:B------:R-:W-:Y:S01]  /*126c0*/  BSSY.RECONVERGENT B3, `(.L_x_124) ;  /* 0x0000036000037945 */ /* 0x000fe20003800200 */
[----:B01----:R-:W-:Y:S02]  /*126d0*/  IMAD.MOV.U32 R4, RZ, RZ, RZ ;  /* 0x000000ffff047224 */ /* 0x003fe400078e00ff */
[----:B------:R-:W-:-:S09]  /*126e0*/  IMAD.MOV.U32 R5, RZ, RZ, R18 ;  /* 0x000000ffff057224 */ /* 0x000fd200078e0012 */
[----:B------:R-:W-:Y:S05]  /*126f0*/  @!P0 BRA `(.L_x_125) ;  /* 0x0000000000c88947 */ /* 0x000fea0003800000 */
[----:B------:R-:W-:Y:S01]  /*12700*/  BSSY.RECONVERGENT B4, `(.L_x_126) ;  /* 0x0000030000047945 */ /* 0x000fe20003800200 */
[----:B------:R-:W-:Y:S02]  /*12710*/  IMAD.MOV.U32 R5, RZ, RZ, R18 ;  /* 0x000000ffff057224 */ /* 0x000fe400078e0012 */
[----:B------:R-:W-:-:S07]  /*12720*/  IMAD.MOV.U32 R6, RZ, RZ, RZ ;  /* 0x000000ffff067224 */ /* 0x000fce00078e00ff */
.L_x_127:
[----:B------:R-:W-:Y:S01]  /*12730*/  LOP3.LUT R4, R5, 0xfffffffc, RZ, 0xc0, !PT ;  /* 0xfffffffc05047812 */ /* 0x000fe200078ec0ff */
[----:B------:R-:W-:-:S04]  /*12740*/  IMAD.IADD R15, R6, 0x1, R17 ;  /* 0x00000001060f7824 */ /* 0x000fc800078e0211 */
[----:B------:R-:W-:Y:S01]  /*12750*/  IMAD.IADD R12, R1, 0x1, R4 ;  /* 0x00000001010c7824 */ /* 0x000fe200078e0204 */
[----:B------:R-:W5:Y:S04]  /*12760*/  LDL.S8 R7, [R15] ;  /* 0x000000000f077983 */ /* 0x000f680000100200 */
[----:B------:R-:W2:Y:S01]  /*12770*/  LDL R8, [R12+0xa0] ;  /* 0x0000a0000c087983 */ /* 0x000ea20000100800 */
[C---:B------:R-:W-:Y:S02]  /*12780*/  IMAD.SHL.U32 R4, R5.reuse, 0x8, RZ ;  /* 0x0000000805047824 */ /* 0x040fe400078e00ff */
[----:B------:R-:W-:-:S03]  /*12790*/  VIADD R9, R5, 0x1 ;  /* 0x0000000105097836 */ /* 0x000fc60000000000 */
[----:B------:R-:W-:-:S04]  /*127a0*/  LOP3.LUT R4, R4, 0x18, RZ, 0xc, !PT ;  /* 0x0000001804047812 */ /* 0x000fc800078e0cff */
[----:B-----5:R-:W-:Y:S02]  /*127b0*/  SHF.L.U32 R7, R7, R4, RZ ;  /* 0x0000000407077219 */ /* 0x020fe400000006ff */
[----:B------:R-:W-:Y:S02]  /*127c0*/  LOP3.LUT R4, R9, 0xfffffffc, RZ, 0xc0, !PT ;  /* 0xfffffffc09047812 */ /* 0x000fe400078ec0ff */
[----:B--2---:R-:W-:-:S03]  /*127d0*/  LOP3.LUT R7, R7, R8, RZ, 0xfc, !PT ;  /* 0x0000000807077212 */ /* 0x004fc600078efcff */
[----:B------:R-:W-:Y:S02]  /*127e0*/  IMAD.IADD R11, R1, 0x1, R4 ;  /* 0x00000001010b7824 */ /* 0x000fe400078e0204 */
[----:B------:R0:W-:Y:S04]  /*127f0*/  STL [R12+0xa0], R7 ;  /* 0x0000a0070c007387 */ /* 0x0001e80000100800 */
[----:B------:R-:W2:Y:S04]  /*12800*/  LDL.S8 R4, [R15+0x1] ;  /* 0x000001000f047983 */ /* 0x000ea80000100200 */
[----:B------:R-:W5:Y:S01]  /*12810*/  LDL R8, [R11+0xa0] ;  /* 0x0000a0000b087983 */ /* 0x000f620000100800 */
[----:B------:R-:W-:-:S02]  /*12820*/  IMAD.SHL.U32 R9, R9, 0x8, RZ ;  /* 0x0000000809097824 */ /* 0x000fc400078e00ff */
[----:B------:R-:W-:-:S03]  /*12830*/  VIADD R10, R5, 0x2 ;  /* 0x00000002050a7836 */ /* 0x000fc60000000000 */
[----:B------:R-:W-:-:S04]  /*12840*/  LOP3.LUT R9, R9, 0x18, RZ, 0xc, !PT ;  /* 0x0000001809097812 */ /* 0x000fc800078e0cff */
[----:B--2---:R-:W-:Y:S02]  /*12850*/  SHF.L.U32 R9, R4, R9, RZ ;  /* 0x0000000904097219 */ /* 0x004fe400000006ff */
[----:B------:R-:W-:Y:S02]  /*12860*/  LOP3.LUT R4, R10, 0xfffffffc, RZ, 0xc0, !PT ;  /* 0xfffffffc0a047812 */ /* 0x000fe400078ec0ff */
[----:B-----5:R-:W-:-:S03]  /*12870*/  LOP3.LUT R8, R9, R8, RZ, 0xfc, !PT ;  /* 0x0000000809087212 */ /* 0x020fc600078efcff */
[----:B------:R-:W-:Y:S02]  /*12880*/  IMAD.IADD R14, R1, 0x1, R4 ;  /* 0x00000001010e7824 */ /* 0x000fe400078e0204 */
[----:B------:R1:W-:Y:S04]  /*12890*/  STL [R11+0xa0], R8 ;  /* 0x0000a0080b007387 */ /* 0x0003e80000100800 */
[----:B0-----:R-:W2:Y:S04]  /*128a0*/  LDL.S8 R7, [R15+0x2] ;  /* 0x000002000f077983 */ /* 0x001ea80000100200 */
[----:B------:R-:W5:Y:S01]  /*128b0*/  LDL R12, [R14+0xa0] ;  /* 0x0000a0000e0c7983 */ /* 0x000f620000100800 */
[----:B------:R-:W-:-:S02]  /*128c0*/  IMAD.SHL.U32 R10, R10, 0x8, RZ ;  /* 0x000000080a0a7824 */ /* 0x000fc400078e00ff */
[----:B------:R-:W-:-:S03]  /*128d0*/  VIADD R9, R5, 0x3 ;  /* 0x0000000305097836 */ /* 0x000fc60000000000 */
[----:B------:R-:W-:Y:S02]  /*128e0*/  LOP3.LUT R10, R10, 0x18, RZ, 0xc, !PT ;  /* 0x000000180a0a7812 */ /* 0x000fe400078e0cff */
[----:B------:R-:W-:-:S05]  /*128f0*/  LOP3.LUT R4, R9, 0xfffffffc, RZ, 0xc0, !PT ;  /* 0xfffffffc09047812 */ /* 0x000fca00078ec0ff */
[----:B------:R-:W-:Y:S01]  /*12900*/  IMAD.IADD R13, R1, 0x1, R4 ;  /* 0x00000001010d7824 */ /* 0x000fe200078e0204 */
[----:B--2---:R-:W-:-:S04]  /*12910*/  SHF.L.U32 R7, R7, R10, RZ ;  /* 0x0000000a07077219 */ /* 0x004fc800000006ff */
[----:B-----5:R-:W-:-:S05]  /*12920*/  LOP3.LUT R7, R7, R12, RZ, 0xfc, !PT ;  /* 0x0000000c07077212 */ /* 0x020fca00078efcff */
[----:B------:R0:W-:Y:S04]  /*12930*/  STL [R14+0xa0], R7 ;  /* 0x0000a0070e007387 */ /* 0x0001e80000100800 */
[----:B------:R-:W2:Y:S04]  /*12940*/  LDL.S8 R4, [R15+0x3] ;  /* 0x000003000f047983 */ /* 0x000ea80000100200 */
[----:B-1----:R-:W5:Y:S01]  /*12950*/  LDL R11, [R13+0xa0] ;  /* 0x0000a0000d0b7983 */ /* 0x002f620000100800 */
[----:B------:R-:W-:Y:S02]  /*12960*/  IMAD.SHL.U32 R9, R9, 0x8, RZ ;  /* 0x0000000809097824 */ /* 0x000fe400078e00ff */
[----:B------:R-:W-:-:S02]  /*12970*/  VIADD R6, R6, 0x4 ;  /* 0x0000000406067836 */ /* 0x000fc40000000000 */
[----:B------:R-:W-:Y:S01]  /*12980*/  VIADD R5, R5, 0x4 ;  /* 0x0000000405057836 */ /* 0x000fe20000000000 */
[----:B------:R-:W-:-:S04]  /*12990*/  LOP3.LUT R9, R9, 0x18, RZ, 0xc, !PT ;  /* 0x0000001809097812 */ /* 0x000fc800078e0cff */
[----:B--2---:R-:W-:Y:S02]  /*129a0*/  SHF.L.U32 R4, R4, R9, RZ ;  /* 0x0000000904047219 */ /* 0x004fe400000006ff */
[----:B------:R-:W-:Y:S02]  /*129b0*/  LOP3.LUT R9, R104, 0x7c, RZ, 0xc0, !PT ;  /* 0x0000007c68097812 */ /* 0x000fe400078ec0ff */
[----:B-----5:R-:W-:Y:S02]  /*129c0*/  LOP3.LUT R4, R4, R11, RZ, 0xfc, !PT ;  /* 0x0000000b04047212 */ /* 0x020fe400078efcff */
[----:B------:R-:W-:-:S03]  /*129d0*/  ISETP.NE.AND P0, PT, R6, R9, PT ;  /* 0x000000090600720c */ /* 0x000fc60003f05270 */
[----:B------:R0:W-:Y:S10]  /*129e0*/  STL [R13+0xa0], R4 ;  /* 0x0000a0040d007387 */ /* 0x0001f40000100800 */
[----:B0-----:R-:W-:Y:S05]  /*129f0*/  @P0 BRA `(.L_x_127) ;  /* 0xfffffffc004c0947 */ /* 0x001fea000383ffff */
[----:B------:R-:W-:Y:S05]  /*12a00*/  BSYNC.RECONVERGENT B4 ;  /* 0x0000000000047941 */ /* 0x000fea0003800200 */
.L_x_126:
[----:B------:R-:W-:-:S07]  /*12a10*/  IMAD.MOV.U32 R4, RZ, RZ, R9 ;  /* 0x000000ffff047224 */ /* 0x000fce00078e0009 */
.L_x_125:
[----:B------:R-:W-:Y:S05]  /*12a20*/  BSYNC.RECONVERGENT B3 ;  /* 0x0000000000037941 */ /* 0x000fea0003800200 */
.L_x_124:
[----:B------:R-:W-:Y:S01]  /*12a30*/  LOP3.LUT P0, R8, R104, 0x3, RZ, 0xc0, !PT ;  /* 0x0000000368087812 */ /* 0x000fe2000780c0ff */
[----:B------:R-:W-:-:S12]  /*12a40*/  IMAD.MOV.U32 R18, RZ, RZ, R5 ;  /* 0x000000ffff127224 */ /* 0x000fd800078e0005 */
[----:B------:R-:W-:Y:S05]  /*12a50*/  @!P0 BRA `(.L_x_123) ;  /* 0x00000000008c8947 */ /* 0x000fea0003800000 */
[----:B------:R-:W-:Y:S01]  /*12a60*/  IMAD.IADD R6, R4, 0x1, R17 ;  /* 0x0000000104067824 */ /* 0x000fe200078e0211 */
[----:B------:R-:W-:-:S04]  /*12a70*/  LOP3.LUT R4, R5, 0xfffffffc, RZ, 0xc0, !PT ;  /* 0xfffffffc05047812 */ /* 0x000fc800078ec0ff */
[----:B------:R-:W5:Y:S01]  /*12a80*/  LDL.S8 R7, [R6] ;  /* 0x0000000006077983 */ /* 0x000f620000100200 */
[----:B------:R-:W-:-:S05]  /*12a90*/  IMAD.IADD R11, R1, 0x1, R4 ;  /* 0x00000001010b7824 */ /* 0x000fca00078e0204 */
[----:B------:R-:W2:Y:S01]  /*12aa0*/  LDL R9, [R11+0xa0] ;  /* 0x0000a0000b097983 */ /* 0x000ea20000100800 */
[----:B------:R-:W-:-:S05]  /*12ab0*/  IMAD.SHL.U32 R4, R5, 0x8, RZ ;  /* 0x0000000805047824 */ /* 0x000fca00078e00ff */
[----:B------:R-:W-:Y:S02]  /*12ac0*/  LOP3.LUT R4, R4, 0x18, RZ, 0xc, !PT ;  /* 0x0000001804047812 */ /* 0x000fe400078e0cff */
[----:B------:R-:W-:Y:S01]  /*12ad0*/  ISETP.NE.AND P0, PT, R8, 0x1, PT ;  /* 0x000000010800780c */ /* 0x000fe20003f05270 */
[----:B------:R-:W-:Y:S01]  /*12ae0*/  VIADD R18, R5, 0x1 ;  /* 0x0000000105127836 */ /* 0x000fe20000000000 */
[----:B-----5:R-:W-:-:S04]  /*12af0*/  SHF.L.U32 R4, R7, R4, RZ ;  /* 0x0000000407047219 */ /* 0x020fc800000006ff */
[----:B--2---:R-:W-:-:S05]  /*12b00*/  LOP3.LUT R4, R4, R9, RZ, 0xfc, !PT ;  /* 0x0000000904047212 */ /* 0x004fca00078efcff */
[----:B------:R0:W-:Y:S02]  /*12b10*/  STL [R11+0xa0], R4 ;  /* 0x0000a0040b007387 */ /* 0x0001e40000100800 */
[----:B------:R-:W-:Y:S05]  /*12b20*/  @!P0 BRA `(.L_x_123) ;  /* 0x0000000000588947 */ /* 0x000fea0003800000 */
[----:B0-----:R-:W-:Y:S01]  /*12b30*/  LOP3.LUT R4, R18, 0xfffffffc, RZ, 0xc0, !PT ;  /* 0xfffffffc12047812 */ /* 0x001fe200078ec0ff */
[----:B------:R-:W2:Y:S04]  /*12b40*/  LDL.S8 R7, [R6+0x1] ;  /* 0x0000010006077983 */ /* 0x000ea80000100200 */
[----:B------:R-:W-:-:S05]  /*12b50*/  IMAD.IADD R9, R1, 0x1, R4 ;  /* 0x0000000101097824 */ /* 0x000fca00078e0204 */
[----:B------:R-:W5:Y:S01]  /*12b60*/  LDL R4, [R9+0xa0] ;  /* 0x0000a00009047983 */ /* 0x000f620000100800 */
[----:B------:R-:W-:-:S05]  /*12b70*/  IMAD.SHL.U32 R18, R18, 0x8, RZ ;  /* 0x0000000812127824 */ /* 0x000fca00078e00ff */
[----:B------:R-:W-:Y:S02]  /*12b80*/  LOP3.LUT R18, R18, 0x18, RZ, 0xc, !PT ;  /* 0x0000001812127812 */ /* 0x000fe400078e0cff */
[----:B------:R-:W-:Y:S02]  /*12b90*/  ISETP.NE.AND P0, PT, R8, 0x2, PT ;  /* 0x000000020800780c */ /* 0x000fe40003f05270 */
[----:B--2---:R-:W-:-:S04]  /*12ba0*/  SHF.L.U32 R7, R7, R18, RZ ;  /* 0x0000001207077219 */ /* 0x004fc800000006ff */
[----:B-----5:R-:W-:-:S05]  /*12bb0*/  LOP3.LUT R4, R7, R4, RZ, 0xfc, !PT ;  /* 0x0000000407047212 */ /* 0x020fca00078efcff */
[----:B------:R0:W-:Y:S01]  /*12bc0*/  STL [R9+0xa0], R4 ;  /* 0x0000a00409007387 */ /* 0x0001e20000100800 */
[----:B------:R-:W-:Y:S01]  /*12bd0*/  VIADD R18, R5, 0x2 ;  /* 0x0000000205127836 */ /* 0x000fe20000000000 */
[----:B------:R-:W-:Y:S06]  /*12be0*/  @!P0 BRA `(.L_x_123) ;  /* 0x0000000000288947 */ /* 0x000fec0003800000 */
[----:B0-----:R-:W-:Y:S01]  /*12bf0*/  LOP3.LUT R4, R18, 0xfffffffc, RZ, 0xc0, !PT ;  /* 0xfffffffc12047812 */ /* 0x001fe200078ec0ff */
[----:B------:R-:W2:Y:S04]  /*12c00*/  LDL.S8 R7, [R6+0x2] ;  /* 0x0000020006077983 */ /* 0x000ea80000100200 */
[----:B------:R-:W-:-:S05]  /*12c10*/  IMAD.IADD R9, R1, 0x1, R4 ;  /* 0x0000000101097824 */ /* 0x000fca00078e0204 */
[----:B------:R-:W5:Y:S01]  /*12c20*/  LDL R4, [R9+0xa0] ;  /* 0x0000a00009047983 */ /* 0x000f620000100800 */
[----:B------:R-:W-:-:S05]  /*12c30*/  IMAD.SHL.U32 R18, R18, 0x8, RZ ;  /* 0x0000000812127824 */ /* 0x000fca00078e00ff */
[----:B------:R-:W-:-:S04]  /*12c40*/  LOP3.LUT R18, R18, 0x18, RZ, 0xc, !PT ;  /* 0x0000001812127812 */ /* 0x000fc800078e0cff */
[----:B--2---:R-:W-:-:S04]  /*12c50*/  SHF.L.U32 R7, R7, R18, RZ ;  /* 0x0000001207077219 */ /* 0x004fc800000006ff */
[----:B-----5:R-:W-:-:S05]  /*12c60*/  LOP3.LUT R4, R7, R4, RZ, 0xfc, !PT ;  /* 0x0000000407047212 */ /* 0x020fca00078efcff */
[----:B------:R0:W-:Y:S01]  /*12c70*/  STL [R9+0xa0], R4 ;  /* 0x0000a00409007387 */ /* 0x0001e20000100800 */
[----:B------:R-:W-:-:S07]  /*12c80*/  VIADD R18, R5, 0x3 ;  /* 0x0000000305127836 */ /* 0x000fce0000000000 */
.L_x_123:
[----:B------:R-:W-:Y:S05]  /*12c90*/  BSYNC.RECONVERGENT B2 ;  /* 0x0000000000027941 */ /* 0x000fea0003800200 */
.L_x_122:
[----:B------:R-:W-:Y:S01]  /*12ca0*/  ISETP.GT.U32.AND P0, PT, R18, 0x3f, PT ;  /* 0x0000003f1200780c */ /* 0x000fe20003f04070 */
[----:B------:R-:W5:Y:S01]  /*12cb0*/  LDCU.128 UR20, c[0x3][URZ] ;  /* 0x00c00000ff1477ac */ /* 0x000f620008000c00 */
[C-C-:B0-----:R-:W-:Y:S02]  /*12cc0*/  SHF.R.W.U32 R16, R36.reuse, 0x6, R36.reuse ;  /* 0x0000000624107819 */ /* 0x141fe40000001e24 */
[C-C-:B------:R-:W-:Y:S01]  /*12cd0*/  SHF.R.W.U32 R19, R36.reuse, 0xb, R36.reuse ;  /* 0x0000000b24137819 */ /* 0x140fe20000001e24 */
[----:B------:R-:W0:Y:S01]  /*12ce0*/  LDCU.128 UR24, c[0x3][0x20] ;  /* 0x00c00400ff1877ac */ /* 0x000e220008000c00 */
[----:B------:R-:W-:Y:S02]  /*12cf0*/  SHF.R.W.U32 R21, R36, 0x19, R36 ;  /* 0x0000001924157819 */ /* 0x000fe40000001e24 */
[----:B------:R-:W-:Y:S01]  /*12d00*/  LOP3.LUT R42, R34, R36, R35, 0xb8, !PT ;  /* 0x00000024222a7212 */ /* 0x000fe200078eb823 */
[----:B------:R-:W0:Y:S04]  /*12d10*/  LDCU.128 UR28, c[0x3][0x30] ;  /* 0x00c00600ff1c77ac */ /* 0x000e280008000c00 */
[----:B-1----:R-:W-:-:S05]  /*12d20*/  @!P0 LOP3.LUT R4, R18, 0xfffffffc, RZ, 0xc0, !PT ;  /* 0xfffffffc12048812 */ /* 0x002fca00078ec0ff */
[----:B------:R-:W-:-:S05]  /*12d30*/  @!P0 IMAD.IADD R44, R1, 0x1, R4 ;  /* 0x00000001012c8824 */ /* 0x000fca00078e0204 */
[----:B------:R-:W2:Y:S01]  /*12d40*/  @!P0 LDL R5, [R44+0xa0] ;  /* 0x0000a0002c058983 */ /* 0x000ea20000100800 */
[----:B------:R-:W-:Y:S02]  /*12d50*/  @!P0 IMAD.SHL.U32 R4, R18, 0x8, RZ ;  /* 0x0000000812048824 */ /* 0x000fe400078e00ff */
[----:B------:R-:W-:-:S03]  /*12d60*/  @!P0 IMAD.MOV.U32 R7, RZ, RZ, 0x80 ;  /* 0x00000080ff078424 */ /* 0x000fc600078e00ff */
[----:B------:R-:W-:-:S04]  /*12d70*/  @!P0 LOP3.LUT R4, R4, 0x18, RZ, 0xc, !PT ;  /* 0x0000001804048812 */ /* 0x000fc800078e0cff */
[----:B------:R-:W-:-:S04]  /*12d80*/  @!P0 SHF.L.U32 R4, R7, R4, RZ ;  /* 0x0000000407048219 */ /* 0x000fc800000006ff */
[----:B--2---:R-:W-:-:S05]  /*12d90*/  @!P0 LOP3.LUT R43, R5, R4, RZ, 0xfc, !PT ;  /* 0x00000004052b8212 */ /* 0x004fca00078efcff */
[----:B------:R1:W-:Y:S04]  /*12da0*/  @!P0 STL [R44+0xa0], R43 ;  /* 0x0000a02b2c008387 */ /* 0x0003e80000100800 */
[----:B------:R-:W2:Y:S04]  /*12db0*/  LDL.128 R28, [R1+0xa0] ;  /* 0x0000a000011c7983 */ /* 0x000ea80000100c00 */
[----:B------:R-:W3:Y:S04]  /*12dc0*/  LDL.128 R4, [R1+0xb0] ;  /* 0x0000b00001047983 */ /* 0x000ee80000100c00 */
[----:B------:R-:W3:Y:S04]  /*12dd0*/  LDL.128 R8, [R1+0xc0] ;  /* 0x0000c00001087983 */ /* 0x000ee80000100c00 */
[----:B------:R-:W3:Y:S01]  /*12de0*/  LDL.128 R12, [R1+0xd0] ;  /* 0x0000d000010c7983 */ /* 0x000ee20000100c00 */
[----:B------:R-:W-:Y:S01]  /*12df0*/  LOP3.LUT R21, R21, R19, R16, 0x96, !PT ;  /* 0x0000001315157212 */ /* 0x000fe200078e9610 */
[----:B-----5:R-:W-:Y:S01]  /*12e00*/  IMAD.U32 R16, RZ, RZ, UR20 ;  /* 0x00000014ff107e24 */ /* 0x020fe2000f8e00ff */
[C-C-:B------:R-:W-:Y:S01]  /*12e10*/  SHF.R.W.U32 R47, R39.reuse, 0x2, R39.reuse ;  /* 0x00000002272f7819 */ /* 0x140fe20000001e27 */
[----:B------:R0:W-:Y:S01]  /*12e20*/  STL.128 [R1+0xe0], RZ ;  /* 0x0000e0ff01007387 */ /* 0x0001e20000100c00 */
[C-C-:B------:R-:W-:Y:S01]  /*12e30*/  SHF.R.W.U32 R50, R39.reuse, 0xd, R39.reuse ;  /* 0x0000000d27327819 */ /* 0x140fe20000001e27 */
[----:B------:R-:W-:Y:S01]  /*12e40*/  BSSY.RECONVERGENT B2, `(.L_x_128) ;  /* 0x00005fa000027945 */ /* 0x000fe20003800200 */
[----:B------:R-:W-:Y:S01]  /*12e50*/  SHF.R.W.U32 R49, R39, 0x16, R39 ;  /* 0x0000001627317819 */ /* 0x000fe20000001e27 */
[----:B------:R0:W-:Y:S03]  /*12e60*/  STL.128 [R1+0xf0], RZ ;  /* 0x0000f0ff01007387 */ /* 0x0001e60000100c00 */
[----:B------:R-:W-:Y:S01]  /*12e70*/  LOP3.LUT R50, R49, R50, R47, 0x96, !PT ;  /* 0x0000003231327212 */ /* 0x000fe200078e962f */
[----:B------:R0:W-:Y:S04]  /*12e80*/  STL.128 [R1+0x100], RZ ;  /* 0x000100ff01007387 */ /* 0x0001e80000100c00 */
[----:B------:R0:W-:Y:S01]  /*12e90*/  STL.128 [R1+0x110], RZ ;  /* 0x000110ff01007387 */ /* 0x0001e20000100c00 */
[----:B--2---:R-:W-:-:S02]  /*12ea0*/  IADD3 R19, PT, PT, R28, R42, R41 ;  /* 0x0000002a1c137210 */ /* 0x004fc40007ffe029 */
[C-C-:B------:R-:W-:Y:S02]  /*12eb0*/  SHF.R.W.U32 R94, R30.reuse, 0x7, R30.reuse ;  /* 0x000000071e5e7819 */ /* 0x140fe40000001e1e */
[----:B------:R-:W-:Y:S02]  /*12ec0*/  IADD3 R19, PT, PT, R19, R16, R21 ;  /* 0x0000001013137210 */ /* 0x000fe40007ffe015 */
[--C-:B------:R-:W-:Y:S02]  /*12ed0*/  SHF.R.W.U32 R95, R30, 0x12, R30.reuse ;  /* 0x000000121e5f7819 */ /* 0x100fe40000001e1e */
[----:B------:R-:W-:Y:S01]  /*12ee0*/  SHF.R.U32.HI R96, RZ, 0x3, R30 ;  /* 0x00000003ff607819 */ /* 0x000fe2000001161e */
[----:B----4-:R-:W-:Y:S01]  /*12ef0*/  IMAD.IADD R21, R38, 0x1, R19 ;  /* 0x0000000126157824 */ /* 0x010fe200078e0213 */
[----:B------:R-:W-:Y:S02]  /*12f00*/  SHF.R.U32.HI R98, RZ, 0x3, R31 ;  /* 0x00000003ff627819 */ /* 0x000fe4000001161f */
[----:B---3--:R-:W-:-:S02]  /*12f10*/  SHF.R.W.U32 R99, R4, 0x7, R4 ;  /* 0x0000000704637819 */ /* 0x008fc40000001e04 */
[C-C-:B------:R-:W-:Y:S02]  /*12f20*/  SHF.R.W.U32 R42, R21.reuse, 0x6, R21.reuse ;  /* 0x00000006152a7819 */ /* 0x140fe40000001e15 */
[C-C-:B-1----:R-:W-:Y:S02]  /*12f30*/  SHF.R.W.U32 R43, R21.reuse, 0xb, R21.reuse ;  /* 0x0000000b152b7819 */ /* 0x142fe40000001e15 */
[----:B------:R-:W-:Y:S02]  /*12f40*/  SHF.R.W.U32 R44, R21, 0x19, R21 ;  /* 0x00000019152c7819 */ /* 0x000fe40000001e15 */
[----:B------:R-:W-:Y:S02]  /*12f50*/  LOP3.LUT R45, R35, R21, R36, 0xb8, !PT ;  /* 0x00000015232d7212 */ /* 0x000fe400078eb824 */
[----:B------:R-:W-:Y:S01]  /*12f60*/  LOP3.LUT R42, R44, R43, R42, 0x96, !PT ;  /* 0x0000002b2c2a7212 */ /* 0x000fe200078e962a */
[----:B------:R-:W-:Y:S01]  /*12f70*/  IMAD.U32 R43, RZ, RZ, UR21 ;  /* 0x00000015ff2b7e24 */ /* 0x000fe2000f8e00ff */
[----:B------:R-:W-:-:S02]  /*12f80*/  IADD3 R45, PT, PT, R29, R45, R34 ;  /* 0x0000002d1d2d7210 */ /* 0x000fc40007ffe022 */
[----:B------:R-:W-:Y:S02]  /*12f90*/  SHF.R.W.U32 R100, R4, 0x12, R4 ;  /* 0x0000001204647819 */ /* 0x000fe40000001e04 */
[----:B------:R-:W-:Y:S02]  /*12fa0*/  IADD3 R48, PT, PT, R45, R43, R42 ;  /* 0x0000002b2d307210 */ /* 0x000fe40007ffe02a */
[----:B------:R-:W-:Y:S02]  /*12fb0*/  SHF.R.U32.HI R101, RZ, 0x3, R4 ;  /* 0x00000003ff657819 */ /* 0x000fe40000011604 */
[----:B------:R-:W-:Y:S01]  /*12fc0*/  SHF.R.U32.HI R102, RZ, 0x3, R7 ;  /* 0x00000003ff667819 */ /* 0x000fe20000011607 */
[----:B------:R-:W-:Y:S01]  /*12fd0*/  IMAD.IADD R52, R37, 0x1, R48 ;  /* 0x0000000125347824 */ /* 0x000fe200078e0230 */
[C-C-:B------:R-:W-:Y:S02]  /*12fe0*/  SHF.R.W.U32 R103, R8.reuse, 0x7, R8.reuse ;  /* 0x0000000708677819 */ /* 0x140fe40000001e08 */
[----:B------:R-:W-:-:S02]  /*12ff0*/  SHF.R.W.U32 R106, R8, 0x12, R8 ;  /* 0x00000012086a7819 */ /* 0x000fc40000001e08 */
[C-C-:B------:R-:W-:Y:S02]  /*13000*/  SHF.R.W.U32 R42, R52.reuse, 0x6, R52.reuse ;  /* 0x00000006342a7819 */ /* 0x140fe40000001e34 */
[C-C-:B------:R-:W-:Y:S02]  /*13010*/  SHF.R.W.U32 R45, R52.reuse, 0xb, R52.reuse ;  /* 0x0000000b342d7819 */ /* 0x140fe40000001e34 */
[----:B------:R-:W-:Y:S02]  /*13020*/  SHF.R.W.U32 R44, R52, 0x19, R52 ;  /* 0x00000019342c7819 */ /* 0x000fe40000001e34 */
[----:B------:R-:W-:Y:S02]  /*13030*/  LOP3.LUT R46, R36, R52, R21, 0xb8, !PT ;  /* 0x00000034242e7212 */ /* 0x000fe400078eb815 */
[----:B------:R-:W-:Y:S01]  /*13040*/  LOP3.LUT R45, R44, R45, R42, 0x96, !PT ;  /* 0x0000002d2c2d7212 */ /* 0x000fe200078e962a */
[----:B------:R-:W-:Y:S01]  /*13050*/  IMAD.U32 R42, RZ, RZ, UR22 ;  /* 0x00000016ff2a7e24 */ /* 0x000fe2000f8e00ff */
[----:B------:R-:W-:-:S02]  /*13060*/  IADD3 R46, PT, PT, R30, R46, R35 ;  /* 0x0000002e1e2e7210 */ /* 0x000fc40007ffe023 */
[----:B------:R-:W-:Y:S02]  /*13070*/  LOP3.LUT R44, R40, R37, R39, 0xe8, !PT ;  /* 0x00000025282c7212 */ /* 0x000fe400078ee827 */
[----:B------:R-:W-:Y:S02]  /*13080*/  IADD3 R47, PT, PT, R46, R42, R45 ;  /* 0x0000002a2e2f7210 */ /* 0x000fe40007ffe02d */
[----:B------:R-:W-:Y:S01]  /*13090*/  IADD3 R46, PT, PT, R19, R50, R44 ;  /* 0x00000032132e7210 */ /* 0x000fe20007ffe02c */
[----:B------:R-:W-:Y:S01]  /*130a0*/  IMAD.U32 R44, RZ, RZ, UR23 ;  /* 0x00000017ff2c7e24 */ /* 0x000fe2000f8e00ff */
[----:B------:R-:W1:Y:S01]  /*130b0*/  LDCU.128 UR20, c[0x3][0x10] ;  /* 0x00c00200ff1477ac */ /* 0x000e620008000c00 */
[----:B------:R-:W-:Y:S01]  /*130c0*/  IMAD.IADD R51, R40, 0x1, R47 ;  /* 0x0000000128337824 */ /* 0x000fe200078e022f */
[C-C-:B------:R-:W-:Y:S02]  /*130d0*/  SHF.R.W.U32 R19, R46.reuse, 0x2, R46.reuse ;  /* 0x000000022e137819 */ /* 0x140fe40000001e2e */
[----:B------:R-:W-:-:S02]  /*130e0*/  SHF.R.W.U32 R50, R46, 0xd, R46 ;  /* 0x0000000d2e327819 */ /* 0x000fc40000001e2e */
[C-C-:B------:R-:W-:Y:S02]  /*130f0*/  SHF.R.W.U32 R49, R51.reuse, 0x6, R51.reuse ;  /* 0x0000000633317819 */ /* 0x140fe40000001e33 */
[C-C-:B------:R-:W-:Y:S02]  /*13100*/  SHF.R.W.U32 R54, R51.reuse, 0xb, R51.reuse ;  /* 0x0000000b33367819 */ /* 0x140fe40000001e33 */
[----:B------:R-:W-:Y:S02]  /*13110*/  SHF.R.W.U32 R53, R51, 0x19, R51 ;  /* 0x0000001933357819 */ /* 0x000fe40000001e33 */
[----:B------:R-:W-:Y:S02]  /*13120*/  LOP3.LUT R55, R21, R51, R52, 0xb8, !PT ;  /* 0x0000003315377212 */ /* 0x000fe400078eb834 */
[----:B------:R-:W-:Y:S02]  /*13130*/  SHF.R.W.U32 R45, R46, 0x16, R46 ;  /* 0x000000162e2d7819 */ /* 0x000fe40000001e2e */
[----:B------:R-:W-:-:S02]  /*13140*/  LOP3.LUT R49, R53, R54, R49, 0x96, !PT ;  /* 0x0000003635317212 */ /* 0x000fc400078e9631 */
[----:B------:R-:W-:Y:S02]  /*13150*/  IADD3 R55, PT, PT, R31, R55, R36 ;  /* 0x000000371f377210 */ /* 0x000fe40007ffe024 */
[----:B------:R-:W-:Y:S02]  /*13160*/  LOP3.LUT R19, R45, R50, R19, 0x96, !PT ;  /* 0x000000322d137212 */ /* 0x000fe400078e9613 */
[----:B------:R-:W-:Y:S02]  /*13170*/  IADD3 R50, PT, PT, R55, R44, R49 ;  /* 0x0000002c37327210 */ /* 0x000fe40007ffe031 */
[C---:B------:R-:W-:Y:S02]  /*13180*/  LOP3.LUT R45, R39.reuse, R40, R46, 0xe8, !PT ;  /* 0x00000028272d7212 */ /* 0x040fe400078ee82e */
[----:B------:R-:W-:Y:S01]  /*13190*/  SHF.R.U32.HI R105, RZ, 0x3, R8 ;  /* 0x00000003ff697819 */ /* 0x000fe20000011608 */
[----:B------:R-:W-:Y:S01]  /*131a0*/  IMAD.IADD R56, R39, 0x1, R50 ;  /* 0x0000000127387824 */ /* 0x000fe200078e0232 */
[----:B------:R-:W-:-:S02]  /*131b0*/  IADD3 R19, PT, PT, R48, R19, R45 ;  /* 0x0000001330137210 */ /* 0x000fc40007ffe02d */
[----:B------:R-:W-:Y:S02]  /*131c0*/  SHF.R.W.U32 R107, R13, 0x7, R13 ;  /* 0x000000070d6b7819 */ /* 0x000fe40000001e0d */
[----:B------:R-:W-:Y:S02]  /*131d0*/  LOP3.LUT R57, R52, R56, R51, 0xb8, !PT ;  /* 0x0000003834397212 */ /* 0x000fe400078eb833 */
[C-C-:B------:R-:W-:Y:S02]  /*131e0*/  SHF.R.W.U32 R53, R56.reuse, 0x6, R56.reuse ;  /* 0x0000000638357819 */ /* 0x140fe40000001e38 */
[C-C-:B------:R-:W-:Y:S02]  /*131f0*/  SHF.R.W.U32 R54, R56.reuse, 0xb, R56.reuse ;  /* 0x0000000b38367819 */ /* 0x140fe40000001e38 */
[----:B------:R-:W-:Y:S02]  /*13200*/  SHF.R.W.U32 R55, R56, 0x19, R56 ;  /* 0x0000001938377819 */ /* 0x000fe40000001e38 */
[----:B------:R-:W-:Y:S01]  /*13210*/  IADD3 R57, PT, PT, R4, R57, R21 ;  /* 0x0000003904397210 */ /* 0x000fe20007ffe015 */
[----:B-1----:R-:W-:Y:S01]  /*13220*/  IMAD.U32 R21, RZ, RZ, UR20 ;  /* 0x00000014ff157e24 */ /* 0x002fe2000f8e00ff */
[----:B------:R-:W-:-:S02]  /*13230*/  SHF.R.W.U32 R45, R19, 0x2, R19 ;  /* 0x00000002132d7819 */ /* 0x000fc40000001e13 */
[C-C-:B------:R-:W-:Y:S02]  /*13240*/  SHF.R.W.U32 R48, R19.reuse, 0xd, R19.reuse ;  /* 0x0000000d13307819 */ /* 0x140fe40000001e13 */
[----:B------:R-:W-:Y:S02]  /*13250*/  SHF.R.W.U32 R49, R19, 0x16, R19 ;  /* 0x0000001613317819 */ /* 0x000fe40000001e13 */
[----:B------:R-:W-:Y:S02]  /*13260*/  LOP3.LUT R54, R55, R54, R53, 0x96, !PT ;  /* 0x0000003637367212 */ /* 0x000fe400078e9635 */
        /* <DEDUP_REMOVED lines=15> */
[----:B------:R-:W-:Y:S02]  /*13360*/  LOP3.LUT R54, R53, R54, R49, 0x96, !PT ;  /* 0x0000003635367212 */ /* 0x000fe400078e9631 */
[----:B------:R-:W-:-:S02]  /*13370*/  IADD3 R55, PT, PT, R5, R55, R52 ;  /* 0x0000003705377210 */ /* 0x000fc40007ffe034 */
[----:B------:R-:W-:Y:S02]  /*13380*/  LOP3.LUT R46, R19, R46, R58, 0xe8, !PT ;  /* 0x0000002e132e7212 */ /* 0x000fe400078ee83a */
[----:B------:R-:W-:Y:S02]  /*13390*/  IADD3 R82, PT, PT, R55, R45, R54 ;  /* 0x0000002d37527210 */ /* 0x000fe40007ffe036 */
[----:B------:R-:W-:Y:S01]  /*133a0*/  IADD3 R65, PT, PT, R50, R47, R46 ;  /* 0x0000002f32417210 */ /* 0x000fe20007ffe02e */
[----:B------:R-:W-:Y:S01]  /*133b0*/  IMAD.U32 R46, RZ, RZ, UR22 ;  /* 0x00000016ff2e7e24 */ /* 0x000fe2000f8e00ff */
[----:B------:R-:W-:Y:S01]  /*133c0*/  SHF.R.U32.HI R109, RZ, 0x3, R13 ;  /* 0x00000003ff6d7819 */ /* 0x000fe2000001160d */
[----:B------:R-:W-:Y:S01]  /*133d0*/  IMAD.IADD R72, R19, 0x1, R82 ;  /* 0x0000000113487824 */ /* 0x000fe200078e0252 */
[C-C-:B------:R-:W-:Y:S01]  /*133e0*/  SHF.R.W.U32 R48, R65.reuse, 0x2, R65.reuse ;  /* 0x0000000241307819 */ /* 0x140fe20000001e41 */
[----:B------:R-:W-:Y:S01]  /*133f0*/  IMAD.U32 R47, RZ, RZ, UR23 ;  /* 0x00000017ff2f7e24 */ /* 0x000fe2000f8e00ff */
[----:B------:R-:W-:Y:S01]  /*13400*/  SHF.R.W.U32 R49, R65, 0xd, R65 ;  /* 0x0000000d41317819 */ /* 0x000fe20000001e41 */
[----:B------:R-:W1:Y:S01]  /*13410*/  LDCU.128 UR20, c[0x3][0x40] ;  /* 0x00c00800ff1477ac */ /* 0x000e620008000c00 */
[----:B------:R-:W-:-:S02]  /*13420*/  SHF.R.W.U32 R53, R72, 0x6, R72 ;  /* 0x0000000648357819 */ /* 0x000fc40000001e48 */
[C-C-:B------:R-:W-:Y:S02]  /*13430*/  SHF.R.W.U32 R54, R72.reuse, 0xb, R72.reuse ;  /* 0x0000000b48367819 */ /* 0x140fe40000001e48 */
[----:B------:R-:W-:Y:S02]  /*13440*/  SHF.R.W.U32 R55, R72, 0x19, R72 ;  /* 0x0000001948377819 */ /* 0x000fe40000001e48 */
[----:B------:R-:W-:Y:S02]  /*13450*/  LOP3.LUT R59, R56, R72, R67, 0xb8, !PT ;  /* 0x00000048383b7212 */ /* 0x000fe400078eb843 */
[----:B------:R-:W-:Y:S02]  /*13460*/  SHF.R.W.U32 R50, R65, 0x16, R65 ;  /* 0x0000001641327819 */ /* 0x000fe40000001e41 */
[----:B------:R-:W-:Y:S01]  /*13470*/  LOP3.LUT R53, R55, R54, R53, 0x96, !PT ;  /* 0x0000003637357212 */ /* 0x000fe200078e9635 */
[----:B0-----:R-:W-:Y:S01]  /*13480*/  IMAD.U32 R54, RZ, RZ, UR30 ;  /* 0x0000001eff367e24 */ /* 0x001fe2000f8e00ff */
[----:B------:R-:W-:Y:S01]  /*13490*/  IADD3 R59, PT, PT, R6, R59, R51 ;  /* 0x0000003b063b7210 */ /* 0x000fe20007ffe033 */
[----:B------:R-:W-:Y:S01]  /*134a0*/  IMAD.U32 R51, RZ, RZ, UR27 ;  /* 0x0000001bff337e24 */ /* 0x000fe2000f8e00ff */
[----:B------:R-:W-:Y:S01]  /*134b0*/  LOP3.LUT R52, R50, R49, R48, 0x96, !PT ;  /* 0x0000003132347212 */ /* 0x000fe200078e9630 */
[----:B------:R-:W-:Y:S01]  /*134c0*/  IMAD.U32 R48, RZ, RZ, UR24 ;  /* 0x00000018ff307e24 */ /* 0x000fe2000f8e00ff */
[C---:B------:R-:W-:Y:S01]  /*134d0*/  LOP3.LUT R19, R58.reuse, R19, R65, 0xe8, !PT ;  /* 0x000000133a137212 */ /* 0x040fe200078ee841 */
        /* <DEDUP_REMOVED lines=12> */
[----:B------:R-:W2:Y:S01]  /*135a0*/  LDCU.128 UR28, c[0x3][0x60] ;  /* 0x00c00c00ff1c77ac */ /* 0x000ea20008000c00 */
[----:B------:R-:W-:-:S02]  /*135b0*/  SHF.R.W.U32 R63, R19, 0xb, R19 ;  /* 0x0000000b133f7819 */ /* 0x000fc40000001e13 */
[----:B------:R-:W-:Y:S02]  /*135c0*/  SHF.R.W.U32 R64, R19, 0x19, R19 ;  /* 0x0000001913407819 */ /* 0x000fe40000001e13 */
[----:B------:R-:W-:Y:S02]  /*135d0*/  LOP3.LUT R66, R67, R19, R72, 0xb8, !PT ;  /* 0x0000001343427212 */ /* 0x000fe400078eb848 */
[----:B------:R-:W-:Y:S02]  /*135e0*/  LOP3.LUT R62, R64, R63, R62, 0x96, !PT ;  /* 0x0000003f403e7212 */ /* 0x000fe400078e963e */
[----:B------:R-:W-:Y:S01]  /*135f0*/  IADD3 R66, PT, PT, R7, R66, R56 ;  /* 0x0000004207427210 */ /* 0x000fe20007ffe038 */
[----:B-1----:R-:W-:Y:S01]  /*13600*/  IMAD.U32 R56, RZ, RZ, UR20 ;  /* 0x00000014ff387e24 */ /* 0x002fe2000f8e00ff */
[----:B------:R-:W-:Y:S01]  /*13610*/  SHF.R.W.U32 R59, R74, 0x16, R74 ;  /* 0x000000164a3b7819 */ /* 0x000fe20000001e4a */
[----:B0-----:R-:W-:Y:S01]  /*13620*/  IMAD.U32 R63, RZ, RZ, UR27 ;  /* 0x0000001bff3f7e24 */ /* 0x001fe2000f8e00ff */
[----:B------:R-:W-:Y:S01]  /*13630*/  IADD3 R88, PT, PT, R66, R47, R62 ;  /* 0x0000002f42587210 */ /* 0x000fe20007ffe03e */
[----:B------:R-:W-:Y:S01]  /*13640*/  IMAD.U32 R62, RZ, RZ, UR26 ;  /* 0x0000001aff3e7e24 */ /* 0x000fe2000f8e00ff */
[----:B------:R-:W-:Y:S01]  /*13650*/  LOP3.LUT R61, R59, R60, R57, 0x96, !PT ;  /* 0x0000003c3b3d7212 */ /* 0x000fe200078e9639 */
[----:B------:R-:W-:Y:S01]  /*13660*/  IMAD.U32 R57, RZ, RZ, UR21 ;  /* 0x00000015ff397e24 */ /* 0x000fe2000f8e00ff */
        /* <DEDUP_REMOVED lines=12> */
[----:B------:R-:W-:Y:S01]  /*13730*/  LOP3.LUT R71, R73, R71, R70, 0x96, !PT ;  /* 0x0000004749477212 */ /* 0x000fe200078e9646 */
[----:B------:R-:W1:Y:S01]  /*13740*/  LDCU.128 UR24, c[0x3][0x90] ;  /* 0x00c01200ff1877ac */ /* 0x000e620008000c00 */
[----:B------:R-:W-:Y:S01]  /*13750*/  IADD3 R75, PT, PT, R8, R75, R67 ;  /* 0x0000004b084b7210 */ /* 0x000fe20007ffe043 */
[----:B--2---:R-:W-:Y:S01]  /*13760*/  IMAD.U32 R67, RZ, RZ, UR31 ;  /* 0x0000001fff437e24 */ /* 0x004fe2000f8e00ff */
[----:B------:R-:W-:-:S02]  /*13770*/  SHF.R.W.U32 R64, R82, 0x2, R82 ;  /* 0x0000000252407819 */ /* 0x000fc40000001e52 */
[C-C-:B------:R-:W-:Y:S02]  /*13780*/  SHF.R.W.U32 R69, R82.reuse, 0xd, R82.reuse ;  /* 0x0000000d52457819 */ /* 0x140fe40000001e52 */
[----:B------:R-:W-:Y:S02]  /*13790*/  SHF.R.W.U32 R66, R82, 0x16, R82 ;  /* 0x0000001652427819 */ /* 0x000fe40000001e52 */
[----:B------:R-:W-:Y:S02]  /*137a0*/  IADD3 R93, PT, PT, R75, R48, R71 ;  /* 0x000000304b5d7210 */ /* 0x000fe40007ffe047 */
[----:B------:R-:W-:Y:S01]  /*137b0*/  LOP3.LUT R68, R66, R69, R64, 0x96, !PT ;  /* 0x0000004542447212 */ /* 0x000fe200078e9640 */
[----:B------:R-:W-:Y:S01]  /*137c0*/  IMAD.U32 R64, RZ, RZ, UR28 ;  /* 0x0000001cff407e24 */ /* 0x000fe2000f8e00ff */
[C---:B------:R-:W-:Y:S01]  /*137d0*/  LOP3.LUT R69, R74.reuse, R65, R82, 0xe8, !PT ;  /* 0x000000414a457212 */ /* 0x040fe200078ee852 */
[----:B------:R-:W-:Y:S02]  /*137e0*/  IMAD.IADD R81, R74, 0x1, R93 ;  /* 0x000000014a517824 */ /* 0x000fe400078e025d */
[----:B------:R-:W-:Y:S01]  /*137f0*/  IMAD.U32 R65, RZ, RZ, UR29 ;  /* 0x0000001dff417e24 */ /* 0x000fe2000f8e00ff */
[----:B------:R-:W-:Y:S01]  /*13800*/  IADD3 R83, PT, PT, R83, R68, R69 ;  /* 0x0000004453537210 */ /* 0x000fe20007ffe045 */
[----:B------:R-:W-:Y:S01]  /*13810*/  IMAD.U32 R66, RZ, RZ, UR30 ;  /* 0x0000001eff427e24 */ /* 0x000fe2000f8e00ff */
[C-C-:B------:R-:W-:Y:S01]  /*13820*/  SHF.R.W.U32 R78, R81.reuse, 0x6, R81.reuse ;  /* 0x00000006514e7819 */ /* 0x140fe20000001e51 */
[----:B0-----:R-:W-:Y:S01]  /*13830*/  IMAD.U32 R68, RZ, RZ, UR20 ;  /* 0x00000014ff447e24 */ /* 0x001fe2000f8e00ff */
[C-C-:B------:R-:W-:Y:S01]  /*13840*/  SHF.R.W.U32 R79, R81.reuse, 0xb, R81.reuse ;  /* 0x0000000b514f7819 */ /* 0x140fe20000001e51 */
[----:B------:R-:W-:Y:S01]  /*13850*/  IMAD.U32 R69, RZ, RZ, UR21 ;  /* 0x00000015ff457e24 */ /* 0x000fe2000f8e00ff */
[----:B------:R-:W-:Y:S01]  /*13860*/  SHF.R.W.U32 R84, R81, 0x19, R81 ;  /* 0x0000001951547819 */ /* 0x000fe20000001e51 */
[----:B------:R-:W-:Y:S01]  /*13870*/  IMAD.U32 R70, RZ, RZ, UR22 ;  /* 0x00000016ff467e24 */ /* 0x000fe2000f8e00ff */
[----:B------:R-:W-:Y:S01]  /*13880*/  LOP3.LUT R85, R19, R81, R80, 0xb8, !PT ;  /* 0x0000005113557212 */ /* 0x000fe200078eb850 */
[----:B------:R-:W-:Y:S01]  /*13890*/  IMAD.U32 R71, RZ, RZ, UR23 ;  /* 0x00000017ff477e24 */ /* 0x000fe2000f8e00ff */
[C-C-:B------:R-:W-:Y:S01]  /*138a0*/  SHF.R.W.U32 R73, R83.reuse, 0x2, R83.reuse ;  /* 0x0000000253497819 */ /* 0x140fe20000001e53 */
[----:B------:R-:W0:Y:S01]  /*138b0*/  LDCU.128 UR20, c[0x3][0x70] ;  /* 0x00c00e00ff1477ac */ /* 0x000e220008000c00 */
[----:B------:R-:W-:-:S02]  /*138c0*/  SHF.R.W.U32 R76, R83, 0xd, R83 ;  /* 0x0000000d534c7819 */ /* 0x000fc40000001e53 */
[----:B------:R-:W-:Y:S01]  /*138d0*/  SHF.R.W.U32 R75, R83, 0x16, R83 ;  /* 0x00000016534b7819 */ /* 0x000fe20000001e53 */
[----:B------:R-:W2:Y:S01]  /*138e0*/  LDCU.128 UR28, c[0x3][0xa0] ;  /* 0x00c01400ff1c77ac */ /* 0x000ea20008000c00 */
[----:B------:R-:W-:Y:S02]  /*138f0*/  LOP3.LUT R78, R84, R79, R78, 0x96, !PT ;  /* 0x0000004f544e7212 */ /* 0x000fe400078e964e */
[----:B------:R-:W-:Y:S01]  /*13900*/  IADD3 R85, PT, PT, R9, R85, R72 ;  /* 0x0000005509557210 */ /* 0x000fe20007ffe048 */
[----:B-1----:R-:W-:Y:S01]  /*13910*/  IMAD.U32 R72, RZ, RZ, UR24 ;  /* 0x00000018ff487e24 */ /* 0x002fe2000f8e00ff */
[----:B------:R-:W-:Y:S01]  /*13920*/  LOP3.LUT R77, R75, R76, R73, 0x96, !PT ;  /* 0x0000004c4b4d7212 */ /* 0x000fe200078e9649 */
[----:B------:R-:W-:Y:S01]  /*13930*/  IMAD.U32 R73, RZ, RZ, UR25 ;  /* 0x00000019ff497e24 */ /* 0x000fe2000f8e00ff */
[----:B------:R-:W-:Y:S01]  /*13940*/  LOP3.LUT R76, R82, R74, R83, 0xe8, !PT ;  /* 0x0000004a524c7212 */ /* 0x000fe200078ee853 */
[----:B------:R-:W-:Y:S01]  /*13950*/  IMAD.U32 R74, RZ, RZ, UR26 ;  /* 0x0000001aff4a7e24 */ /* 0x000fe2000f8e00ff */
[----:B------:R-:W-:Y:S01]  /*13960*/  IADD3 R85, PT, PT, R85, R49, R78 ;  /* 0x0000003155557210 */ /* 0x000fe20007ffe04e */
[----:B------:R-:W-:Y:S01]  /*13970*/  IMAD.U32 R75, RZ, RZ, UR27 ;  /* 0x0000001bff4b7e24 */ /* 0x000fe2000f8e00ff */
[----:B------:R-:W-:-:S03]  /*13980*/  IADD3 R88, PT, PT, R88, R77, R76 ;  /* 0x0000004d58587210 */ /* 0x000fc60007ffe04c */
[----:B------:R-:W-:Y:S01]  /*13990*/  IMAD.IADD R84, R82, 0x1, R85 ;  /* 0x0000000152547824 */ /* 0x000fe200078e0255 */
[C-C-:B------:R-:W-:Y:S02]  /*139a0*/  SHF.R.W.U32 R86, R88.reuse, 0x2, R88.reuse ;  /* 0x0000000258567819 */ /* 0x140fe40000001e58 */
[C-C-:B------:R-:W-:Y:S01]  /*139b0*/  SHF.R.W.U32 R87, R88.reuse, 0xd, R88.reuse ;  /* 0x0000000d58577819 */ /* 0x140fe20000001e58 */
[----:B--2---:R-:W-:Y:S01]  /*139c0*/  IMAD.U32 R76, RZ, RZ, UR28 ;  /* 0x0000001cff4c7e24 */ /* 0x004fe2000f8e00ff */
[----:B------:R-:W-:Y:S01]  /*139d0*/  SHF.R.W.U32 R89, R88, 0x16, R88 ;  /* 0x0000001658597819 */ /* 0x000fe20000001e58 */
[----:B------:R-:W-:Y:S01]  /*139e0*/  IMAD.U32 R77, RZ, RZ, UR29 ;  /* 0x0000001dff4d7e24 */ /* 0x000fe2000f8e00ff */
[C-C-:B------:R-:W-:Y:S01]  /*139f0*/  SHF.R.W.U32 R90, R84.reuse, 0x6, R84.reuse ;  /* 0x00000006545a7819 */ /* 0x140fe20000001e54 */
[----:B------:R-:W-:Y:S01]  /*13a00*/  IMAD.U32 R78, RZ, RZ, UR30 ;  /* 0x0000001eff4e7e24 */ /* 0x000fe2000f8e00ff */
[C-C-:B------:R-:W-:Y:S01]  /*13a10*/  SHF.R.W.U32 R91, R84.reuse, 0xb, R84.reuse ;  /* 0x0000000b545b7819 */ /* 0x140fe20000001e54 */
[----:B------:R-:W-:Y:S01]  /*13a20*/  IMAD.U32 R79, RZ, RZ, UR31 ;  /* 0x0000001fff4f7e24 */ /* 0x000fe2000f8e00ff */
        /* <DEDUP_REMOVED lines=9> */
[----:B------:R-:W-:Y:S02]  /*13ac0*/  LOP3.LUT R91, R90, R91, R92, 0x96, !PT ;  /* 0x0000005b5a5b7212 */ /* 0x000fe400078e965c */
[----:B------:R-:W-:Y:S02]  /*13ad0*/  IADD3 R92, PT, PT, R89, R50, R87 ;  /* 0x00000032595c7210 */ /* 0x000fe40007ffe057 */
[----:B------:R-:W-:Y:S02]  /*13ae0*/  IADD3 R93, PT, PT, R93, R86, R82 ;  /* 0x000000565d5d7210 */ /* 0x000fe40007ffe052 */
[----:B------:R-:W-:Y:S01]  /*13af0*/  LOP3.LUT R90, R95, R94, R96, 0x96, !PT ;  /* 0x0000005e5f5a7212 */ /* 0x000fe200078e9660 */
[----:B------:R-:W-:Y:S01]  /*13b00*/  IMAD.IADD R19, R83, 0x1, R92 ;  /* 0x0000000153137824 */ /* 0x000fe200078e025c */
[----:B------:R-:W-:-:S02]  /*13b10*/  SHF.R.W.U32 R86, R93, 0x2, R93 ;  /* 0x000000025d567819 */ /* 0x000fc40000001e5d */
[C-C-:B------:R-:W-:Y:S02]  /*13b20*/  SHF.R.W.U32 R87, R93.reuse, 0xd, R93.reuse ;  /* 0x0000000d5d577819 */ /* 0x140fe40000001e5d */
[----:B------:R-:W-:Y:S02]  /*13b30*/  SHF.R.W.U32 R89, R93, 0x16, R93 ;  /* 0x000000165d597819 */ /* 0x000fe40000001e5d */
        /* <DEDUP_REMOVED lines=9> */
[----:B------:R-:W-:-:S02]  /*13bd0*/  SHF.R.W.U32 R99, R6, 0x7, R6 ;  /* 0x0000000706637819 */ /* 0x000fc40000001e06 */
[--C-:B------:R-:W-:Y:S02]  /*13be0*/  SHF.R.W.U32 R100, R6, 0x12, R6.reuse ;  /* 0x0000001206647819 */ /* 0x100fe40000001e06 */
[----:B------:R-:W-:Y:S02]  /*13bf0*/  SHF.R.U32.HI R101, RZ, 0x3, R6 ;  /* 0x00000003ff657819 */ /* 0x000fe40000011606 */
[----:B------:R-:W-:Y:S02]  /*13c00*/  LOP3.LUT R94, R96, R97, R94, 0x96, !PT ;  /* 0x00000061605e7212 */ /* 0x000fe400078e965e */
[----:B------:R-:W-:Y:S02]  /*13c10*/  IADD3 R87, PT, PT, R11, R87, R80 ;  /* 0x000000570b577210 */ /* 0x000fe40007ffe050 */
[----:B------:R-:W-:Y:S02]  /*13c20*/  LOP3.LUT R96, R88, R83, R93, 0xe8, !PT ;  /* 0x0000005358607212 */ /* 0x000fe400078ee85d */
[----:B------:R-:W-:-:S02]  /*13c30*/  LOP3.LUT R83, R100, R99, R101, 0x96, !PT ;  /* 0x0000006364537212 */ /* 0x000fc400078e9665 */
[----:B------:R-:W-:Y:S02]  /*13c40*/  IADD3 R99, PT, PT, R87, R51, R94 ;  /* 0x0000003357637210 */ /* 0x000fe40007ffe05e */
[C-C-:B------:R-:W-:Y:S02]  /*13c50*/  SHF.R.W.U32 R89, R5.reuse, 0x7, R5.reuse ;  /* 0x0000000705597819 */ /* 0x140fe40000001e05 */
[----:B------:R-:W-:Y:S01]  /*13c60*/  SHF.R.W.U32 R98, R5, 0x12, R5 ;  /* 0x0000001205627819 */ /* 0x000fe20000001e05 */
[----:B------:R-:W-:Y:S01]  /*13c70*/  IMAD.IADD R94, R88, 0x1, R99 ;  /* 0x00000001585e7824 */ /* 0x000fe200078e0263 */
[----:B------:R-:W-:Y:S02]  /*13c80*/  SHF.R.U32.HI R97, RZ, 0x3, R5 ;  /* 0x00000003ff617819 */ /* 0x000fe40000011605 */
[----:B------:R-:W-:Y:S02]  /*13c90*/  IADD3 R96, PT, PT, R85, R86, R96 ;  /* 0x0000005655607210 */ /* 0x000fe40007ffe060 */
[----:B------:R-:W-:-:S02]  /*13ca0*/  LOP3.LUT R89, R98, R89, R97, 0x96, !PT ;  /* 0x0000005962597212 */ /* 0x000fc400078e9661 */
[C-C-:B------:R-:W-:Y:S02]  /*13cb0*/  SHF.R.W.U32 R80, R96.reuse, 0x2, R96.reuse ;  /* 0x0000000260507819 */ /* 0x140fe40000001e60 */
[C-C-:B------:R-:W-:Y:S02]  /*13cc0*/  SHF.R.W.U32 R87, R96.reuse, 0xd, R96.reuse ;  /* 0x0000000d60577819 */ /* 0x140fe40000001e60 */
[----:B------:R-:W-:Y:S02]  /*13cd0*/  SHF.R.W.U32 R97, R96, 0x16, R96 ;  /* 0x0000001660617819 */ /* 0x000fe40000001e60 */
[C-C-:B------:R-:W-:Y:S02]  /*13ce0*/  SHF.R.W.U32 R86, R7.reuse, 0x7, R7.reuse ;  /* 0x0000000707567819 */ /* 0x140fe40000001e07 */
[----:B------:R-:W-:Y:S02]  /*13cf0*/  SHF.R.W.U32 R85, R7, 0x12, R7 ;  /* 0x0000001207557819 */ /* 0x000fe40000001e07 */
[----:B------:R-:W-:-:S02]  /*13d00*/  SHF.R.W.U32 R98, R94, 0x6, R94 ;  /* 0x000000065e627819 */ /* 0x000fc40000001e5e */
[C-C-:B------:R-:W-:Y:S02]  /*13d10*/  SHF.R.W.U32 R101, R94.reuse, 0xb, R94.reuse ;  /* 0x0000000b5e657819 */ /* 0x140fe40000001e5e */
[----:B------:R-:W-:Y:S02]  /*13d20*/  SHF.R.W.U32 R100, R94, 0x19, R94 ;  /* 0x000000195e647819 */ /* 0x000fe40000001e5e */
[----:B------:R-:W-:Y:S02]  /*13d30*/  LOP3.LUT R97, R97, R87, R80, 0x96, !PT ;  /* 0x0000005761617212 */ /* 0x000fe400078e9650 */
[----:B------:R-:W-:Y:S02]  /*13d40*/  LOP3.LUT R80, R84, R94, R19, 0xb8, !PT ;  /* 0x0000005e54507212 */ /* 0x000fe400078eb813 */
        /* <DEDUP_REMOVED lines=9> */
[----:B------:R-:W-:Y:S02]  /*13de0*/  LOP3.LUT R88, R93, R88, R96, 0xe8, !PT ;  /* 0x000000585d587212 */ /* 0x000fe400078ee860 */
[----:B------:R-:W-:Y:S02]  /*13df0*/  IADD3 R80, PT, PT, R12, R80, R81 ;  /* 0x000000500c507210 */ /* 0x000fe40007ffe051 */
[----:B------:R-:W-:Y:S02]  /*13e00*/  LOP3.LUT R87, R98, R87, R100, 0x96, !PT ;  /* 0x0000005762577212 */ /* 0x000fe400078e9664 */
[----:B------:R-:W-:Y:S02]  /*13e10*/  LOP3.LUT R81, R103, R102, R105, 0x96, !PT ;  /* 0x0000006667517212 */ /* 0x000fe400078e9669 */
[----:B------:R-:W-:-:S02]  /*13e20*/  IADD3 R97, PT, PT, R92, R97, R88 ;  /* 0x000000615c617210 */ /* 0x000fc40007ffe058 */
[----:B------:R-:W-:Y:S02]  /*13e30*/  IADD3 R100, PT, PT, R80, R52, R101 ;  /* 0x0000003450647210 */ /* 0x000fe40007ffe065 */
[C-C-:B------:R-:W-:Y:S02]  /*13e40*/  SHF.R.W.U32 R80, R11.reuse, 0x7, R11.reuse ;  /* 0x000000070b507819 */ /* 0x140fe40000001e0b */
[--C-:B------:R-:W-:Y:S02]  /*13e50*/  SHF.R.W.U32 R103, R11, 0x12, R11.reuse ;  /* 0x000000120b677819 */ /* 0x100fe40000001e0b */
[----:B------:R-:W-:Y:S02]  /*13e60*/  SHF.R.U32.HI R92, RZ, 0x3, R11 ;  /* 0x00000003ff5c7819 */ /* 0x000fe4000001160b */
[C-C-:B------:R-:W-:Y:S02]  /*13e70*/  SHF.R.W.U32 R88, R97.reuse, 0x2, R97.reuse ;  /* 0x0000000261587819 */ /* 0x140fe40000001e61 */
[----:B------:R-:W-:-:S02]  /*13e80*/  SHF.R.W.U32 R101, R97, 0xd, R97 ;  /* 0x0000000d61657819 */ /* 0x000fc40000001e61 */
[--C-:B------:R-:W-:Y:S02]  /*13e90*/  SHF.R.W.U32 R98, R97, 0x16, R97.reuse ;  /* 0x0000001661627819 */ /* 0x100fe40000001e61 */
[----:B------:R-:W-:Y:S01]  /*13ea0*/  LOP3.LUT R80, R103, R80, R92, 0x96, !PT ;  /* 0x0000005067507212 */ /* 0x000fe200078e965c */
[----:B------:R-:W-:Y:S01]  /*13eb0*/  IMAD.IADD R92, R93, 0x1, R100 ;  /* 0x000000015d5c7824 */ /* 0x000fe200078e0264 */
[----:B------:R-:W-:Y:S02]  /*13ec0*/  LOP3.LUT R98, R98, R101, R88, 0x96, !PT ;  /* 0x0000006562627212 */ /* 0x000fe400078e9658 */
[----:B------:R-:W-:Y:S02]  /*13ed0*/  LOP3.LUT R93, R96, R93, R97, 0xe8, !PT ;  /* 0x0000005d605d7212 */ /* 0x000fe400078ee861 */
[----:B------:R-:W-:Y:S02]  /*13ee0*/  IADD3 R91, PT, PT, R9, R28, R91 ;  /* 0x0000001c095b7210 */ /* 0x000fe40007ffe05b */
[----:B------:R-:W-:-:S02]  /*13ef0*/  SHF.R.W.U32 R28, R92, 0x6, R92 ;  /* 0x000000065c1c7819 */ /* 0x000fc40000001e5c */
[C-C-:B------:R-:W-:Y:S02]  /*13f00*/  SHF.R.W.U32 R101, R92.reuse, 0xb, R92.reuse ;  /* 0x0000000b5c657819 */ /* 0x140fe40000001e5c */
[----:B------:R-:W-:Y:S02]  /*13f10*/  SHF.R.W.U32 R102, R92, 0x19, R92 ;  /* 0x000000195c667819 */ /* 0x000fe40000001e5c */
[----:B------:R-:W-:Y:S02]  /*13f20*/  IADD3 R98, PT, PT, R99, R98, R93 ;  /* 0x0000006263627210 */ /* 0x000fe40007ffe05d */
[----:B------:R-:W-:Y:S02]  /*13f30*/  IADD3 R88, PT, PT, R11, R30, R95 ;  /* 0x0000001e0b587210 */ /* 0x000fe40007ffe05f */
[----:B------:R-:W-:Y:S02]  /*13f40*/  LOP3.LUT R93, R19, R92, R94, 0xb8, !PT ;  /* 0x0000005c135d7212 */ /* 0x000fe400078eb85e */
[----:B------:R-:W-:-:S02]  /*13f50*/  LOP3.LUT R30, R102, R101, R28, 0x96, !PT ;  /* 0x00000065661e7212 */ /* 0x000fc400078e961c */
[C-C-:B------:R-:W-:Y:S02]  /*13f60*/  SHF.R.W.U32 R102, R14.reuse, 0x11, R14.reuse ;  /* 0x000000110e667819 */ /* 0x140fe40000001e0e */
[--C-:B------:R-:W-:Y:S02]  /*13f70*/  SHF.R.W.U32 R95, R14, 0x13, R14.reuse ;  /* 0x000000130e5f7819 */ /* 0x100fe40000001e0e */
[----:B------:R-:W-:Y:S02]  /*13f80*/  SHF.R.U32.HI R99, RZ, 0xa, R14 ;  /* 0x0000000aff637819 */ /* 0x000fe4000001160e */
        /* <DEDUP_REMOVED lines=8> */
[--C-:B------:R-:W-:Y:S01]  /*14010*/  SHF.R.W.U32 R101, R98, 0x2, R98.reuse ;  /* 0x0000000262657819 */ /* 0x100fe20000001e62 */
[----:B------:R-:W-:Y:S01]  /*14020*/  IMAD.IADD R95, R96, 0x1, R103 ;  /* 0x00000001605f7824 */ /* 0x000fe200078e0267 */
[----:B------:R-:W-:-:S02]  /*14030*/  SHF.R.W.U32 R28, R98, 0xd, R98 ;  /* 0x0000000d621c7819 */ /* 0x000fc40000001e62 */
[----:B------:R-:W-:Y:S02]  /*14040*/  SHF.R.W.U32 R29, R98, 0x16, R98 ;  /* 0x00000016621d7819 */ /* 0x000fe40000001e62 */
[----:B------:R-:W-:Y:S02]  /*14050*/  SHF.R.W.U32 R93, R95, 0xb, R95 ;  /* 0x0000000b5f5d7819 */ /* 0x000fe40000001e5f */
[----:B------:R-:W-:Y:S02]  /*14060*/  LOP3.LUT R101, R29, R28, R101, 0x96, !PT ;  /* 0x0000001c1d657212 */ /* 0x000fe400078e9665 */
        /* <DEDUP_REMOVED lines=10> */
[----:B------:R-:W-:Y:S02]  /*14110*/  LOP3.LUT R29, R108, R107, R109, 0x96, !PT ;  /* 0x0000006b6c1d7212 */ /* 0x000fe400078e966d */
[C---:B------:R-:W-:Y:S01]  /*14120*/  SHF.R.W.U32 R28, R14.reuse, 0x7, R14 ;  /* 0x000000070e1c7819 */ /* 0x040fe20000001e0e */
[----:B------:R-:W-:Y:S01]  /*14130*/  IMAD.IADD R93, R97, 0x1, R106 ;  /* 0x00000001615d7824 */ /* 0x000fe200078e026a */
[--C-:B------:R-:W-:Y:S02]  /*14140*/  SHF.R.W.U32 R19, R14, 0x12, R14.reuse ;  /* 0x000000120e137819 */ /* 0x100fe40000001e0e */
[----:B------:R-:W-:Y:S02]  /*14150*/  SHF.R.U32.HI R84, RZ, 0x3, R14 ;  /* 0x00000003ff547819 */ /* 0x000fe4000001160e */
[----:B------:R-:W-:-:S02]  /*14160*/  SHF.R.W.U32 R107, R15, 0x7, R15 ;  /* 0x000000070f6b7819 */ /* 0x000fc40000001e0f */
[--C-:B------:R-:W-:Y:S02]  /*14170*/  SHF.R.W.U32 R108, R15, 0x12, R15.reuse ;  /* 0x000000120f6c7819 */ /* 0x100fe40000001e0f */
[----:B------:R-:W-:Y:S02]  /*14180*/  SHF.R.U32.HI R109, RZ, 0x3, R15 ;  /* 0x00000003ff6d7819 */ /* 0x000fe4000001160f */
[----:B------:R-:W-:Y:S02]  /*14190*/  LOP3.LUT R96, R97, R96, R98, 0xe8, !PT ;  /* 0x0000006061607212 */ /* 0x000fe400078ee862 */
[----:B------:R-:W-:Y:S02]  /*141a0*/  LOP3.LUT R28, R19, R28, R84, 0x96, !PT ;  /* 0x0000001c131c7212 */ /* 0x000fe400078e9654 */
[----:B------:R-:W-:Y:S02]  /*141b0*/  LOP3.LUT R19, R108, R107, R109, 0x96, !PT ;  /* 0x0000006b6c137212 */ /* 0x000fe400078e966d */
[----:B------:R-:W-:-:S02]  /*141c0*/  SHF.R.W.U32 R107, R93, 0x6, R93 ;  /* 0x000000065d6b7819 */ /* 0x000fc40000001e5d */
[C-C-:B------:R-:W-:Y:S02]  /*141d0*/  SHF.R.W.U32 R108, R93.reuse, 0xb, R93.reuse ;  /* 0x0000000b5d6c7819 */ /* 0x140fe40000001e5d */
[----:B------:R-:W-:Y:S02]  /*141e0*/  SHF.R.W.U32 R109, R93, 0x19, R93 ;  /* 0x000000195d6d7819 */ /* 0x000fe40000001e5d */
[----:B------:R-:W-:Y:S02]  /*141f0*/  LOP3.LUT R110, R92, R93, R95, 0xb8, !PT ;  /* 0x0000005d5c6e7212 */ /* 0x000fe400078eb85f */
[----:B------:R-:W-:Y:S02]  /*14200*/  IADD3 R101, PT, PT, R100, R101, R96 ;  /* 0x0000006564657210 */ /* 0x000fe40007ffe060 */
[----:B------:R-:W-:Y:S02]  /*14210*/  IADD3 R96, PT, PT, R12, R31, R82 ;  /* 0x0000001f0c607210 */ /* 0x000fe40007ffe052 */
[----:B------:R-:W-:-:S02]  /*14220*/  LOP3.LUT R108, R109, R108, R107, 0x96, !PT ;  /* 0x0000006c6d6c7212 */ /* 0x000fc400078e966b */
[----:B------:R-:W-:Y:S02]  /*14230*/  IADD3 R31, PT, PT, R15, R110, R94 ;  /* 0x0000006e0f1f7210 */ /* 0x000fe40007ffe05e */
[--C-:B------:R-:W-:Y:S02]  /*14240*/  SHF.R.W.U32 R84, R101, 0x2, R101.reuse ;  /* 0x0000000265547819 */ /* 0x100fe40000001e65 */
[----:B------:R-:W-:Y:S02]  /*14250*/  IADD3 R31, PT, PT, R31, R55, R108 ;  /* 0x000000371f1f7210 */ /* 0x000fe40007ffe06c */
[C-C-:B------:R-:W-:Y:S02]  /*14260*/  SHF.R.W.U32 R105, R101.reuse, 0xd, R101.reuse ;  /* 0x0000000d65697819 */ /* 0x140fe40000001e65 */
[----:B------:R-:W-:Y:S01]  /*14270*/  SHF.R.W.U32 R100, R101, 0x16, R101 ;  /* 0x0000001665647819 */ /* 0x000fe20000001e65 */
[----:B------:R-:W-:Y:S01]  /*14280*/  IMAD.IADD R94, R98, 0x1, R31 ;  /* 0x00000001625e7824 */ /* 0x000fe200078e021f */
[----:B------:R-:W-:Y:S01]  /*14290*/  IADD3 R82, PT, PT, R13, R4, R89 ;  /* 0x000000040d527210 */ /* 0x000fe20007ffe059 */
[----:B------:R-:W-:Y:S01]  /*142a0*/  IMAD.IADD R4, R102, 0x1, R91 ;  /* 0x0000000166047824 */ /* 0x000fe200078e025b */
[----:B------:R-:W-:-:S02]  /*142b0*/  LOP3.LUT R100, R100, R105, R84, 0x96, !PT ;  /* 0x0000006964647212 */ /* 0x000fc400078e9654 */
[----:B------:R-:W-:Y:S02]  /*142c0*/  LOP3.LUT R97, R98, R97, R101, 0xe8, !PT ;  /* 0x0000006162617212 */ /* 0x000fe400078ee865 */
[----:B------:R-:W-:Y:S02]  /*142d0*/  IADD3 R85, PT, PT, R4, R7, R85 ;  /* 0x0000000704557210 */ /* 0x000fe40007ffe055 */
[----:B------:R-:W-:Y:S02]  /*142e0*/  IADD3 R100, PT, PT, R103, R100, R97 ;  /* 0x0000006467647210 */ /* 0x000fe40007ffe061 */
[C-C-:B------:R-:W-:Y:S02]  /*142f0*/  SHF.R.W.U32 R91, R94.reuse, 0x6, R94.reuse ;  /* 0x000000065e5b7819 */ /* 0x140fe40000001e5e */
[C-C-:B------:R-:W-:Y:S02]  /*14300*/  SHF.R.W.U32 R102, R94.reuse, 0xb, R94.reuse ;  /* 0x0000000b5e667819 */ /* 0x140fe40000001e5e */
[----:B------:R-:W-:-:S02]  /*14310*/  SHF.R.W.U32 R97, R94, 0x19, R94 ;  /* 0x000000195e617819 */ /* 0x000fc40000001e5e */
[----:B------:R-:W-:Y:S02]  /*14320*/  LOP3.LUT R7, R95, R94, R93, 0xb8, !PT ;  /* 0x0000005e5f077212 */ /* 0x000fe400078eb85d */
[----:B------:R-:W-:Y:S01]  /*14330*/  IADD3 R84, PT, PT, R14, R5, R83 ;  /* 0x000000050e547210 */ /* 0x000fe20007ffe053 */
[----:B------:R-:W-:Y:S01]  /*14340*/  IMAD.IADD R5, R99, 0x1, R90 ;  /* 0x0000000163057824 */ /* 0x000fe200078e025a */
[----:B------:R-:W-:Y:S02]  /*14350*/  LOP3.LUT R91, R97, R102, R91, 0x96, !PT ;  /* 0x00000066615b7212 */ /* 0x000fe400078e965b */
[----:B------:R-:W-:Y:S02]  /*14360*/  IADD3 R7, PT, PT, R4, R7, R92 ;  /* 0x0000000704077210 */ /* 0x000fe40007ffe05c */
[----:B------:R-:W-:Y:S02]  /*14370*/  IADD3 R83, PT, PT, R15, R6, R86 ;  /* 0x000000060f537210 */ /* 0x000fe40007ffe056 */
[----:B------:R-:W-:-:S02]  /*14380*/  IADD3 R87, PT, PT, R5, R8, R87 ;  /* 0x0000000805577210 */ /* 0x000fc40007ffe057 */
[C-C-:B------:R-:W-:Y:S02]  /*14390*/  SHF.R.W.U32 R6, R100.reuse, 0x2, R100.reuse ;  /* 0x0000000264067819 */ /* 0x140fe40000001e64 */
[C-C-:B------:R-:W-:Y:S02]  /*143a0*/  SHF.R.W.U32 R89, R100.reuse, 0xd, R100.reuse ;  /* 0x0000000d64597819 */ /* 0x140fe40000001e64 */
[----:B------:R-:W-:Y:S02]  /*143b0*/  SHF.R.W.U32 R86, R100, 0x16, R100 ;  /* 0x0000001664567819 */ /* 0x000fe40000001e64 */
[----:B------:R-:W-:Y:S02]  /*143c0*/  IADD3 R8, PT, PT, R7, R56, R91 ;  /* 0x0000003807087210 */ /* 0x000fe40007ffe05b */
[----:B------:R-:W-:Y:S02]  /*143d0*/  LOP3.LUT R89, R86, R89, R6, 0x96, !PT ;  /* 0x0000005956597212 */ /* 0x000fe400078e9606 */
[C---:B------:R-:W-:Y:S01]  /*143e0*/  SHF.R.W.U32 R6, R4.reuse, 0x11, R4 ;  /* 0x0000001104067819 */ /* 0x040fe20000001e04 */
[----:B------:R-:W-:Y:S01]  /*143f0*/  IMAD.IADD R91, R101, 0x1, R8 ;  /* 0x00000001655b7824 */ /* 0x000fe200078e0208 */
[----:B------:R-:W-:-:S02]  /*14400*/  SHF.R.W.U32 R97, R4, 0x13, R4 ;  /* 0x0000001304617819 */ /* 0x000fc40000001e04 */
[----:B------:R-:W-:Y:S02]  /*14410*/  SHF.R.U32.HI R86, RZ, 0xa, R4 ;  /* 0x0000000aff567819 */ /* 0x000fe40000011604 */
[----:B------:R-:W-:Y:S02]  /*14420*/  LOP3.LUT R98, R101, R98, R100, 0xe8, !PT ;  /* 0x0000006265627212 */ /* 0x000fe400078ee864 */
[----:B------:R-:W-:Y:S02]  /*14430*/  LOP3.LUT R99, R97, R6, R86, 0x96, !PT ;  /* 0x0000000661637212 */ /* 0x000fe400078e9656 */
[----:B------:R-:W-:Y:S02]  /*14440*/  IADD3 R89, PT, PT, R106, R89, R98 ;  /* 0x000000596a597210 */ /* 0x000fe40007ffe062 */
        /* <DEDUP_REMOVED lines=9> */
[----:B------:R-:W-:Y:S02]  /*144e0*/  LOP3.LUT R6, R86, R7, R6, 0x96, !PT ;  /* 0x0000000756067212 */ /* 0x000fe400078e9606 */
[----:B------:R-:W-:Y:S02]  /*144f0*/  LOP3.LUT R90, R100, R101, R89, 0xe8, !PT ;  /* 0x00000065645a7212 */ /* 0x000fe400078ee859 */
[C-C-:B------:R-:W-:Y:S02]  /*14500*/  SHF.R.W.U32 R102, R5.reuse, 0x11, R5.reuse ;  /* 0x0000001105667819 */ /* 0x140fe40000001e05 */
[--C-:B------:R-:W-:Y:S02]  /*14510*/  SHF.R.W.U32 R103, R5, 0x13, R5.reuse ;  /* 0x0000001305677819 */ /* 0x100fe40000001e05 */
[----:B------:R-:W-:-:S02]  /*14520*/  SHF.R.U32.HI R105, RZ, 0xa, R5 ;  /* 0x0000000aff697819 */ /* 0x000fc40000011605 */
[----:B------:R-:W-:Y:S02]  /*14530*/  IADD3 R95, PT, PT, R95, R57, R92 ;  /* 0x000000395f5f7210 */ /* 0x000fe40007ffe05c */
[----:B------:R-:W-:Y:S01]  /*14540*/  IADD3 R90, PT, PT, R31, R6, R90 ;  /* 0x000000061f5a7210 */ /* 0x000fe20007ffe05a */
[----:B------:R-:W-:Y:S01]  /*14550*/  IMAD.IADD R6, R99, 0x1, R88 ;  /* 0x0000000163067824 */ /* 0x000fe200078e0258 */
        /* <DEDUP_REMOVED lines=8> */
[----:B------:R-:W-:Y:S02]  /*145e0*/  LOP3.LUT R31, R105, R98, R101, 0x96, !PT ;  /* 0x00000062691f7212 */ /* 0x000fe400078e9665 */
[----:B------:R-:W-:Y:S02]  /*145f0*/  IADD3 R81, PT, PT, R6, R9, R81 ;  /* 0x0000000906517210 */ /* 0x000fe40007ffe051 */
[----:B------:R-:W-:-:S02]  /*14600*/  SHF.R.W.U32 R99, R88, 0x6, R88 ;  /* 0x0000000658637819 */ /* 0x000fc40000001e58 */
[C-C-:B------:R-:W-:Y:S02]  /*14610*/  SHF.R.W.U32 R102, R88.reuse, 0xb, R88.reuse ;  /* 0x0000000b58667819 */ /* 0x140fe40000001e58 */
[----:B------:R-:W-:Y:S02]  /*14620*/  SHF.R.W.U32 R101, R88, 0x19, R88 ;  /* 0x0000001958657819 */ /* 0x000fe40000001e58 */
[----:B------:R-:W-:Y:S02]  /*14630*/  LOP3.LUT R9, R94, R88, R91, 0xb8, !PT ;  /* 0x000000585e097212 */ /* 0x000fe400078eb85b */
[----:B------:R-:W-:Y:S01]  /*14640*/  LOP3.LUT R86, R7, R86, R97, 0x96, !PT ;  /* 0x0000005607567212 */ /* 0x000fe200078e9661 */
[----:B------:R-:W-:Y:S01]  /*14650*/  IMAD.IADD R7, R103, 0x1, R96 ;  /* 0x0000000167077824 */ /* 0x000fe200078e0260 */
[C-C-:B------:R-:W-:Y:S02]  /*14660*/  SHF.R.W.U32 R92, R90.reuse, 0x2, R90.reuse ;  /* 0x000000025a5c7819 */ /* 0x140fe40000001e5a */
[----:B------:R-:W-:-:S02]  /*14670*/  SHF.R.W.U32 R97, R90, 0xd, R90 ;  /* 0x0000000d5a617819 */ /* 0x000fc40000001e5a */
[----:B------:R-:W-:Y:S02]  /*14680*/  SHF.R.W.U32 R98, R90, 0x16, R90 ;  /* 0x000000165a627819 */ /* 0x000fe40000001e5a */
[----:B------:R-:W-:Y:S02]  /*14690*/  LOP3.LUT R99, R101, R102, R99, 0x96, !PT ;  /* 0x0000006665637212 */ /* 0x000fe400078e9663 */
[----:B------:R-:W-:Y:S02]  /*146a0*/  IADD3 R96, PT, PT, R6, R9, R93 ;  /* 0x0000000906607210 */ /* 0x000fe40007ffe05d */
[----:B------:R-:W-:Y:S02]  /*146b0*/  LOP3.LUT R97, R98, R97, R92, 0x96, !PT ;  /* 0x0000006162617212 */ /* 0x000fe400078e965c */
[C-C-:B------:R-:W-:Y:S02]  /*146c0*/  SHF.R.W.U32 R92, R6.reuse, 0x11, R6.reuse ;  /* 0x00000011065c7819 */ /* 0x140fe40000001e06 */
[----:B------:R-:W-:-:S02]  /*146d0*/  SHF.R.W.U32 R101, R6, 0x13, R6 ;  /* 0x0000001306657819 */ /* 0x000fc40000001e06 */
[----:B------:R-:W-:Y:S02]  /*146e0*/  SHF.R.U32.HI R98, RZ, 0xa, R6 ;  /* 0x0000000aff627819 */ /* 0x000fe40000011606 */
[----:B------:R-:W-:Y:S02]  /*146f0*/  IADD3 R96, PT, PT, R96, R58, R99 ;  /* 0x0000003a60607210 */ /* 0x000fe40007ffe063 */
[----:B------:R-:W-:Y:S02]  /*14700*/  LOP3.LUT R100, R89, R100, R90, 0xe8, !PT ;  /* 0x0000006459647212 */ /* 0x000fe400078ee85a */
[----:B------:R-:W-:Y:S01]  /*14710*/  LOP3.LUT R9, R101, R92, R98, 0x96, !PT ;  /* 0x0000005c65097212 */ /* 0x000fe200078e9662 */
[----:B------:R-:W-:Y:S01]  /*14720*/  IMAD.IADD R92, R89, 0x1, R96 ;  /* 0x00000001595c7824 */ /* 0x000fe200078e0260 */
[----:B------:R-:W-:Y:S02]  /*14730*/  IADD3 R93, PT, PT, R8, R97, R100 ;  /* 0x00000061085d7210 */ /* 0x000fe40007ffe064 */
[----:B------:R-:W-:-:S02]  /*14740*/  IADD3 R80, PT, PT, R7, R10, R80 ;  /* 0x0000000a07507210 */ /* 0x000fc40007ffe050 */
[C-C-:B------:R-:W-:Y:S02]  /*14750*/  SHF.R.W.U32 R8, R93.reuse, 0x2, R93.reuse ;  /* 0x000000025d087819 */ /* 0x140fe40000001e5d */
[C-C-:B------:R-:W-:Y:S02]  /*14760*/  SHF.R.W.U32 R97, R93.reuse, 0xd, R93.reuse ;  /* 0x0000000d5d617819 */ /* 0x140fe40000001e5d */
[----:B------:R-:W-:Y:S02]  /*14770*/  SHF.R.W.U32 R10, R93, 0x16, R93 ;  /* 0x000000165d0a7819 */ /* 0x000fe40000001e5d */
[C-C-:B------:R-:W-:Y:S02]  /*14780*/  SHF.R.W.U32 R98, R92.reuse, 0x6, R92.reuse ;  /* 0x000000065c627819 */ /* 0x140fe40000001e5c */
[C-C-:B------:R-:W-:Y:S02]  /*14790*/  SHF.R.W.U32 R101, R92.reuse, 0xb, R92.reuse ;  /* 0x0000000b5c657819 */ /* 0x140fe40000001e5c */
[----:B------:R-:W-:-:S02]  /*147a0*/  SHF.R.W.U32 R100, R92, 0x19, R92 ;  /* 0x000000195c647819 */ /* 0x000fc40000001e5c */
[----:B------:R-:W-:Y:S02]  /*147b0*/  LOP3.LUT R102, R91, R92, R88, 0xb8, !PT ;  /* 0x0000005c5b667212 */ /* 0x000fe400078eb858 */
[----:B------:R-:W-:Y:S02]  /*147c0*/  LOP3.LUT R8, R10, R97, R8, 0x96, !PT ;  /* 0x000000610a087212 */ /* 0x000fe400078e9608 */
[----:B------:R-:W-:Y:S02]  /*147d0*/  LOP3.LUT R98, R100, R101, R98, 0x96, !PT ;  /* 0x0000006564627212 */ /* 0x000fe400078e9662 */
[C---:B------:R-:W-:Y:S02]  /*147e0*/  IADD3 R97, PT, PT, R7.reuse, R102, R94 ;  /* 0x0000006607617210 */ /* 0x040fe40007ffe05e */
[C-C-:B------:R-:W-:Y:S02]  /*147f0*/  SHF.R.W.U32 R99, R7.reuse, 0x11, R7.reuse ;  /* 0x0000001107637819 */ /* 0x140fe40000001e07 */
[----:B------:R-:W-:-:S02]  /*14800*/  SHF.R.W.U32 R106, R7, 0x13, R7 ;  /* 0x00000013076a7819 */ /* 0x000fc40000001e07 */
[----:B------:R-:W-:Y:S02]  /*14810*/  SHF.R.U32.HI R103, RZ, 0xa, R7 ;  /* 0x0000000aff677819 */ /* 0x000fe40000011607 */
[----:B------:R-:W-:Y:S02]  /*14820*/  LOP3.LUT R94, R90, R89, R93, 0xe8, !PT ;  /* 0x000000595a5e7212 */ /* 0x000fe400078ee85d */
[----:B------:R-:W-:Y:S02]  /*14830*/  IADD3 R97, PT, PT, R97, R59, R98 ;  /* 0x0000003b61617210 */ /* 0x000fe40007ffe062 */
[----:B------:R-:W-:Y:S02]  /*14840*/  LOP3.LUT R99, R106, R99, R103, 0x96, !PT ;  /* 0x000000636a637212 */ /* 0x000fe400078e9667 */
[C-C-:B------:R-:W-:Y:S02]  /*14850*/  SHF.R.W.U32 R10, R6.reuse, 0x7, R6.reuse ;  /* 0x00000007060a7819 */ /* 0x140fe40000001e06 */
[----:B------:R-:W-:-:S02]  /*14860*/  SHF.R.W.U32 R101, R6, 0x12, R6 ;  /* 0x0000001206657819 */ /* 0x000fc40000001e06 */
[----:B------:R-:W-:Y:S02]  /*14870*/  SHF.R.U32.HI R100, RZ, 0x3, R6 ;  /* 0x00000003ff647819 */ /* 0x000fe40000011606 */
[----:B------:R-:W-:Y:S01]  /*14880*/  IADD3 R94, PT, PT, R95, R8, R94 ;  /* 0x000000085f5e7210 */ /* 0x000fe20007ffe05e */
[----:B------:R-:W-:Y:S01]  /*14890*/  IMAD.IADD R95, R90, 0x1, R97 ;  /* 0x000000015a5f7824 */ /* 0x000fe200078e0261 */
[--C-:B------:R-:W-:Y:S01]  /*148a0*/  SHF.R.W.U32 R102, R7, 0x7, R7.reuse ;  /* 0x0000000707667819 */ /* 0x100fe20000001e07 */
[----:B------:R-:W-:Y:S01]  /*148b0*/  IMAD.IADD R8, R9, 0x1, R82 ;  /* 0x0000000109087824 */ /* 0x000fe200078e0252 */
[--C-:B------:R-:W-:Y:S02]  /*148c0*/  SHF.R.W.U32 R89, R7, 0x12, R7.reuse ;  /* 0x0000001207597819 */ /* 0x100fe40000001e07 */
[----:B------:R-:W-:Y:S02]  /*148d0*/  SHF.R.U32.HI R103, RZ, 0x3, R7 ;  /* 0x00000003ff677819 */ /* 0x000fe40000011607 */
[----:B------:R-:W-:-:S02]  /*148e0*/  LOP3.LUT R10, R101, R10, R100, 0x96, !PT ;  /* 0x0000000a650a7212 */ /* 0x000fc400078e9664 */
[----:B------:R-:W-:Y:S02]  /*148f0*/  LOP3.LUT R89, R89, R102, R103, 0x96, !PT ;  /* 0x0000006659597212 */ /* 0x000fe400078e9667 */
[C-C-:B------:R-:W-:Y:S02]  /*14900*/  SHF.R.W.U32 R98, R94.reuse, 0x2, R94.reuse ;  /* 0x000000025e627819 */ /* 0x140fe40000001e5e */
[C-C-:B------:R-:W-:Y:S02]  /*14910*/  SHF.R.W.U32 R101, R94.reuse, 0xd, R94.reuse ;  /* 0x0000000d5e657819 */ /* 0x140fe40000001e5e */
[----:B------:R-:W-:Y:S02]  /*14920*/  SHF.R.W.U32 R100, R94, 0x16, R94 ;  /* 0x000000165e647819 */ /* 0x000fe40000001e5e */
[C-C-:B------:R-:W-:Y:S02]  /*14930*/  SHF.R.W.U32 R102, R95.reuse, 0x6, R95.reuse ;  /* 0x000000065f667819 */ /* 0x140fe40000001e5f */
[----:B------:R-:W-:-:S02]  /*14940*/  SHF.R.W.U32 R103, R95, 0xb, R95 ;  /* 0x0000000b5f677819 */ /* 0x000fc40000001e5f */
[----:B------:R-:W-:Y:S02]  /*14950*/  SHF.R.W.U32 R105, R95, 0x19, R95 ;  /* 0x000000195f697819 */ /* 0x000fe40000001e5f */
[----:B------:R-:W-:Y:S02]  /*14960*/  LOP3.LUT R9, R88, R95, R92, 0xb8, !PT ;  /* 0x0000005f58097212 */ /* 0x000fe400078eb85c */
[----:B------:R-:W-:Y:S02]  /*14970*/  LOP3.LUT R101, R100, R101, R98, 0x96, !PT ;  /* 0x0000006564657212 */ /* 0x000fe400078e9662 */
[----:B------:R-:W-:Y:S02]  /*14980*/  LOP3.LUT R90, R93, R90, R94, 0xe8, !PT ;  /* 0x0000005a5d5a7212 */ /* 0x000fe400078ee85e */
[----:B------:R-:W-:Y:S02]  /*14990*/  LOP3.LUT R103, R105, R103, R102, 0x96, !PT ;  /* 0x0000006769677212 */ /* 0x000fe400078e9666 */
[----:B------:R-:W-:Y:S01]  /*149a0*/  IADD3 R98, PT, PT, R8, R9, R91 ;  /* 0x0000000908627210 */ /* 0x000fe20007ffe05b */
[----:B------:R-:W-:Y:S01]  /*149b0*/  IMAD.IADD R9, R99, 0x1, R84 ;  /* 0x0000000163097824 */ /* 0x000fe200078e0254 */
[----:B------:R-:W-:-:S02]  /*149c0*/  IADD3 R91, PT, PT, R96, R101, R90 ;  /* 0x00000065605b7210 */ /* 0x000fc40007ffe05a */
[----:B------:R-:W-:Y:S02]  /*149d0*/  IADD3 R96, PT, PT, R98, R60, R103 ;  /* 0x0000003c62607210 */ /* 0x000fe40007ffe067 */
[C-C-:B------:R-:W-:Y:S02]  /*149e0*/  SHF.R.W.U32 R101, R8.reuse, 0x11, R8.reuse ;  /* 0x0000001108657819 */ /* 0x140fe40000001e08 */
[C---:B------:R-:W-:Y:S01]  /*149f0*/  SHF.R.W.U32 R102, R8.reuse, 0x13, R8 ;  /* 0x0000001308667819 */ /* 0x040fe20000001e08 */
[----:B------:R-:W-:Y:S01]  /*14a00*/  IMAD.IADD R84, R93, 0x1, R96 ;  /* 0x000000015d547824 */ /* 0x000fe200078e0260 */
[----:B------:R-:W-:Y:S02]  /*14a10*/  SHF.R.U32.HI R103, RZ, 0xa, R8 ;  /* 0x0000000aff677819 */ /* 0x000fe40000011608 */
[----:B------:R-:W-:Y:S02]  /*14a20*/  IADD3 R82, PT, PT, R8, R11, R30 ;  /* 0x0000000b08527210 */ /* 0x000fe40007ffe01e */
[----:B------:R-:W-:-:S02]  /*14a30*/  SHF.R.W.U32 R11, R91, 0x2, R91 ;  /* 0x000000025b0b7819 */ /* 0x000fc40000001e5b */
[C-C-:B------:R-:W-:Y:S02]  /*14a40*/  SHF.R.W.U32 R30, R91.reuse, 0xd, R91.reuse ;  /* 0x0000000d5b1e7819 */ /* 0x140fe40000001e5b */
[----:B------:R-:W-:Y:S02]  /*14a50*/  SHF.R.W.U32 R90, R91, 0x16, R91 ;  /* 0x000000165b5a7819 */ /* 0x000fe40000001e5b */
[----:B------:R-:W-:Y:S02]  /*14a60*/  LOP3.LUT R102, R102, R101, R103, 0x96, !PT ;  /* 0x0000006566667212 */ /* 0x000fe400078e9667 */
[C-C-:B------:R-:W-:Y:S02]  /*14a70*/  SHF.R.W.U32 R98, R84.reuse, 0x6, R84.reuse ;  /* 0x0000000654627819 */ /* 0x140fe40000001e54 */
[C-C-:B------:R-:W-:Y:S02]  /*14a80*/  SHF.R.W.U32 R99, R84.reuse, 0xb, R84.reuse ;  /* 0x0000000b54637819 */ /* 0x140fe40000001e54 */
[----:B------:R-:W-:-:S02]  /*14a90*/  SHF.R.W.U32 R100, R84, 0x19, R84 ;  /* 0x0000001954647819 */ /* 0x000fc40000001e54 */
[----:B------:R-:W-:Y:S02]  /*14aa0*/  LOP3.LUT R101, R92, R84, R95, 0xb8, !PT ;  /* 0x000000545c657212 */ /* 0x000fe400078eb85f */
[----:B------:R-:W-:Y:S01]  /*14ab0*/  LOP3.LUT R30, R90, R30, R11, 0x96, !PT ;  /* 0x0000001e5a1e7212 */ /* 0x000fe200078e960b */
[----:B------:R-:W-:Y:S01]  /*14ac0*/  IMAD.IADD R11, R102, 0x1, R83 ;  /* 0x00000001660b7824 */ /* 0x000fe200078e0253 */
[----:B------:R-:W-:Y:S02]  /*14ad0*/  LOP3.LUT R93, R94, R93, R91, 0xe8, !PT ;  /* 0x0000005d5e5d7212 */ /* 0x000fe400078ee85b */
[----:B------:R-:W-:Y:S02]  /*14ae0*/  LOP3.LUT R98, R100, R99, R98, 0x96, !PT ;  /* 0x0000006364627212 */ /* 0x000fe400078e9662 */
[----:B------:R-:W-:Y:S02]  /*14af0*/  IADD3 R101, PT, PT, R9, R101, R88 ;  /* 0x0000006509657210 */ /* 0x000fe40007ffe058 */
[----:B------:R-:W-:-:S02]  /*14b00*/  IADD3 R88, PT, PT, R97, R30, R93 ;  /* 0x0000001e61587210 */ /* 0x000fc40007ffe05d */
[----:B------:R-:W-:Y:S02]  /*14b10*/  IADD3 R97, PT, PT, R101, R61, R98 ;  /* 0x0000003d65617210 */ /* 0x000fe40007ffe062 */
[----:B------:R-:W-:Y:S02]  /*14b20*/  IADD3 R90, PT, PT, R9, R12, R29 ;  /* 0x0000000c095a7210 */ /* 0x000fe40007ffe01d */
[--C-:B------:R-:W-:Y:S01]  /*14b30*/  SHF.R.W.U32 R12, R88, 0x2, R88.reuse ;  /* 0x00000002580c7819 */ /* 0x100fe20000001e58 */
[----:B------:R-:W-:Y:S01]  /*14b40*/  IMAD.IADD R93, R94, 0x1, R97 ;  /* 0x000000015e5d7824 */ /* 0x000fe200078e0261 */
[C-C-:B------:R-:W-:Y:S02]  /*14b50*/  SHF.R.W.U32 R29, R88.reuse, 0xd, R88.reuse ;  /* 0x0000000d581d7819 */ /* 0x140fe40000001e58 */
[----:B------:R-:W-:Y:S02]  /*14b60*/  SHF.R.W.U32 R30, R88, 0x16, R88 ;  /* 0x00000016581e7819 */ /* 0x000fe40000001e58 */
[----:B------:R-:W-:-:S02]  /*14b70*/  SHF.R.W.U32 R83, R93, 0x6, R93 ;  /* 0x000000065d537819 */ /* 0x000fc40000001e5d */
[C-C-:B------:R-:W-:Y:S02]  /*14b80*/  SHF.R.W.U32 R98, R93.reuse, 0xb, R93.reuse ;  /* 0x0000000b5d627819 */ /* 0x140fe40000001e5d */
[----:B------:R-:W-:Y:S02]  /*14b90*/  SHF.R.W.U32 R99, R93, 0x19, R93 ;  /* 0x000000195d637819 */ /* 0x000fe40000001e5d */
[----:B------:R-:W-:Y:S02]  /*14ba0*/  LOP3.LUT R100, R95, R93, R84, 0xb8, !PT ;  /* 0x0000005d5f647212 */ /* 0x000fe400078eb854 */
[----:B------:R-:W-:Y:S02]  /*14bb0*/  LOP3.LUT R83, R99, R98, R83, 0x96, !PT ;  /* 0x0000006263537212 */ /* 0x000fe400078e9653 */
[----:B------:R-:W-:Y:S02]  /*14bc0*/  IADD3 R92, PT, PT, R11, R100, R92 ;  /* 0x000000640b5c7210 */ /* 0x000fe40007ffe05c */
[----:B------:R-:W-:-:S02]  /*14bd0*/  SHF.R.W.U32 R101, R9, 0x11, R9 ;  /* 0x0000001109657819 */ /* 0x000fc40000001e09 */
[--C-:B------:R-:W-:Y:S02]  /*14be0*/  SHF.R.W.U32 R102, R9, 0x13, R9.reuse ;  /* 0x0000001309667819 */ /* 0x100fe40000001e09 */
[----:B------:R-:W-:Y:S02]  /*14bf0*/  SHF.R.U32.HI R103, RZ, 0xa, R9 ;  /* 0x0000000aff677819 */ /* 0x000fe40000011609 */
[----:B------:R-:W-:Y:S02]  /*14c00*/  LOP3.LUT R29, R30, R29, R12, 0x96, !PT ;  /* 0x0000001d1e1d7212 */ /* 0x000fe400078e960c */
[----:B------:R-:W-:Y:S02]  /*14c10*/  LOP3.LUT R99, R91, R94, R88, 0xe8, !PT ;  /* 0x0000005e5b637212 */ /* 0x000fe400078ee858 */
[----:B------:R-:W-:Y:S02]  /*14c20*/  IADD3 R92, PT, PT, R92, R62, R83 ;  /* 0x0000003e5c5c7210 */ /* 0x000fe40007ffe053 */
[----:B------:R-:W-:-:S02]  /*14c30*/  LOP3.LUT R102, R102, R101, R103, 0x96, !PT ;  /* 0x0000006566667212 */ /* 0x000fc400078e9667 */
[C-C-:B------:R-:W-:Y:S02]  /*14c40*/  SHF.R.W.U32 R30, R8.reuse, 0x7, R8.reuse ;  /* 0x00000007081e7819 */ /* 0x140fe40000001e08 */
[--C-:B------:R-:W-:Y:S02]  /*14c50*/  SHF.R.W.U32 R101, R8, 0x12, R8.reuse ;  /* 0x0000001208657819 */ /* 0x100fe40000001e08 */
[----:B------:R-:W-:Y:S02]  /*14c60*/  SHF.R.U32.HI R12, RZ, 0x3, R8 ;  /* 0x00000003ff0c7819 */ /* 0x000fe40000011608 */
[C-C-:B------:R-:W-:Y:S02]  /*14c70*/  SHF.R.W.U32 R98, R9.reuse, 0x7, R9.reuse ;  /* 0x0000000709627819 */ /* 0x140fe40000001e09 */
[--C-:B------:R-:W-:Y:S02]  /*14c80*/  SHF.R.W.U32 R103, R9, 0x12, R9.reuse ;  /* 0x0000001209677819 */ /* 0x100fe40000001e09 */
[----:B------:R-:W-:-:S02]  /*14c90*/  SHF.R.U32.HI R94, RZ, 0x3, R9 ;  /* 0x00000003ff5e7819 */ /* 0x000fc40000011609 */
[----:B------:R-:W-:Y:S01]  /*14ca0*/  IADD3 R99, PT, PT, R96, R29, R99 ;  /* 0x0000001d60637210 */ /* 0x000fe20007ffe063 */
[----:B------:R-:W-:Y:S01]  /*14cb0*/  IMAD.IADD R96, R91, 0x1, R92 ;  /* 0x000000015b607824 */ /* 0x000fe200078e025c */
[----:B------:R-:W-:Y:S01]  /*14cc0*/  LOP3.LUT R30, R101, R30, R12, 0x96, !PT ;  /* 0x0000001e651e7212 */ /* 0x000fe200078e960c */
[----:B------:R-:W-:Y:S01]  /*14cd0*/  IMAD.IADD R12, R102, 0x1, R85 ;  /* 0x00000001660c7824 */ /* 0x000fe200078e0255 */
[----:B------:R-:W-:Y:S02]  /*14ce0*/  LOP3.LUT R29, R103, R98, R94, 0x96, !PT ;  /* 0x00000062671d7212 */ /* 0x000fe400078e965e */
[C-C-:B------:R-:W-:Y:S02]  /*14cf0*/  SHF.R.W.U32 R85, R99.reuse, 0x2, R99.reuse ;  /* 0x0000000263557819 */ /* 0x140fe40000001e63 */
[C-C-:B------:R-:W-:Y:S02]  /*14d00*/  SHF.R.W.U32 R94, R99.reuse, 0xd, R99.reuse ;  /* 0x0000000d635e7819 */ /* 0x140fe40000001e63 */
[----:B------:R-:W-:-:S02]  /*14d10*/  SHF.R.W.U32 R98, R99, 0x16, R99 ;  /* 0x0000001663627819 */ /* 0x000fc40000001e63 */
[C-C-:B------:R-:W-:Y:S02]  /*14d20*/  SHF.R.W.U32 R100, R96.reuse, 0x6, R96.reuse ;  /* 0x0000000660647819 */ /* 0x140fe40000001e60 */
[C-C-:B------:R-:W-:Y:S02]  /*14d30*/  SHF.R.W.U32 R101, R96.reuse, 0xb, R96.reuse ;  /* 0x0000000b60657819 */ /* 0x140fe40000001e60 */
[----:B------:R-:W-:Y:S02]  /*14d40*/  SHF.R.W.U32 R102, R96, 0x19, R96 ;  /* 0x0000001960667819 */ /* 0x000fe40000001e60 */
[----:B------:R-:W-:Y:S02]  /*14d50*/  LOP3.LUT R103, R84, R96, R93, 0xb8, !PT ;  /* 0x0000006054677212 */ /* 0x000fe400078eb85d */
[----:B------:R-:W-:Y:S02]  /*14d60*/  LOP3.LUT R98, R98, R94, R85, 0x96, !PT ;  /* 0x0000005e62627212 */ /* 0x000fe400078e9655 */
[----:B------:R-:W-:-:S02]  /*14d70*/  LOP3.LUT R100, R102, R101, R100, 0x96, !PT ;  /* 0x0000006566647212 */ /* 0x000fc400078e9664 */
[----:B------:R-:W-:Y:S02]  /*14d80*/  IADD3 R85, PT, PT, R12, R103, R95 ;  /* 0x000000670c557210 */ /* 0x000fe40007ffe05f */
[C---:B------:R-:W-:Y:S02]  /*14d90*/  IADD3 R83, PT, PT, R11.reuse, R13, R28 ;  /* 0x0000000d0b537210 */ /* 0x040fe40007ffe01c */
[C-C-:B------:R-:W-:Y:S02]  /*14da0*/  SHF.R.W.U32 R13, R11.reuse, 0x11, R11.reuse ;  /* 0x000000110b0d7819 */ /* 0x140fe40000001e0b */
[--C-:B------:R-:W-:Y:S02]  /*14db0*/  SHF.R.W.U32 R28, R11, 0x13, R11.reuse ;  /* 0x000000130b1c7819 */ /* 0x100fe40000001e0b */
[----:B------:R-:W-:Y:S02]  /*14dc0*/  SHF.R.U32.HI R94, RZ, 0xa, R11 ;  /* 0x0000000aff5e7819 */ /* 0x000fe4000001160b */
[----:B------:R-:W-:-:S02]  /*14dd0*/  IADD3 R85, PT, PT, R85, R63, R100 ;  /* 0x0000003f55557210 */ /* 0x000fc40007ffe064 */
[----:B------:R-:W-:Y:S02]  /*14de0*/  LOP3.LUT R100, R28, R13, R94, 0x96, !PT ;  /* 0x0000000d1c647212 */ /* 0x000fe400078e965e */
[--C-:B------:R-:W-:Y:S01]  /*14df0*/  SHF.R.W.U32 R95, R12, 0x11, R12.reuse ;  /* 0x000000110c5f7819 */ /* 0x100fe20000001e0c */
[C---:B------:R-:W-:Y:S01]  /*14e00*/  IMAD.IADD R28, R88.reuse, 0x1, R85 ;  /* 0x00000001581c7824 */ /* 0x040fe200078e0255 */
[----:B------:R-:W-:Y:S01]  /*14e10*/  LOP3.LUT R91, R88, R91, R99, 0xe8, !PT ;  /* 0x0000005b585b7212 */ /* 0x000fe200078ee863 */
[----:B------:R-:W-:Y:S01]  /*14e20*/  IMAD.IADD R13, R100, 0x1, R87 ;  /* 0x00000001640d7824 */ /* 0x000fe200078e0257 */
[--C-:B------:R-:W-:Y:S02]  /*14e30*/  SHF.R.W.U32 R102, R12, 0x13, R12.reuse ;  /* 0x000000130c667819 */ /* 0x100fe40000001e0c */
[----:B------:R-:W-:Y:S02]  /*14e40*/  SHF.R.U32.HI R101, RZ, 0xa, R12 ;  /* 0x0000000aff657819 */ /* 0x000fe4000001160c */
[----:B------:R-:W-:-:S02]  /*14e50*/  IADD3 R98, PT, PT, R97, R98, R91 ;  /* 0x0000006261627210 */ /* 0x000fc40007ffe05b */
[----:B------:R-:W-:Y:S02]  /*14e60*/  LOP3.LUT R106, R102, R95, R101, 0x96, !PT ;  /* 0x0000005f666a7212 */ /* 0x000fe400078e9665 */
[C-C-:B------:R-:W-:Y:S02]  /*14e70*/  SHF.R.W.U32 R97, R28.reuse, 0x6, R28.reuse ;  /* 0x000000061c617819 */ /* 0x140fe40000001e1c */
[C-C-:B------:R-:W-:Y:S02]  /*14e80*/  SHF.R.W.U32 R102, R28.reuse, 0xb, R28.reuse ;  /* 0x0000000b1c667819 */ /* 0x140fe40000001e1c */
[----:B------:R-:W-:Y:S02]  /*14e90*/  SHF.R.W.U32 R101, R28, 0x19, R28 ;  /* 0x000000191c657819 */ /* 0x000fe40000001e1c */
[----:B------:R-:W-:Y:S02]  /*14ea0*/  LOP3.LUT R87, R93, R28, R96, 0xb8, !PT ;  /* 0x0000001c5d577212 */ /* 0x000fe400078eb860 */
[----:B------:R-:W-:-:S02]  /*14eb0*/  LOP3.LUT R97, R101, R102, R97, 0x96, !PT ;  /* 0x0000006665617212 */ /* 0x000fc400078e9661 */
[----:B------:R-:W-:Y:S02]  /*14ec0*/  IADD3 R87, PT, PT, R13, R87, R84 ;  /* 0x000000570d577210 */ /* 0x000fe40007ffe054 */
[C-C-:B------:R-:W-:Y:S02]  /*14ed0*/  SHF.R.W.U32 R91, R98.reuse, 0x2, R98.reuse ;  /* 0x00000002625b7819 */ /* 0x140fe40000001e62 */
[C-C-:B------:R-:W-:Y:S02]  /*14ee0*/  SHF.R.W.U32 R94, R98.reuse, 0xd, R98.reuse ;  /* 0x0000000d625e7819 */ /* 0x140fe40000001e62 */
[----:B------:R-:W-:Y:S02]  /*14ef0*/  SHF.R.W.U32 R95, R98, 0x16, R98 ;  /* 0x00000016625f7819 */ /* 0x000fe40000001e62 */
[----:B------:R-:W-:Y:S02]  /*14f00*/  IADD3 R100, PT, PT, R87, R64, R97 ;  /* 0x0000004057647210 */ /* 0x000fe40007ffe061 */
[----:B------:R-:W-:-:S02]  /*14f10*/  LOP3.LUT R95, R95, R94, R91, 0x96, !PT ;  /* 0x0000005e5f5f7212 */ /* 0x000fc400078e965b */
[----:B------:R-:W-:Y:S01]  /*14f20*/  IADD3 R91, PT, PT, R12, R14, R19 ;  /* 0x0000000e0c5b7210 */ /* 0x000fe20007ffe013 */
[----:B------:R-:W-:Y:S01]  /*14f30*/  IMAD.IADD R14, R106, 0x1, R81 ;  /* 0x000000016a0e7824 */ /* 0x000fe200078e0251 */
[C---:B------:R-:W-:Y:S01]  /*14f40*/  LOP3.LUT R88, R99.reuse, R88, R98, 0xe8, !PT ;  /* 0x0000005863587212 */ /* 0x040fe200078ee862 */
[----:B------:R-:W-:Y:S01]  /*14f50*/  IMAD.IADD R81, R99, 0x1, R100 ;  /* 0x0000000163517824 */ /* 0x000fe200078e0264 */
[----:B------:R-:W-:Y:S02]  /*14f60*/  SHF.R.W.U32 R103, R11, 0x12, R11 ;  /* 0x000000120b677819 */ /* 0x000fe40000001e0b */
[----:B------:R-:W-:Y:S02]  /*14f70*/  IADD3 R95, PT, PT, R92, R95, R88 ;  /* 0x0000005f5c5f7210 */ /* 0x000fe40007ffe058 */
[C-C-:B------:R-:W-:Y:S02]  /*14f80*/  SHF.R.W.U32 R92, R81.reuse, 0x6, R81.reuse ;  /* 0x00000006515c7819 */ /* 0x140fe40000001e51 */
[----:B------:R-:W-:-:S02]  /*14f90*/  SHF.R.W.U32 R97, R81, 0xb, R81 ;  /* 0x0000000b51617819 */ /* 0x000fc40000001e51 */
[----:B------:R-:W-:Y:S02]  /*14fa0*/  SHF.R.W.U32 R94, R81, 0x19, R81 ;  /* 0x00000019515e7819 */ /* 0x000fe40000001e51 */
[----:B------:R-:W-:Y:S02]  /*14fb0*/  LOP3.LUT R101, R96, R81, R28, 0xb8, !PT ;  /* 0x0000005160657212 */ /* 0x000fe400078eb81c */
[--C-:B------:R-:W-:Y:S02]  /*14fc0*/  SHF.R.W.U32 R88, R11, 0x7, R11.reuse ;  /* 0x000000070b587819 */ /* 0x100fe40000001e0b */
[----:B------:R-:W-:Y:S02]  /*14fd0*/  SHF.R.U32.HI R102, RZ, 0x3, R11 ;  /* 0x00000003ff667819 */ /* 0x000fe4000001160b */
[C-C-:B------:R-:W-:Y:S02]  /*14fe0*/  SHF.R.W.U32 R19, R95.reuse, 0x2, R95.reuse ;  /* 0x000000025f137819 */ /* 0x140fe40000001e5f */
[----:B------:R-:W-:-:S02]  /*14ff0*/  SHF.R.W.U32 R84, R95, 0xd, R95 ;  /* 0x0000000d5f547819 */ /* 0x000fc40000001e5f */
[----:B------:R-:W-:Y:S02]  /*15000*/  SHF.R.W.U32 R87, R95, 0x16, R95 ;  /* 0x000000165f577819 */ /* 0x000fe40000001e5f */
[----:B------:R-:W-:Y:S02]  /*15010*/  LOP3.LUT R92, R94, R97, R92, 0x96, !PT ;  /* 0x000000615e5c7212 */ /* 0x000fe400078e965c */
[----:B------:R-:W-:Y:S02]  /*15020*/  IADD3 R101, PT, PT, R14, R101, R93 ;  /* 0x000000650e657210 */ /* 0x000fe40007ffe05d */
[----:B------:R-:W-:Y:S02]  /*15030*/  LOP3.LUT R88, R103, R88, R102, 0x96, !PT ;  /* 0x0000005867587212 */ /* 0x000fe400078e9666 */
[----:B------:R-:W-:Y:S02]  /*15040*/  LOP3.LUT R84, R87, R84, R19, 0x96, !PT ;  /* 0x0000005457547212 */ /* 0x000fe400078e9613 */
[----:B------:R-:W-:-:S02]  /*15050*/  SHF.R.W.U32 R19, R13, 0x11, R13 ;  /* 0x000000110d137819 */ /* 0x000fc40000001e0d */
[--C-:B------:R-:W-:Y:S02]  /*15060*/  SHF.R.W.U32 R94, R13, 0x13, R13.reuse ;  /* 0x000000130d5e7819 */ /* 0x100fe40000001e0d */
[----:B------:R-:W-:Y:S02]  /*15070*/  SHF.R.U32.HI R87, RZ, 0xa, R13 ;  /* 0x0000000aff577819 */ /* 0x000fe4000001160d */
[----:B------:R-:W-:Y:S02]  /*15080*/  LOP3.LUT R102, R98, R99, R95, 0xe8, !PT ;  /* 0x0000006362667212 */ /* 0x000fe400078ee85f */
[C-C-:B------:R-:W-:Y:S02]  /*15090*/  SHF.R.W.U32 R93, R12.reuse, 0x7, R12.reuse ;  /* 0x000000070c5d7819 */ /* 0x140fe40000001e0c */
[--C-:B------:R-:W-:Y:S02]  /*150a0*/  SHF.R.W.U32 R106, R12, 0x12, R12.reuse ;  /* 0x000000120c6a7819 */ /* 0x100fe40000001e0c */
[----:B------:R-:W-:-:S02]  /*150b0*/  SHF.R.U32.HI R97, RZ, 0x3, R12 ;  /* 0x00000003ff617819 */ /* 0x000fc4000001160c */
[----:B------:R-:W-:Y:S02]  /*150c0*/  IADD3 R99, PT, PT, R101, R65, R92 ;  /* 0x0000004165637210 */ /* 0x000fe40007ffe05c */
[----:B------:R-:W-:Y:S02]  /*150d0*/  LOP3.LUT R19, R94, R19, R87, 0x96, !PT ;  /* 0x000000135e137212 */ /* 0x000fe400078e9657 */
[----:B------:R-:W-:Y:S01]  /*150e0*/  LOP3.LUT R92, R106, R93, R97, 0x96, !PT ;  /* 0x0000005d6a5c7212 */ /* 0x000fe200078e9661 */
[----:B------:R-:W-:Y:S01]  /*150f0*/  IMAD.IADD R97, R98, 0x1, R99 ;  /* 0x0000000162617824 */ /* 0x000fe200078e0263 */
[----:B------:R-:W-:Y:S01]  /*15100*/  IADD3 R102, PT, PT, R85, R84, R102 ;  /* 0x0000005455667210 */ /* 0x000fe20007ffe066 */
[----:B------:R-:W-:Y:S01]  /*15110*/  IMAD.IADD R19, R19, 0x1, R80 ;  /* 0x0000000113137824 */ /* 0x000fe200078e0250 */
[----:B------:R-:W-:Y:S01]  /*15120*/  IADD3 R94, PT, PT, R13, R15, R86 ;  /* 0x0000000f0d5e7210 */ /* 0x000fe20007ffe056 */
[----:B0-----:R-:W-:Y:S01]  /*15130*/  IMAD.U32 R86, RZ, RZ, UR21 ;  /* 0x00000015ff567e24 */ /* 0x001fe2000f8e00ff */
[----:B------:R-:W-:-:S02]  /*15140*/  SHF.R.W.U32 R80, R102, 0x2, R102 ;  /* 0x0000000266507819 */ /* 0x000fc40000001e66 */
[C-C-:B------:R-:W-:Y:S02]  /*15150*/  SHF.R.W.U32 R85, R102.reuse, 0xd, R102.reuse ;  /* 0x0000000d66557819 */ /* 0x140fe40000001e66 */
[----:B------:R-:W-:Y:S02]  /*15160*/  SHF.R.W.U32 R84, R102, 0x16, R102 ;  /* 0x0000001666547819 */ /* 0x000fe40000001e66 */
[C-C-:B------:R-:W-:Y:S02]  /*15170*/  SHF.R.W.U32 R87, R97.reuse, 0x6, R97.reuse ;  /* 0x0000000661577819 */ /* 0x140fe40000001e61 */
[C-C-:B------:R-:W-:Y:S02]  /*15180*/  SHF.R.W.U32 R106, R97.reuse, 0xb, R97.reuse ;  /* 0x0000000b616a7819 */ /* 0x140fe40000001e61 */
[----:B------:R-:W-:Y:S02]  /*15190*/  SHF.R.W.U32 R93, R97, 0x19, R97 ;  /* 0x00000019615d7819 */ /* 0x000fe40000001e61 */
[----:B------:R-:W-:-:S02]  /*151a0*/  LOP3.LUT R103, R28, R97, R81, 0xb8, !PT ;  /* 0x000000611c677212 */ /* 0x000fc400078eb851 */
[----:B------:R-:W-:Y:S01]  /*151b0*/  LOP3.LUT R101, R84, R85, R80, 0x96, !PT ;  /* 0x0000005554657212 */ /* 0x000fe200078e9650 */
[----:B------:R-:W-:Y:S01]  /*151c0*/  IMAD.U32 R85, RZ, RZ, UR22 ;  /* 0x00000016ff557e24 */ /* 0x000fe2000f8e00ff */
[----:B------:R-:W-:Y:S01]  /*151d0*/  LOP3.LUT R93, R93, R106, R87, 0x96, !PT ;  /* 0x0000006a5d5d7212 */ /* 0x000fe200078e9657 */
[----:B------:R-:W-:Y:S01]  /*151e0*/  IMAD.U32 R87, RZ, RZ, UR20 ;  /* 0x00000014ff577e24 */ /* 0x000fe2000f8e00ff */
[----:B------:R-:W-:Y:S01]  /*151f0*/  IADD3 R80, PT, PT, R19, R103, R96 ;  /* 0x0000006713507210 */ /* 0x000fe20007ffe060 */
[----:B------:R-:W-:Y:S01]  /*15200*/  IMAD.U32 R84, RZ, RZ, UR23 ;  /* 0x00000017ff547e24 */ /* 0x000fe2000f8e00ff */
[----:B------:R-:W-:Y:S01]  /*15210*/  LOP3.LUT R98, R95, R98, R102, 0xe8, !PT ;  /* 0x000000625f627212 */ /* 0x000fe200078ee866 */
[----:B------:R-:W0:Y:S01]  /*15220*/  LDCU.128 UR20, c[0x3][0xb0] ;  /* 0x00c01600ff1477ac */ /* 0x000e220008000c00 */
[----:B------:R-:W-:Y:S02]  /*15230*/  IADD3 R80, PT, PT, R80, R66, R93 ;  /* 0x0000004250507210 */ /* 0x000fe40007ffe05d */
[----:B------:R-:W-:-:S02]  /*15240*/  SHF.R.W.U32 R15, R14, 0x11, R14 ;  /* 0x000000110e0f7819 */ /* 0x000fc40000001e0e */
[--C-:B------:R-:W-:Y:S02]  /*15250*/  SHF.R.W.U32 R96, R14, 0x13, R14.reuse ;  /* 0x000000130e607819 */ /* 0x100fe40000001e0e */
[----:B------:R-:W-:Y:S02]  /*15260*/  SHF.R.U32.HI R103, RZ, 0xa, R14 ;  /* 0x0000000aff677819 */ /* 0x000fe4000001160e */
[----:B------:R-:W-:Y:S01]  /*15270*/  IADD3 R101, PT, PT, R100, R101, R98 ;  /* 0x0000006564657210 */ /* 0x000fe20007ffe062 */
[----:B------:R-:W-:Y:S01]  /*15280*/  IMAD.IADD R98, R95, 0x1, R80 ;  /* 0x000000015f627824 */ /* 0x000fe200078e0250 */
[----:B------:R-:W-:Y:S02]  /*15290*/  LOP3.LUT R15, R96, R15, R103, 0x96, !PT ;  /* 0x0000000f600f7212 */ /* 0x000fe400078e9667 */
[C-C-:B------:R-:W-:Y:S02]  /*152a0*/  SHF.R.W.U32 R96, R101.reuse, 0x2, R101.reuse ;  /* 0x0000000265607819 */ /* 0x140fe40000001e65 */
[--C-:B------:R-:W-:Y:S01]  /*152b0*/  SHF.R.W.U32 R103, R101, 0xd, R101.reuse ;  /* 0x0000000d65677819 */ /* 0x100fe20000001e65 */
[----:B------:R-:W-:Y:S01]  /*152c0*/  IMAD.IADD R15, R15, 0x1, R82 ;  /* 0x000000010f0f7824 */ /* 0x000fe200078e0252 */
[----:B------:R-:W-:-:S02]  /*152d0*/  SHF.R.W.U32 R100, R101, 0x16, R101 ;  /* 0x0000001665647819 */ /* 0x000fc40000001e65 */
[C-C-:B------:R-:W-:Y:S02]  /*152e0*/  SHF.R.W.U32 R105, R98.reuse, 0x6, R98.reuse ;  /* 0x0000000662697819 */ /* 0x140fe40000001e62 */
[C-C-:B------:R-:W-:Y:S02]  /*152f0*/  SHF.R.W.U32 R106, R98.reuse, 0xb, R98.reuse ;  /* 0x0000000b626a7819 */ /* 0x140fe40000001e62 */
[----:B------:R-:W-:Y:S02]  /*15300*/  SHF.R.W.U32 R107, R98, 0x19, R98 ;  /* 0x00000019626b7819 */ /* 0x000fe40000001e62 */
[----:B------:R-:W-:Y:S02]  /*15310*/  LOP3.LUT R96, R100, R103, R96, 0x96, !PT ;  /* 0x0000006764607212 */ /* 0x000fe400078e9660 */
[----:B------:R-:W-:Y:S02]  /*15320*/  LOP3.LUT R100, R81, R98, R97, 0xb8, !PT ;  /* 0x0000006251647212 */ /* 0x000fe400078eb861 */
        /* <DEDUP_REMOVED lines=8> */
[C-C-:B------:R-:W-:Y:S02]  /*153b0*/  SHF.R.W.U32 R103, R19.reuse, 0x11, R19.reuse ;  /* 0x0000001113677819 */ /* 0x140fe40000001e13 */
[--C-:B------:R-:W-:Y:S02]  /*153c0*/  SHF.R.W.U32 R108, R19, 0x13, R19.reuse ;  /* 0x00000013136c7819 */ /* 0x100fe40000001e13 */
[----:B------:R-:W-:Y:S02]  /*153d0*/  SHF.R.U32.HI R105, RZ, 0xa, R19 ;  /* 0x0000000aff697819 */ /* 0x000fe40000011613 */
[C-C-:B------:R-:W-:Y:S02]  /*153e0*/  SHF.R.W.U32 R107, R15.reuse, 0x11, R15.reuse ;  /* 0x000000110f6b7819 */ /* 0x140fe40000001e0f */
[----:B------:R-:W-:-:S02]  /*153f0*/  SHF.R.W.U32 R110, R15, 0x13, R15 ;  /* 0x000000130f6e7819 */ /* 0x000fc40000001e0f */
[----:B------:R-:W-:Y:S02]  /*15400*/  SHF.R.U32.HI R95, RZ, 0xa, R15 ;  /* 0x0000000aff5f7819 */ /* 0x000fe4000001160f */
[----:B------:R-:W-:Y:S02]  /*15410*/  IADD3 R99, PT, PT, R100, R67, R82 ;  /* 0x0000004364637210 */ /* 0x000fe40007ffe052 */
[----:B------:R-:W-:Y:S02]  /*15420*/  LOP3.LUT R105, R108, R103, R105, 0x96, !PT ;  /* 0x000000676c697212 */ /* 0x000fe400078e9669 */
[----:B------:R-:W-:Y:S01]  /*15430*/  LOP3.LUT R110, R110, R107, R95, 0x96, !PT ;  /* 0x0000006b6e6e7212 */ /* 0x000fe200078e965f */
[----:B------:R-:W-:Y:S01]  /*15440*/  IMAD.IADD R95, R102, 0x1, R99 ;  /* 0x00000001665f7824 */ /* 0x000fe200078e0263 */
[C---:B------:R-:W-:Y:S01]  /*15450*/  SHF.R.W.U32 R82, R106.reuse, 0x2, R106 ;  /* 0x000000026a527819 */ /* 0x040fe20000001e6a */
[----:B------:R-:W-:Y:S01]  /*15460*/  IMAD.IADD R28, R105, 0x1, R90 ;  /* 0x00000001691c7824 */ /* 0x000fe200078e025a */
[----:B------:R-:W-:-:S02]  /*15470*/  SHF.R.W.U32 R103, R106, 0xd, R106 ;  /* 0x0000000d6a677819 */ /* 0x000fc40000001e6a */
[----:B------:R-:W-:Y:S02]  /*15480*/  SHF.R.W.U32 R96, R106, 0x16, R106 ;  /* 0x000000166a607819 */ /* 0x000fe40000001e6a */
[C-C-:B------:R-:W-:Y:S02]  /*15490*/  SHF.R.W.U32 R105, R95.reuse, 0xb, R95.reuse ;  /* 0x0000000b5f697819 */ /* 0x140fe40000001e5f */
[----:B------:R-:W-:Y:S02]  /*154a0*/  LOP3.LUT R103, R96, R103, R82, 0x96, !PT ;  /* 0x0000006760677212 */ /* 0x000fe400078e9652 */
[C-C-:B------:R-:W-:Y:S02]  /*154b0*/  SHF.R.W.U32 R82, R95.reuse, 0x6, R95.reuse ;  /* 0x000000065f527819 */ /* 0x140fe40000001e5f */
[----:B------:R-:W-:Y:S02]  /*154c0*/  SHF.R.W.U32 R90, R95, 0x19, R95 ;  /* 0x000000195f5a7819 */ /* 0x000fe40000001e5f */
[----:B------:R-:W-:-:S02]  /*154d0*/  LOP3.LUT R96, R97, R95, R98, 0xb8, !PT ;  /* 0x0000005f61607212 */ /* 0x000fc400078eb862 */
[----:B------:R-:W-:Y:S02]  /*154e0*/  LOP3.LUT R102, R101, R102, R106, 0xe8, !PT ;  /* 0x0000006665667212 */ /* 0x000fe400078ee86a */
[----:B------:R-:W-:Y:S01]  /*154f0*/  LOP3.LUT R82, R90, R105, R82, 0x96, !PT ;  /* 0x000000695a527212 */ /* 0x000fe200078e9652 */
[----:B------:R-:W-:Y:S01]  /*15500*/  IMAD.IADD R90, R110, 0x1, R83 ;  /* 0x000000016e5a7824 */ /* 0x000fe200078e0253 */
[----:B------:R-:W-:Y:S01]  /*15510*/  IADD3 R81, PT, PT, R28, R96, R81 ;  /* 0x000000601c517210 */ /* 0x000fe20007ffe051 */
[----:B0-----:R-:W-:Y:S01]  /*15520*/  IMAD.U32 R83, RZ, RZ, UR20 ;  /* 0x00000014ff537e24 */ /* 0x001fe2000f8e00ff */
[----:B------:R-:W-:Y:S01]  /*15530*/  IADD3 R103, PT, PT, R80, R103, R102 ;  /* 0x0000006750677210 */ /* 0x000fe20007ffe066 */
[----:B------:R-:W-:Y:S01]  /*15540*/  IMAD.U32 R80, RZ, RZ, UR23 ;  /* 0x00000017ff507e24 */ /* 0x000fe2000f8e00ff */
[C-C-:B------:R-:W-:Y:S02]  /*15550*/  SHF.R.W.U32 R100, R14.reuse, 0x7, R14.reuse ;  /* 0x000000070e647819 */ /* 0x140fe40000001e0e */
[----:B------:R-:W-:-:S02]  /*15560*/  SHF.R.W.U32 R107, R14, 0x12, R14 ;  /* 0x000000120e6b7819 */ /* 0x000fc40000001e0e */
[----:B------:R-:W-:Y:S02]  /*15570*/  SHF.R.U32.HI R108, RZ, 0x3, R14 ;  /* 0x00000003ff6c7819 */ /* 0x000fe4000001160e */
[----:B------:R-:W-:Y:S01]  /*15580*/  IADD3 R102, PT, PT, R81, R87, R82 ;  /* 0x0000005751667210 */ /* 0x000fe20007ffe052 */
[----:B------:R-:W-:Y:S01]  /*15590*/  IMAD.U32 R82, RZ, RZ, UR21 ;  /* 0x00000015ff527e24 */ /* 0x000fe2000f8e00ff */
[----:B------:R-:W-:Y:S01]  /*155a0*/  LOP3.LUT R96, R107, R100, R108, 0x96, !PT ;  /* 0x000000646b607212 */ /* 0x000fe200078e966c */
[----:B------:R-:W-:Y:S01]  /*155b0*/  IMAD.U32 R81, RZ, RZ, UR22 ;  /* 0x00000016ff517e24 */ /* 0x000fe2000f8e00ff */
[--C-:B------:R-:W-:Y:S01]  /*155c0*/  SHF.R.W.U32 R105, R103, 0x2, R103.reuse ;  /* 0x0000000267697819 */ /* 0x100fe20000001e67 */
[----:B------:R-:W-:Y:S01]  /*155d0*/  IMAD.IADD R100, R101, 0x1, R102 ;  /* 0x0000000165647824 */ /* 0x000fe200078e0266 */
[C-C-:B------:R-:W-:Y:S01]  /*155e0*/  SHF.R.W.U32 R108, R103.reuse, 0xd, R103.reuse ;  /* 0x0000000d676c7819 */ /* 0x140fe20000001e67 */
[----:B------:R-:W0:Y:S01]  /*155f0*/  LDCU.128 UR20, c[0x3][0xc0] ;  /* 0x00c01800ff1477ac */ /* 0x000e220008000c00 */
        /* <DEDUP_REMOVED lines=8> */
[C-C-:B------:R-:W-:Y:S02]  /*15680*/  SHF.R.W.U32 R97, R28.reuse, 0x11, R28.reuse ;  /* 0x000000111c617819 */ /* 0x140fe40000001e1c */
[--C-:B------:R-:W-:Y:S02]  /*15690*/  SHF.R.W.U32 R110, R28, 0x13, R28.reuse ;  /* 0x000000131c6e7819 */ /* 0x100fe40000001e1c */
[----:B------:R-:W-:Y:S02]  /*156a0*/  SHF.R.U32.HI R107, RZ, 0xa, R28 ;  /* 0x0000000aff6b7819 */ /* 0x000fe4000001161c */
[----:B------:R-:W-:Y:S02]  /*156b0*/  LOP3.LUT R101, R106, R101, R103, 0xe8, !PT ;  /* 0x000000656a657212 */ /* 0x000fe400078ee867 */
[----:B------:R-:W-:-:S02]  /*156c0*/  IADD3 R105, PT, PT, R112, R86, R105 ;  /* 0x0000005670697210 */ /* 0x000fc40007ffe069 */
[----:B------:R-:W-:Y:S02]  /*156d0*/  LOP3.LUT R110, R110, R97, R107, 0x96, !PT ;  /* 0x000000616e6e7212 */ /* 0x000fe400078e966b */
[----:B------:R-:W-:Y:S01]  /*156e0*/  IADD3 R108, PT, PT, R99, R108, R101 ;  /* 0x0000006c636c7210 */ /* 0x000fe20007ffe065 */
[----:B------:R-:W-:Y:S01]  /*156f0*/  IMAD.IADD R101, R106, 0x1, R105 ;  /* 0x000000016a657824 */ /* 0x000fe200078e0269 */
[C---:B------:R-:W-:Y:S01]  /*15700*/  SHF.R.W.U32 R109, R19.reuse, 0x7, R19 ;  /* 0x00000007136d7819 */ /* 0x040fe20000001e13 */
        /* <DEDUP_REMOVED lines=13> */
[----:B------:R-:W-:Y:S02]  /*157e0*/  IADD3 R99, PT, PT, R14, R4, R31 ;  /* 0x000000040e637210 */ /* 0x000fe40007ffe01f */
[----:B------:R-:W-:Y:S02]  /*157f0*/  LOP3.LUT R107, R109, R110, R107, 0x96, !PT ;  /* 0x0000006e6d6b7212 */ /* 0x000fe400078e966b */
[----:B------:R-:W-:-:S02]  /*15800*/  LOP3.LUT R4, R103, R106, R108, 0xe8, !PT ;  /* 0x0000006a67047212 */ /* 0x000fc400078ee86c */
[C-C-:B------:R-:W-:Y:S02]  /*15810*/  SHF.R.W.U32 R31, R90.reuse, 0x11, R90.reuse ;  /* 0x000000115a1f7819 */ /* 0x140fe40000001e5a */
[--C-:B------:R-:W-:Y:S02]  /*15820*/  SHF.R.W.U32 R98, R90, 0x13, R90.reuse ;  /* 0x000000135a627819 */ /* 0x100fe40000001e5a */
[----:B------:R-:W-:Y:S02]  /*15830*/  SHF.R.U32.HI R109, RZ, 0xa, R90 ;  /* 0x0000000aff6d7819 */ /* 0x000fe4000001165a */
[----:B------:R-:W-:Y:S02]  /*15840*/  IADD3 R106, PT, PT, R114, R85, R112 ;  /* 0x00000055726a7210 */ /* 0x000fe40007ffe070 */
[----:B------:R-:W-:Y:S02]  /*15850*/  LOP3.LUT R109, R98, R31, R109, 0x96, !PT ;  /* 0x0000001f626d7212 */ /* 0x000fe400078e966d */
[----:B------:R-:W-:Y:S01]  /*15860*/  IADD3 R107, PT, PT, R102, R107, R4 ;  /* 0x0000006b666b7210 */ /* 0x000fe20007ffe004 */
[----:B------:R-:W-:Y:S01]  /*15870*/  IMAD.IADD R4, R103, 0x1, R106 ;  /* 0x0000000167047824 */ /* 0x000fe200078e026a */
[--C-:B------:R-:W-:Y:S01]  /*15880*/  SHF.R.W.U32 R110, R15, 0x7, R15.reuse ;  /* 0x000000070f6e7819 */ /* 0x100fe20000001e0f */
[----:B------:R-:W-:Y:S01]  /*15890*/  IMAD.IADD R94, R109, 0x1, R94 ;  /* 0x000000016d5e7824 */ /* 0x000fe200078e025e */
[----:B------:R-:W-:-:S02]  /*158a0*/  SHF.R.W.U32 R111, R15, 0x12, R15 ;  /* 0x000000120f6f7819 */ /* 0x000fc40000001e0f */
[----:B------:R-:W-:Y:S02]  /*158b0*/  SHF.R.U32.HI R113, RZ, 0x3, R15 ;  /* 0x00000003ff717819 */ /* 0x000fe4000001160f */
[C-C-:B------:R-:W-:Y:S02]  /*158c0*/  SHF.R.W.U32 R112, R4.reuse, 0x19, R4.reuse ;  /* 0x0000001904707819 */ /* 0x140fe40000001e04 */
[----:B------:R-:W-:Y:S02]  /*158d0*/  LOP3.LUT R31, R111, R110, R113, 0x96, !PT ;  /* 0x0000006e6f1f7212 */ /* 0x000fe400078e9671 */
[C-C-:B------:R-:W-:Y:S02]  /*158e0*/  SHF.R.W.U32 R110, R4.reuse, 0x6, R4.reuse ;  /* 0x00000006046e7819 */ /* 0x140fe40000001e04 */
[----:B------:R-:W-:Y:S02]  /*158f0*/  SHF.R.W.U32 R111, R4, 0xb, R4 ;  /* 0x0000000b046f7819 */ /* 0x000fe40000001e04 */
[----:B------:R-:W-:-:S02]  /*15900*/  LOP3.LUT R113, R100, R4, R101, 0xb8, !PT ;  /* 0x0000000464717212 */ /* 0x000fc400078eb865 */
[C-C-:B------:R-:W-:Y:S02]  /*15910*/  SHF.R.W.U32 R98, R107.reuse, 0x2, R107.reuse ;  /* 0x000000026b627819 */ /* 0x140fe40000001e6b */
[C-C-:B------:R-:W-:Y:S02]  /*15920*/  SHF.R.W.U32 R109, R107.reuse, 0xd, R107.reuse ;  /* 0x0000000d6b6d7819 */ /* 0x140fe40000001e6b */
[----:B------:R-:W-:Y:S02]  /*15930*/  SHF.R.W.U32 R102, R107, 0x16, R107 ;  /* 0x000000166b667819 */ /* 0x000fe40000001e6b */
[----:B------:R-:W-:Y:S02]  /*15940*/  IADD3 R10, PT, PT, R19, R5, R10 ;  /* 0x00000005130a7210 */ /* 0x000fe40007ffe00a */
        /* <DEDUP_REMOVED lines=28> */
[----:B------:R-:W-:Y:S02]  /*15b10*/  LOP3.LUT R109, R111, R112, R109, 0x96, !PT ;  /* 0x000000706f6d7212 */ /* 0x000fe400078e966d */
[----:B------:R-:W-:Y:S02]  /*15b20*/  IADD3 R6, PT, PT, R15, R6, R89 ;  /* 0x000000060f067210 */ /* 0x000fe40007ffe059 */
[----:B------:R-:W-:Y:S02]  /*15b30*/  LOP3.LUT R89, R107, R108, R102, 0xe8, !PT ;  /* 0x0000006c6b597212 */ /* 0x000fe400078ee866 */
[----:B------:R-:W-:Y:S02]  /*15b40*/  LOP3.LUT R111, R100, R99, R110, 0x96, !PT ;  /* 0x00000063646f7212 */ /* 0x000fe400078e966e */
[----:B------:R-:W-:Y:S02]  /*15b50*/  IADD3 R108, PT, PT, R113, R68, R109 ;  /* 0x00000044716c7210 */ /* 0x000fe40007ffe06d */
[----:B------:R-:W-:Y:S01]  /*15b60*/  IADD3 R105, PT, PT, R106, R105, R89 ;  /* 0x000000696a697210 */ /* 0x000fe20007ffe059 */
[----:B------:R-:W-:Y:S01]  /*15b70*/  IMAD.IADD R89, R111, 0x1, R10 ;  /* 0x000000016f597824 */ /* 0x000fe200078e020a */
[C---:B------:R-:W-:Y:S01]  /*15b80*/  SHF.R.W.U32 R112, R90.reuse, 0x7, R90 ;  /* 0x000000075a707819 */ /* 0x040fe20000001e5a */
[----:B------:R-:W-:Y:S01]  /*15b90*/  IMAD.IADD R10, R107, 0x1, R108 ;  /* 0x000000016b0a7824 */ /* 0x000fe200078e026c */
[----:B------:R-:W-:-:S02]  /*15ba0*/  SHF.R.W.U32 R115, R90, 0x12, R90 ;  /* 0x000000125a737819 */ /* 0x000fc40000001e5a */
[----:B------:R-:W-:Y:S02]  /*15bb0*/  SHF.R.U32.HI R114, RZ, 0x3, R90 ;  /* 0x00000003ff727819 */ /* 0x000fe4000001165a */
[C---:B------:R-:W-:Y:S02]  /*15bc0*/  SHF.R.W.U32 R110, R10.reuse, 0x6, R10 ;  /* 0x000000060a6e7819 */ /* 0x040fe40000001e0a */
[----:B------:R-:W-:Y:S02]  /*15bd0*/  LOP3.LUT R99, R115, R112, R114, 0x96, !PT ;  /* 0x0000007073637212 */ /* 0x000fe400078e9672 */
        /* <DEDUP_REMOVED lines=16> */
[C---:B------:R-:W-:Y:S01]  /*15ce0*/  SHF.R.W.U32 R111, R91.reuse, 0x7, R91 ;  /* 0x000000075b6f7819 */ /* 0x040fe20000001e5b */
[----:B------:R-:W-:Y:S01]  /*15cf0*/  IMAD.IADD R100, R102, 0x1, R107 ;  /* 0x0000000166647824 */ /* 0x000fe200078e026b */
[--C-:B------:R-:W-:Y:S02]  /*15d00*/  SHF.R.W.U32 R112, R91, 0x12, R91.reuse ;  /* 0x000000125b707819 */ /* 0x100fe40000001e5b */
[----:B------:R-:W-:Y:S02]  /*15d10*/  SHF.R.U32.HI R113, RZ, 0x3, R91 ;  /* 0x00000003ff717819 */ /* 0x000fe4000001165b */
[----:B------:R-:W-:Y:S01]  /*15d20*/  IADD3 R106, PT, PT, R5, R106, R30 ;  /* 0x0000006a056a7210 */ /* 0x000fe20007ffe01e */
[----:B------:R-:W-:Y:S01]  /*15d30*/  IMAD.IADD R5, R101, 0x1, R6 ;  /* 0x0000000165057824 */ /* 0x000fe200078e0206 */
[----:B------:R-:W-:-:S02]  /*15d40*/  LOP3.LUT R30, R112, R111, R113, 0x96, !PT ;  /* 0x0000006f701e7212 */ /* 0x000fc400078e9671 */
[C-C-:B------:R-:W-:Y:S02]  /*15d50*/  SHF.R.W.U32 R111, R100.reuse, 0x6, R100.reuse ;  /* 0x00000006646f7819 */ /* 0x140fe40000001e64 */
[C-C-:B------:R-:W-:Y:S02]  /*15d60*/  SHF.R.W.U32 R112, R100.reuse, 0xb, R100.reuse ;  /* 0x0000000b64707819 */ /* 0x140fe40000001e64 */
[----:B------:R-:W-:Y:S02]  /*15d70*/  SHF.R.W.U32 R113, R100, 0x19, R100 ;  /* 0x0000001964717819 */ /* 0x000fe40000001e64 */
[----:B------:R-:W-:Y:S02]  /*15d80*/  LOP3.LUT R114, R103, R100, R10, 0xb8, !PT ;  /* 0x0000006467727212 */ /* 0x000fe400078eb80a */
[C-C-:B------:R-:W-:Y:S02]  /*15d90*/  SHF.R.W.U32 R101, R106.reuse, 0x2, R106.reuse ;  /* 0x000000026a657819 */ /* 0x140fe40000001e6a */
[----:B------:R-:W-:-:S02]  /*15da0*/  SHF.R.W.U32 R110, R106, 0xd, R106 ;  /* 0x0000000d6a6e7819 */ /* 0x000fc40000001e6a */
[----:B------:R-:W-:Y:S02]  /*15db0*/  SHF.R.W.U32 R109, R106, 0x16, R106 ;  /* 0x000000166a6d7819 */ /* 0x000fe40000001e6a */
[----:B------:R-:W-:Y:S02]  /*15dc0*/  IADD3 R6, PT, PT, R90, R8, R29 ;  /* 0x000000085a067210 */ /* 0x000fe40007ffe01d */
[----:B------:R-:W-:Y:S02]  /*15dd0*/  LOP3.LUT R111, R113, R112, R111, 0x96, !PT ;  /* 0x00000070716f7212 */ /* 0x000fe400078e966f */
[----:B------:R-:W-:Y:S02]  /*15de0*/  IADD3 R8, PT, PT, R5, R114, R4 ;  /* 0x0000007205087210 */ /* 0x000fe40007ffe004 */
[----:B------:R-:W-:Y:S02]  /*15df0*/  LOP3.LUT R109, R109, R110, R101, 0x96, !PT ;  /* 0x0000006e6d6d7212 */ /* 0x000fe400078e9665 */
[----:B------:R-:W-:-:S02]  /*15e00*/  SHF.R.W.U32 R4, R89, 0x11, R89 ;  /* 0x0000001159047819 */ /* 0x000fc40000001e59 */
[--C-:B------:R-:W-:Y:S02]  /*15e10*/  SHF.R.W.U32 R29, R89, 0x13, R89.reuse ;  /* 0x00000013591d7819 */ /* 0x100fe40000001e59 */
[----:B------:R-:W-:Y:S02]  /*15e20*/  SHF.R.U32.HI R101, RZ, 0xa, R89 ;  /* 0x0000000aff657819 */ /* 0x000fe40000011659 */
[----:B------:R-:W-:Y:S02]  /*15e30*/  IADD3 R8, PT, PT, R8, R70, R111 ;  /* 0x0000004608087210 */ /* 0x000fe40007ffe06f */
[----:B------:R-:W-:Y:S02]  /*15e40*/  LOP3.LUT R4, R29, R4, R101, 0x96, !PT ;  /* 0x000000041d047212 */ /* 0x000fe400078e9665 */
[C---:B------:R-:W-:Y:S01]  /*15e50*/  SHF.R.W.U32 R110, R94.reuse, 0x7, R94 ;  /* 0x000000075e6e7819 */ /* 0x040fe20000001e5e */
[C---:B------:R-:W-:Y:S01]  /*15e60*/  IMAD.IADD R101, R105.reuse, 0x1, R8 ;  /* 0x0000000169657824 */ /* 0x040fe200078e0208 */
[----:B------:R-:W-:Y:S01]  /*15e70*/  SHF.R.W.U32 R113, R94, 0x12, R94 ;  /* 0x000000125e717819 */ /* 0x000fe20000001e5e */
[----:B------:R-:W-:Y:S01]  /*15e80*/  IMAD.IADD R4, R4, 0x1, R7 ;  /* 0x0000000104047824 */ /* 0x000fe200078e0207 */
[----:B------:R-:W-:-:S02]  /*15e90*/  LOP3.LUT R102, R105, R102, R106, 0xe8, !PT ;  /* 0x0000006669667212 */ /* 0x000fc400078ee86a */
[----:B------:R-:W-:Y:S02]  /*15ea0*/  SHF.R.U32.HI R112, RZ, 0x3, R94 ;  /* 0x00000003ff707819 */ /* 0x000fe4000001165e */
[----:B------:R-:W-:Y:S02]  /*15eb0*/  IADD3 R109, PT, PT, R108, R109, R102 ;  /* 0x0000006d6c6d7210 */ /* 0x000fe40007ffe066 */
[----:B------:R-:W-:Y:S02]  /*15ec0*/  LOP3.LUT R29, R113, R110, R112, 0x96, !PT ;  /* 0x0000006e711d7212 */ /* 0x000fe400078e9670 */
[C-C-:B------:R-:W-:Y:S02]  /*15ed0*/  SHF.R.W.U32 R110, R101.reuse, 0x6, R101.reuse ;  /* 0x00000006656e7819 */ /* 0x140fe40000001e65 */
[C-C-:B------:R-:W-:Y:S02]  /*15ee0*/  SHF.R.W.U32 R113, R101.reuse, 0xb, R101.reuse ;  /* 0x0000000b65717819 */ /* 0x140fe40000001e65 */
[----:B------:R-:W-:-:S02]  /*15ef0*/  SHF.R.W.U32 R112, R101, 0x19, R101 ;  /* 0x0000001965707819 */ /* 0x000fc40000001e65 */
[----:B------:R-:W-:Y:S02]  /*15f00*/  LOP3.LUT R114, R10, R101, R100, 0xb8, !PT ;  /* 0x000000650a727212 */ /* 0x000fe400078eb864 */
[C-C-:B------:R-:W-:Y:S02]  /*15f10*/  SHF.R.W.U32 R102, R109.reuse, 0x2, R109.reuse ;  /* 0x000000026d667819 */ /* 0x140fe40000001e6d */
[C-C-:B------:R-:W-:Y:S02]  /*15f20*/  SHF.R.W.U32 R111, R109.reuse, 0xd, R109.reuse ;  /* 0x0000000d6d6f7819 */ /* 0x140fe40000001e6d */
[----:B------:R-:W-:Y:S02]  /*15f30*/  SHF.R.W.U32 R108, R109, 0x16, R109 ;  /* 0x000000166d6c7819 */ /* 0x000fe40000001e6d */
        /* <DEDUP_REMOVED lines=8> */
[C---:B------:R-:W-:Y:S02]  /*15fc0*/  LOP3.LUT R105, R106.reuse, R105, R109, 0xe8, !PT ;  /* 0x000000696a697212 */ /* 0x040fe400078ee86d */
[----:B------:R-:W-:Y:S01]  /*15fd0*/  LOP3.LUT R103, R103, R88, R102, 0x96, !PT ;  /* 0x0000005867677212 */ /* 0x000fe200078e9666 */
[----:B------:R-:W-:Y:S01]  /*15fe0*/  IMAD.IADD R102, R106, 0x1, R9 ;  /* 0x000000016a667824 */ /* 0x000fe200078e0209 */
[C-C-:B------:R-:W-:Y:S02]  /*15ff0*/  SHF.R.W.U32 R111, R95.reuse, 0x7, R95.reuse ;  /* 0x000000075f6f7819 */ /* 0x140fe40000001e5f */
[--C-:B------:R-:W-:Y:S01]  /*16000*/  SHF.R.W.U32 R112, R95, 0x12, R95.reuse ;  /* 0x000000125f707819 */ /* 0x100fe20000001e5f */
[----:B------:R-:W-:Y:S01]  /*16010*/  IMAD.IADD R6, R103, 0x1, R6 ;  /* 0x0000000167067824 */ /* 0x000fe200078e0206 */
[----:B------:R-:W-:Y:S02]  /*16020*/  SHF.R.U32.HI R113, RZ, 0x3, R95 ;  /* 0x00000003ff717819 */ /* 0x000fe4000001165f */
[----:B------:R-:W-:-:S02]  /*16030*/  IADD3 R108, PT, PT, R107, R108, R105 ;  /* 0x0000006c6b6c7210 */ /* 0x000fc40007ffe069 */
[----:B------:R-:W-:Y:S02]  /*16040*/  LOP3.LUT R88, R112, R111, R113, 0x96, !PT ;  /* 0x0000006f70587212 */ /* 0x000fe400078e9671 */
        /* <DEDUP_REMOVED lines=11> */
[C-C-:B------:R-:W-:Y:S02]  /*16100*/  SHF.R.W.U32 R92, R4.reuse, 0x11, R4.reuse ;  /* 0x00000011045c7819 */ /* 0x140fe40000001e04 */
[--C-:B------:R-:W-:Y:S02]  /*16110*/  SHF.R.W.U32 R103, R4, 0x13, R4.reuse ;  /* 0x0000001304677819 */ /* 0x100fe40000001e04 */
[----:B------:R-:W-:Y:S02]  /*16120*/  SHF.R.U32.HI R110, RZ, 0xa, R4 ;  /* 0x0000000aff6e7819 */ /* 0x000fe40000011604 */
[----:B------:R-:W-:Y:S02]  /*16130*/  LOP3.LUT R10, R109, R106, R108, 0xe8, !PT ;  /* 0x0000006a6d0a7212 */ /* 0x000fe400078ee86c */
[----:B------:R-:W-:Y:S02]  /*16140*/  IADD3 R106, PT, PT, R113, R72, R107 ;  /* 0x00000048716a7210 */ /* 0x000fe40007ffe06b */
[----:B------:R-:W-:-:S02]  /*16150*/  LOP3.LUT R110, R103, R92, R110, 0x96, !PT ;  /* 0x0000005c676e7212 */ /* 0x000fc400078e966e */
[----:B------:R-:W-:Y:S01]  /*16160*/  IADD3 R105, PT, PT, R8, R105, R10 ;  /* 0x0000006908697210 */ /* 0x000fe20007ffe00a */
[----:B------:R-:W-:Y:S01]  /*16170*/  IMAD.IADD R10, R109, 0x1, R106 ;  /* 0x000000016d0a7824 */ /* 0x000fe200078e026a */
[C---:B------:R-:W-:Y:S01]  /*16180*/  SHF.R.W.U32 R111, R89.reuse, 0x7, R89 ;  /* 0x00000007596f7819 */ /* 0x040fe20000001e59 */
[----:B------:R-:W-:Y:S01]  /*16190*/  IMAD.IADD R7, R110, 0x1, R7 ;  /* 0x000000016e077824 */ /* 0x000fe200078e0207 */
[--C-:B------:R-:W-:Y:S02]  /*161a0*/  SHF.R.W.U32 R112, R89, 0x12, R89.reuse ;  /* 0x0000001259707819 */ /* 0x100fe40000001e59 */
[----:B------:R-:W-:Y:S02]  /*161b0*/  SHF.R.U32.HI R114, RZ, 0x3, R89 ;  /* 0x00000003ff727819 */ /* 0x000fe40000011659 */
[----:B------:R-:W-:Y:S02]  /*161c0*/  SHF.R.W.U32 R103, R105, 0x2, R105 ;  /* 0x0000000269677819 */ /* 0x000fe40000001e69 */
[----:B------:R-:W-:-:S02]  /*161d0*/  LOP3.LUT R92, R112, R111, R114, 0x96, !PT ;  /* 0x0000006f705c7212 */ /* 0x000fc400078e9672 */
[C-C-:B------:R-:W-:Y:S02]  /*161e0*/  SHF.R.W.U32 R110, R105.reuse, 0xd, R105.reuse ;  /* 0x0000000d696e7819 */ /* 0x140fe40000001e69 */
[----:B------:R-:W-:Y:S02]  /*161f0*/  SHF.R.W.U32 R107, R105, 0x16, R105 ;  /* 0x00000016696b7819 */ /* 0x000fe40000001e69 */
[C-C-:B------:R-:W-:Y:S02]  /*16200*/  SHF.R.W.U32 R111, R10.reuse, 0x6, R10.reuse ;  /* 0x000000060a6f7819 */ /* 0x140fe40000001e0a */
[C-C-:B------:R-:W-:Y:S02]  /*16210*/  SHF.R.W.U32 R112, R10.reuse, 0xb, R10.reuse ;  /* 0x0000000b0a707819 */ /* 0x140fe40000001e0a */
[----:B------:R-:W-:Y:S02]  /*16220*/  SHF.R.W.U32 R113, R10, 0x19, R10 ;  /* 0x000000190a717819 */ /* 0x000fe40000001e0a */
[----:B------:R-:W-:-:S02]  /*16230*/  LOP3.LUT R114, R101, R10, R102, 0xb8, !PT ;  /* 0x0000000a65727212 */ /* 0x000fc400078eb866 */
[----:B------:R-:W-:Y:S02]  /*16240*/  IADD3 R8, PT, PT, R95, R12, R93 ;  /* 0x0000000c5f087210 */ /* 0x000fe40007ffe05d */
[----:B------:R-:W-:Y:S02]  /*16250*/  LOP3.LUT R12, R107, R110, R103, 0x96, !PT ;  /* 0x0000006e6b0c7212 */ /* 0x000fe400078e9667 */
[----:B------:R-:W-:Y:S02]  /*16260*/  LOP3.LUT R112, R113, R112, R111, 0x96, !PT ;  /* 0x0000007071707212 */ /* 0x000fe400078e966f */
[----:B------:R-:W-:Y:S02]  /*16270*/  IADD3 R107, PT, PT, R7, R114, R100 ;  /* 0x00000072076b7210 */ /* 0x000fe40007ffe064 */
[C-C-:B------:R-:W-:Y:S02]  /*16280*/  SHF.R.W.U32 R93, R6.reuse, 0x11, R6.reuse ;  /* 0x00000011065d7819 */ /* 0x140fe40000001e06 */
[----:B------:R-:W-:-:S02]  /*16290*/  SHF.R.W.U32 R100, R6, 0x13, R6 ;  /* 0x0000001306647819 */ /* 0x000fc40000001e06 */
[----:B------:R-:W-:Y:S02]  /*162a0*/  SHF.R.U32.HI R103, RZ, 0xa, R6 ;  /* 0x0000000aff677819 */ /* 0x000fe40000011606 */
[----:B------:R-:W-:Y:S02]  /*162b0*/  LOP3.LUT R109, R108, R109, R105, 0xe8, !PT ;  /* 0x0000006d6c6d7212 */ /* 0x000fe400078ee869 */
[----:B------:R-:W-:Y:S02]  /*162c0*/  IADD3 R107, PT, PT, R107, R73, R112 ;  /* 0x000000496b6b7210 */ /* 0x000fe40007ffe070 */
[----:B------:R-:W-:Y:S02]  /*162d0*/  LOP3.LUT R100, R100, R93, R103, 0x96, !PT ;  /* 0x0000005d64647212 */ /* 0x000fe400078e9667 */
[C---:B------:R-:W-:Y:S01]  /*162e0*/  SHF.R.W.U32 R110, R5.reuse, 0x7, R5 ;  /* 0x00000007056e7819 */ /* 0x040fe20000001e05 */
[----:B------:R-:W-:Y:S01]  /*162f0*/  IMAD.IADD R103, R108, 0x1, R107 ;  /* 0x000000016c677824 */ /* 0x000fe200078e026b */
[----:B------:R-:W-:-:S02]  /*16300*/  SHF.R.W.U32 R111, R5, 0x12, R5 ;  /* 0x00000012056f7819 */ /* 0x000fc40000001e05 */
[----:B------:R-:W-:Y:S02]  /*16310*/  SHF.R.U32.HI R113, RZ, 0x3, R5 ;  /* 0x00000003ff717819 */ /* 0x000fe40000011605 */
[----:B------:R-:W-:Y:S01]  /*16320*/  IADD3 R12, PT, PT, R9, R12, R109 ;  /* 0x0000000c090c7210 */ /* 0x000fe20007ffe06d */
        /* <DEDUP_REMOVED lines=18> */
[----:B------:R-:W-:Y:S01]  /*16450*/  LOP3.LUT R101, R105, R108, R12, 0xe8, !PT ;  /* 0x0000006c69657212 */ /* 0x000fe200078ee80c */
[----:B------:R-:W-:Y:S01]  /*16460*/  IMAD.IADD R8, R13, 0x1, R8 ;  /* 0x000000010d087824 */ /* 0x000fe200078e0208 */
[C---:B------:R-:W-:Y:S01]  /*16470*/  SHF.R.W.U32 R112, R4.reuse, 0x7, R4 ;  /* 0x0000000704707819 */ /* 0x040fe20000001e04 */
        /* <DEDUP_REMOVED lines=22> */
[--C-:B------:R-:W-:Y:S01]  /*165e0*/  SHF.R.W.U32 R111, R6, 0x7, R6.reuse ;  /* 0x00000007066f7819 */ /* 0x100fe20000001e06 */
[----:B------:R-:W-:Y:S01]  /*165f0*/  IMAD.IADD R11, R102, 0x1, R11 ;  /* 0x00000001660b7824 */ /* 0x000fe200078e020b */
[--C-:B------:R-:W-:Y:S01]  /*16600*/  SHF.R.W.U32 R112, R6, 0x12, R6.reuse ;  /* 0x0000001206707819 */ /* 0x100fe20000001e06 */
[----:B------:R-:W-:Y:S01]  /*16610*/  IMAD.IADD R102, R12, 0x1, R105 ;  /* 0x000000010c667824 */ /* 0x000fe200078e0269 */
[----:B------:R-:W-:Y:S02]  /*16620*/  SHF.R.U32.HI R114, RZ, 0x3, R6 ;  /* 0x00000003ff727819 */ /* 0x000fe40000011606 */
[----:B------:R-:W-:Y:S02]  /*16630*/  IADD3 R106, PT, PT, R107, R106, R97 ;  /* 0x0000006a6b6a7210 */ /* 0x000fe40007ffe061 */
[----:B------:R-:W-:Y:S02]  /*16640*/  LOP3.LUT R97, R112, R111, R114, 0x96, !PT ;  /* 0x0000006f70617212 */ /* 0x000fe400078e9672 */
[----:B------:R-:W-:-:S02]  /*16650*/  SHF.R.W.U32 R110, R102, 0x6, R102 ;  /* 0x00000006666e7819 */ /* 0x000fc40000001e66 */
[C-C-:B------:R-:W-:Y:S02]  /*16660*/  SHF.R.W.U32 R111, R102.reuse, 0xb, R102.reuse ;  /* 0x0000000b666f7819 */ /* 0x140fe40000001e66 */
[----:B------:R-:W-:Y:S02]  /*16670*/  SHF.R.W.U32 R112, R102, 0x19, R102 ;  /* 0x0000001966707819 */ /* 0x000fe40000001e66 */
[C-C-:B------:R-:W-:Y:S02]  /*16680*/  SHF.R.W.U32 R107, R106.reuse, 0x2, R106.reuse ;  /* 0x000000026a6b7819 */ /* 0x140fe40000001e6a */
[C-C-:B------:R-:W-:Y:S02]  /*16690*/  SHF.R.W.U32 R108, R106.reuse, 0xd, R106.reuse ;  /* 0x0000000d6a6c7819 */ /* 0x140fe40000001e6a */
[----:B------:R-:W-:Y:S02]  /*166a0*/  SHF.R.W.U32 R109, R106, 0x16, R106 ;  /* 0x000000166a6d7819 */ /* 0x000fe40000001e6a */
[----:B------:R-:W-:-:S02]  /*166b0*/  LOP3.LUT R113, R103, R102, R13, 0xb8, !PT ;  /* 0x0000006667717212 */ /* 0x000fc400078eb80d */
[----:B------:R-:W-:Y:S02]  /*166c0*/  LOP3.LUT R111, R112, R111, R110, 0x96, !PT ;  /* 0x0000006f706f7212 */ /* 0x000fe400078e966e */
[----:B------:R-:W-:Y:S02]  /*166d0*/  IADD3 R19, PT, PT, R4, R19, R31 ;  /* 0x0000001304137210 */ /* 0x000fe40007ffe01f */
[----:B------:R-:W-:Y:S02]  /*166e0*/  LOP3.LUT R107, R109, R108, R107, 0x96, !PT ;  /* 0x0000006c6d6b7212 */ /* 0x000fe400078e966b */
[----:B------:R-:W-:Y:S02]  /*166f0*/  IADD3 R110, PT, PT, R11, R113, R10 ;  /* 0x000000710b6e7210 */ /* 0x000fe40007ffe00a */
[C-C-:B------:R-:W-:Y:S02]  /*16700*/  SHF.R.W.U32 R10, R8.reuse, 0x11, R8.reuse ;  /* 0x00000011080a7819 */ /* 0x140fe40000001e08 */
[----:B------:R-:W-:-:S02]  /*16710*/  SHF.R.W.U32 R31, R8, 0x13, R8 ;  /* 0x00000013081f7819 */ /* 0x000fc40000001e08 */
[----:B------:R-:W-:Y:S02]  /*16720*/  SHF.R.U32.HI R108, RZ, 0xa, R8 ;  /* 0x0000000aff6c7819 */ /* 0x000fe40000011608 */
[----:B------:R-:W-:Y:S02]  /*16730*/  IADD3 R110, PT, PT, R110, R76, R111 ;  /* 0x0000004c6e6e7210 */ /* 0x000fe40007ffe06f */
[----:B------:R-:W-:Y:S02]  /*16740*/  LOP3.LUT R31, R31, R10, R108, 0x96, !PT ;  /* 0x0000000a1f1f7212 */ /* 0x000fe400078e966c */
[----:B------:R-:W-:Y:S02]  /*16750*/  LOP3.LUT R12, R101, R12, R106, 0xe8, !PT ;  /* 0x0000000c650c7212 */ /* 0x000fe400078ee86a */
[--C-:B------:R-:W-:Y:S01]  /*16760*/  SHF.R.W.U32 R109, R7, 0x7, R7.reuse ;  /* 0x00000007076d7819 */ /* 0x100fe20000001e07 */
[----:B------:R-:W-:Y:S01]  /*16770*/  IMAD.IADD R10, R31, 0x1, R14 ;  /* 0x000000011f0a7824 */ /* 0x000fe200078e020e */
[--C-:B------:R-:W-:Y:S01]  /*16780*/  SHF.R.W.U32 R112, R7, 0x12, R7.reuse ;  /* 0x0000001207707819 */ /* 0x100fe20000001e07 */
[----:B------:R-:W-:Y:S01]  /*16790*/  IMAD.IADD R31, R101, 0x1, R110 ;  /* 0x00000001651f7824 */ /* 0x000fe200078e026e */
[----:B------:R-:W-:-:S02]  /*167a0*/  SHF.R.U32.HI R113, RZ, 0x3, R7 ;  /* 0x00000003ff717819 */ /* 0x000fc40000011607 */
[----:B------:R-:W-:Y:S02]  /*167b0*/  IADD3 R107, PT, PT, R100, R107, R12 ;  /* 0x0000006b646b7210 */ /* 0x000fe40007ffe00c */
[----:B------:R-:W-:Y:S02]  /*167c0*/  LOP3.LUT R100, R112, R109, R113, 0x96, !PT ;  /* 0x0000006d70647212 */ /* 0x000fe400078e9671 */
[C-C-:B------:R-:W-:Y:S02]  /*167d0*/  SHF.R.W.U32 R12, R107.reuse, 0x2, R107.reuse ;  /* 0x000000026b0c7819 */ /* 0x140fe40000001e6b */
        /* <DEDUP_REMOVED lines=9> */
[C-C-:B------:R-:W-:Y:S02]  /*16870*/  SHF.R.W.U32 R103, R11.reuse, 0x11, R11.reuse ;  /* 0x000000110b677819 */ /* 0x140fe40000001e0b */
[--C-:B------:R-:W-:Y:S02]  /*16880*/  SHF.R.W.U32 R108, R11, 0x13, R11.reuse ;  /* 0x000000130b6c7819 */ /* 0x100fe40000001e0b */
[----:B------:R-:W-:Y:S02]  /*16890*/  SHF.R.U32.HI R109, RZ, 0xa, R11 ;  /* 0x0000000aff6d7819 */ /* 0x000fe4000001160b */
[----:B------:R-:W-:Y:S02]  /*168a0*/  LOP3.LUT R98, R113, R112, R111, 0x96, !PT ;  /* 0x0000007071627212 */ /* 0x000fe400078e966f */
[----:B------:R-:W-:Y:S02]  /*168b0*/  LOP3.LUT R112, R106, R101, R107, 0xe8, !PT ;  /* 0x000000656a707212 */ /* 0x000fe400078ee86b */
[----:B------:R-:W-:-:S02]  /*168c0*/  LOP3.LUT R108, R108, R103, R109, 0x96, !PT ;  /* 0x000000676c6c7212 */ /* 0x000fc400078e966d */
[----:B------:R-:W-:Y:S02]  /*168d0*/  IADD3 R15, PT, PT, R15, R77, R98 ;  /* 0x0000004d0f0f7210 */ /* 0x000fe40007ffe062 */
[----:B------:R-:W-:Y:S01]  /*168e0*/  IADD3 R112, PT, PT, R105, R12, R112 ;  /* 0x0000000c69707210 */ /* 0x000fe20007ffe070 */
[----:B------:R-:W-:Y:S01]  /*168f0*/  IMAD.IADD R12, R108, 0x1, R19 ;  /* 0x000000016c0c7824 */ /* 0x000fe200078e0213 */
[C---:B------:R-:W-:Y:S01]  /*16900*/  SHF.R.W.U32 R111, R9.reuse, 0x7, R9 ;  /* 0x00000007096f7819 */ /* 0x040fe20000001e09 */
        /* <DEDUP_REMOVED lines=37> */
[----:B------:R-:W-:Y:S02]  /*16b60*/  IADD3 R105, PT, PT, R14, R111, R102 ;  /* 0x0000006f0e697210 */ /* 0x000fe40007ffe066 */
        /* <DEDUP_REMOVED lines=8> */
[C-C-:B------:R-:W-:Y:S02]  /*16bf0*/  SHF.R.W.U32 R102, R11.reuse, 0x7, R11.reuse ;  /* 0x000000070b667819 */ /* 0x140fe40000001e0b */
        /* <DEDUP_REMOVED lines=23> */
[C-C-:B------:R-:W-:Y:S02]  /*16d70*/  SHF.R.W.U32 R109, R10.reuse, 0x7, R10.reuse ;  /* 0x000000070a6d7819 */ /* 0x140fe40000001e0a */
        /* <DEDUP_REMOVED lines=38> */
[----:B------:R-:W-:Y:S02]  /*16fe0*/  LOP3.LUT R106, R113, R112, R111, 0x96, !PT ;  /* 0x00000070716a7212 */ /* 0x000fe400078e966f */
[----:B------:R-:W-:Y:S02]  /*16ff0*/  IADD3 R114, PT, PT, R30, R114, R101 ;  /* 0x000000721e727210 */ /* 0x000fe40007ffe065 */
        /* <DEDUP_REMOVED lines=8> */
[--C-:B------:R-:W-:Y:S02]  /*17080*/  SHF.R.W.U32 R111, R14, 0x12, R14.reuse ;  /* 0x000000120e6f7819 */ /* 0x100fe40000001e0e */
[----:B------:R-:W-:-:S02]  /*17090*/  SHF.R.U32.HI R112, RZ, 0x3, R14 ;  /* 0x00000003ff707819 */ /* 0x000fc4000001160e */
[----:B------:R-:W-:Y:S01]  /*170a0*/  IADD3 R95, PT, PT, R28, R95, R110 ;  /* 0x0000005f1c5f7210 */ /* 0x000fe20007ffe06e */
[----:B------:R-:W-:Y:S01]  /*170b0*/  IMAD.IADD R28, R105, 0x1, R88 ;  /* 0x00000001691c7824 */ /* 0x000fe200078e0258 */
        /* <DEDUP_REMOVED lines=34> */
[----:B------:R-:W-:Y:S02]  /*172e0*/  LOP3.LUT R109, R111, R110, R109, 0x96, !PT ;  /* 0x0000006e6f6d7212 */ /* 0x000fe400078e966d */
[----:B------:R-:W-:Y:S02]  /*172f0*/  IADD3 R110, PT, PT, R29, R112, R91 ;  /* 0x000000701d6e7210 */ /* 0x000fe40007ffe05b */
[----:B------:R-:W-:Y:S01]  /*17300*/  LOP3.LUT R91, R95, R94, R108, 0xe8, !PT ;  /* 0x0000005e5f5b7212 */ /* 0x000fe200078ee86c */
[----:B------:R-:W-:Y:S01]  /*17310*/  IMAD.IADD R94, R114, 0x1, R93 ;  /* 0x00000001725e7824 */ /* 0x000fe200078e025d */
        /* <DEDUP_REMOVED lines=14> */
[----:B------:R-:W-:Y:S01]  /*17400*/  LOP3.LUT R106, R109, R106, R89, 0x96, !PT ;  /* 0x0000006a6d6a7212 */ /* 0x000fe200078e9659 */
[----:B------:R-:W-:Y:S01]  /*17410*/  IMAD.U32 R89, RZ, RZ, UR21 ;  /* 0x00000015ff597e24 */ /* 0x000fe2000f8e00ff */
[----:B------:R-:W-:Y:S02]  /*17420*/  LOP3.LUT R114, R113, R112, R111, 0x96, !PT ;  /* 0x0000007071727212 */ /* 0x000fe400078e966f */
[----:B------:R-:W-:Y:S02]  /*17430*/  IADD3 R103, PT, PT, R94, R115, R103 ;  /* 0x000000735e677210 */ /* 0x000fe40007ffe067 */
[----:B------:R-:W-:Y:S02]  /*17440*/  LOP3.LUT R112, R108, R95, R91, 0xe8, !PT ;  /* 0x0000005f6c707212 */ /* 0x000fe400078ee85b */
[----:B------:R-:W-:Y:S02]  /*17450*/  IADD3 R103, PT, PT, R103, R89, R114 ;  /* 0x0000005967677210 */ /* 0x000fe40007ffe072 */
[----:B------:R-:W-:-:S02]  /*17460*/  IADD3 R5, PT, PT, R14, R5, R96 ;  /* 0x000000050e057210 */ /* 0x000fc40007ffe060 */
[C-C-:B------:R-:W-:Y:S02]  /*17470*/  SHF.R.W.U32 R109, R94.reuse, 0x11, R94.reuse ;  /* 0x000000115e6d7819 */ /* 0x140fe40000001e5e */
[--C-:B------:R-:W-:Y:S01]  /*17480*/  SHF.R.W.U32 R116, R94, 0x13, R94.reuse ;  /* 0x000000135e747819 */ /* 0x100fe20000001e5e */
[----:B------:R-:W-:Y:S01]  /*17490*/  IMAD.IADD R5, R90, 0x1, R5 ;  /* 0x000000015a057824 */ /* 0x000fe200078e0205 */
[----:B------:R-:W-:Y:S02]  /*174a0*/  SHF.R.U32.HI R95, RZ, 0xa, R94 ;  /* 0x0000000aff5f7819 */ /* 0x000fe4000001165e */
[----:B------:R-:W-:Y:S01]  /*174b0*/  IADD3 R112, PT, PT, R107, R106, R112 ;  /* 0x0000006a6b707210 */ /* 0x000fe20007ffe070 */
[----:B------:R-:W-:Y:S01]  /*174c0*/  IMAD.IADD R106, R108, 0x1, R103 ;  /* 0x000000016c6a7824 */ /* 0x000fe200078e0267 */
        /* <DEDUP_REMOVED lines=15> */
[----:B------:R-:W-:Y:S01]  /*175c0*/  IADD3 R107, PT, PT, R110, R107, R92 ;  /* 0x0000006b6e6b7210 */ /* 0x000fe20007ffe05c */
[----:B------:R-:W-:Y:S01]  /*175d0*/  IMAD.IADD R96, R96, 0x1, R95 ;  /* 0x0000000160607824 */ /* 0x000fe200078e025f */
        /* <DEDUP_REMOVED lines=12> */
[----:B------:R-:W-:Y:S02]  /*176a0*/  LOP3.LUT R4, R92, R109, R4, 0x96, !PT ;  /* 0x0000006d5c047212 */ /* 0x000fe400078e9604 */
[----:B------:R-:W-:Y:S01]  /*176b0*/  LOP3.LUT R92, R112, R91, R107, 0xe8, !PT ;  /* 0x0000005b705c7212 */ /* 0x000fe200078ee86b */
[----:B------:R-:W-:Y:S01]  /*176c0*/  IMAD.U32 R91, RZ, RZ, UR23 ;  /* 0x00000017ff5b7e24 */ /* 0x000fe2000f8e00ff */
[----:B------:R-:W-:Y:S01]  /*176d0*/  LOP3.LUT R110, R113, R111, R110, 0x96, !PT ;  /* 0x0000006f716e7212 */ /* 0x000fe200078e966e */
[----:B------:R-:W0:Y:S01]  /*176e0*/  LDCU.128 UR20, c[0x3][0xd0] ;  /* 0x00c01a00ff1477ac */ /* 0x000e220008000c00 */
[----:B------:R-:W-:Y:S02]  /*176f0*/  IADD3 R105, PT, PT, R96, R114, R105 ;  /* 0x0000007260697210 */ /* 0x000fe40007ffe069 */
[C-C-:B------:R-:W-:Y:S02]  /*17700*/  SHF.R.W.U32 R109, R5.reuse, 0x11, R5.reuse ;  /* 0x00000011056d7819 */ /* 0x140fe40000001e05 */
[----:B------:R-:W-:-:S02]  /*17710*/  SHF.R.W.U32 R114, R5, 0x13, R5 ;  /* 0x0000001305727819 */ /* 0x000fc40000001e05 */
[----:B------:R-:W-:Y:S02]  /*17720*/  SHF.R.U32.HI R111, RZ, 0xa, R5 ;  /* 0x0000000aff6f7819 */ /* 0x000fe40000011605 */
[----:B------:R-:W-:Y:S02]  /*17730*/  IADD3 R105, PT, PT, R105, R91, R110 ;  /* 0x0000005b69697210 */ /* 0x000fe40007ffe06e */
[----:B------:R-:W-:Y:S02]  /*17740*/  IADD3 R103, PT, PT, R103, R4, R92 ;  /* 0x0000000467677210 */ /* 0x000fe40007ffe05c */
[C---:B------:R-:W-:Y:S01]  /*17750*/  IADD3 R113, PT, PT, R15.reuse, R6, R100 ;  /* 0x000000060f717210 */ /* 0x040fe20007ffe064 */
[----:B------:R-:W-:Y:S01]  /*17760*/  IMAD.IADD R6, R112, 0x1, R105 ;  /* 0x0000000170067824 */ /* 0x000fe200078e0269 */
[----:B------:R-:W-:Y:S02]  /*17770*/  LOP3.LUT R100, R114, R109, R111, 0x96, !PT ;  /* 0x0000006d72647212 */ /* 0x000fe400078e966f */
[----:B------:R-:W-:-:S02]  /*17780*/  SHF.R.W.U32 R4, R15, 0x7, R15 ;  /* 0x000000070f047819 */ /* 0x000fc40000001e0f */
[----:B------:R-:W-:Y:S01]  /*17790*/  SHF.R.W.U32 R111, R15, 0x12, R15 ;  /* 0x000000120f6f7819 */ /* 0x000fe20000001e0f */
[----:B------:R-:W-:Y:S01]  /*177a0*/  IMAD.IADD R100, R100, 0x1, R113 ;  /* 0x0000000164647824 */ /* 0x000fe200078e0271 */
        /* <DEDUP_REMOVED lines=10> */
[----:B------:R-:W-:Y:S01]  /*17850*/  LOP3.LUT R111, R110, R111, R92, 0x96, !PT ;  /* 0x0000006f6e6f7212 */ /* 0x000fe200078e965c */
[----:B0-----:R-:W-:Y:S01]  /*17860*/  IMAD.U32 R92, RZ, RZ, UR20 ;  /* 0x00000014ff5c7e24 */ /* 0x001fe2000f8e00ff */
[----:B------:R-:W-:-:S02]  /*17870*/  IADD3 R98, PT, PT, R30, R7, R98 ;  /* 0x000000071e627210 */ /* 0x000fc40007ffe062 */
[----:B------:R-:W-:Y:S02]  /*17880*/  IADD3 R110, PT, PT, R100, R113, R93 ;  /* 0x00000071646e7210 */ /* 0x000fe40007ffe05d */
[C-C-:B------:R-:W-:Y:S02]  /*17890*/  SHF.R.W.U32 R7, R96.reuse, 0x11, R96.reuse ;  /* 0x0000001160077819 */ /* 0x140fe40000001e60 */
[--C-:B------:R-:W-:Y:S02]  /*178a0*/  SHF.R.W.U32 R114, R96, 0x13, R96.reuse ;  /* 0x0000001360727819 */ /* 0x100fe40000001e60 */
[----:B------:R-:W-:Y:S02]  /*178b0*/  SHF.R.U32.HI R93, RZ, 0xa, R96 ;  /* 0x0000000aff5d7819 */ /* 0x000fe40000011660 */
[----:B------:R-:W-:Y:S02]  /*178c0*/  LOP3.LUT R112, R107, R112, R103, 0xe8, !PT ;  /* 0x000000706b707212 */ /* 0x000fe400078ee867 */
[----:B------:R-:W-:-:S02]  /*178d0*/  LOP3.LUT R7, R114, R7, R93, 0x96, !PT ;  /* 0x0000000772077212 */ /* 0x000fc400078e965d */
[----:B------:R-:W-:Y:S02]  /*178e0*/  IADD3 R110, PT, PT, R110, R92, R111 ;  /* 0x0000005c6e6e7210 */ /* 0x000fe40007ffe06f */
[----:B------:R-:W-:Y:S02]  /*178f0*/  IADD3 R108, PT, PT, R108, R109, R112 ;  /* 0x0000006d6c6c7210 */ /* 0x000fe40007ffe070 */
[----:B------:R-:W-:Y:S01]  /*17900*/  IADD3 R99, PT, PT, R28, R9, R99 ;  /* 0x000000091c637210 */ /* 0x000fe20007ffe063 */
[----:B------:R-:W-:Y:S01]  /*17910*/  IMAD.IADD R9, R7, 0x1, R98 ;  /* 0x0000000107097824 */ /* 0x000fe200078e0262 */
[C---:B------:R-:W-:Y:S01]  /*17920*/  SHF.R.W.U32 R93, R108.reuse, 0x2, R108 ;  /* 0x000000026c5d7819 */ /* 0x040fe20000001e6c */
[----:B------:R-:W-:Y:S01]  /*17930*/  IMAD.IADD R7, R107, 0x1, R110 ;  /* 0x000000016b077824 */ /* 0x000fe200078e026e */
[C-C-:B------:R-:W-:Y:S02]  /*17940*/  SHF.R.W.U32 R114, R108.reuse, 0xd, R108.reuse ;  /* 0x0000000d6c727819 */ /* 0x140fe40000001e6c */
[----:B------:R-:W-:-:S02]  /*17950*/  SHF.R.W.U32 R109, R108, 0x16, R108 ;  /* 0x000000166c6d7819 */ /* 0x000fc40000001e6c */
[C-C-:B------:R-:W-:Y:S02]  /*17960*/  SHF.R.W.U32 R112, R100.reuse, 0x11, R100.reuse ;  /* 0x0000001164707819 */ /* 0x140fe40000001e64 */
[--C-:B------:R-:W-:Y:S02]  /*17970*/  SHF.R.W.U32 R111, R100, 0x13, R100.reuse ;  /* 0x00000013646f7819 */ /* 0x100fe40000001e64 */
[----:B------:R-:W-:Y:S02]  /*17980*/  SHF.R.U32.HI R113, RZ, 0xa, R100 ;  /* 0x0000000aff717819 */ /* 0x000fe40000011664 */
[----:B------:R-:W-:Y:S02]  /*17990*/  LOP3.LUT R98, R109, R114, R93, 0x96, !PT ;  /* 0x000000726d627212 */ /* 0x000fe400078e965d */
[C-C-:B------:R-:W-:Y:S02]  /*179a0*/  SHF.R.W.U32 R93, R7.reuse, 0x6, R7.reuse ;  /* 0x00000006075d7819 */ /* 0x140fe40000001e07 */
[----:B------:R-:W-:-:S02]  /*179b0*/  SHF.R.W.U32 R114, R7, 0xb, R7 ;  /* 0x0000000b07727819 */ /* 0x000fc40000001e07 */
[----:B------:R-:W-:Y:S02]  /*179c0*/  SHF.R.W.U32 R109, R7, 0x19, R7 ;  /* 0x00000019076d7819 */ /* 0x000fe40000001e07 */
[----:B------:R-:W-:Y:S02]  /*179d0*/  LOP3.LUT R112, R111, R112, R113, 0x96, !PT ;  /* 0x000000706f707212 */ /* 0x000fe400078e9671 */
[----:B------:R-:W-:Y:S02]  /*179e0*/  LOP3.LUT R111, R95, R7, R6, 0xb8, !PT ;  /* 0x000000075f6f7212 */ /* 0x000fe400078eb806 */
[----:B------:R-:W-:Y:S01]  /*179f0*/  LOP3.LUT R114, R109, R114, R93, 0x96, !PT ;  /* 0x000000726d727212 */ /* 0x000fe200078e965d */
[----:B------:R-:W-:Y:S01]  /*17a00*/  IMAD.U32 R93, RZ, RZ, UR21 ;  /* 0x00000015ff5d7e24 */ /* 0x000fe2000f8e00ff */
[----:B------:R-:W-:Y:S02]  /*17a10*/  LOP3.LUT R107, R103, R107, R108, 0xe8, !PT ;  /* 0x0000006b676b7212 */ /* 0x000fe400078ee86c */
[----:B------:R-:W-:Y:S01]  /*17a20*/  IADD3 R111, PT, PT, R9, R111, R106 ;  /* 0x0000006f096f7210 */ /* 0x000fe20007ffe06a */
[----:B------:R-:W-:Y:S01]  /*17a30*/  IMAD.IADD R106, R112, 0x1, R99 ;  /* 0x00000001706a7824 */ /* 0x000fe200078e0263 */
[----:B------:R-:W-:-:S02]  /*17a40*/  IADD3 R98, PT, PT, R105, R98, R107 ;  /* 0x0000006269627210 */ /* 0x000fc40007ffe06b */
[----:B------:R-:W-:Y:S02]  /*17a50*/  IADD3 R114, PT, PT, R111, R93, R114 ;  /* 0x0000005d6f727210 */ /* 0x000fe40007ffe072 */
[C-C-:B------:R-:W-:Y:S02]  /*17a60*/  SHF.R.W.U32 R105, R98.reuse, 0x2, R98.reuse ;  /* 0x0000000262697819 */ /* 0x140fe40000001e62 */
[C-C-:B------:R-:W-:Y:S02]  /*17a70*/  SHF.R.W.U32 R116, R98.reuse, 0xd, R98.reuse ;  /* 0x0000000d62747819 */ /* 0x140fe40000001e62 */
[----:B------:R-:W-:Y:S02]  /*17a80*/  SHF.R.W.U32 R109, R98, 0x16, R98 ;  /* 0x00000016626d7819 */ /* 0x000fe40000001e62 */
[----:B------:R-:W-:Y:S01]  /*17a90*/  IADD3 R107, PT, PT, R94, R11, R102 ;  /* 0x0000000b5e6b7210 */ /* 0x000fe20007ffe066 */
[----:B------:R-:W-:Y:S01]  /*17aa0*/  IMAD.IADD R102, R103, 0x1, R114 ;  /* 0x0000000167667824 */ /* 0x000fe200078e0272 */
[----:B------:R-:W-:-:S02]  /*17ab0*/  LOP3.LUT R105, R109, R116, R105, 0x96, !PT ;  /* 0x000000746d697212 */ /* 0x000fc400078e9669 */
        /* <DEDUP_REMOVED lines=9> */
[----:B------:R-:W-:Y:S02]  /*17b50*/  IADD3 R105, PT, PT, R110, R105, R103 ;  /* 0x000000696e697210 */ /* 0x000fe40007ffe067 */
[----:B------:R-:W-:Y:S01]  /*17b60*/  LOP3.LUT R111, R109, R99, R94, 0x96, !PT ;  /* 0x000000636d6f7212 */ /* 0x000fe200078e965e */
[----:B------:R-:W-:Y:S01]  /*17b70*/  IMAD.U32 R94, RZ, RZ, UR22 ;  /* 0x00000016ff5e7e24 */ /* 0x000fe2000f8e00ff */
[----:B------:R-:W-:-:S02]  /*17b80*/  SHF.R.W.U32 R103, R28, 0x7, R28 ;  /* 0x000000071c677819 */ /* 0x000fc40000001e1c */
[--C-:B------:R-:W-:Y:S02]  /*17b90*/  SHF.R.W.U32 R116, R28, 0x12, R28.reuse ;  /* 0x000000121c747819 */ /* 0x100fe40000001e1c */
[----:B------:R-:W-:Y:S02]  /*17ba0*/  SHF.R.U32.HI R99, RZ, 0x3, R28 ;  /* 0x00000003ff637819 */ /* 0x000fe4000001161c */
[----:B------:R-:W-:Y:S02]  /*17bb0*/  IADD3 R112, PT, PT, R106, R112, R95 ;  /* 0x000000706a707210 */ /* 0x000fe40007ffe05f */
[C-C-:B------:R-:W-:Y:S02]  /*17bc0*/  SHF.R.W.U32 R95, R105.reuse, 0x2, R105.reuse ;  /* 0x00000002695f7819 */ /* 0x140fe40000001e69 */
[C-C-:B------:R-:W-:Y:S02]  /*17bd0*/  SHF.R.W.U32 R110, R105.reuse, 0xd, R105.reuse ;  /* 0x0000000d696e7819 */ /* 0x140fe40000001e69 */
[----:B------:R-:W-:-:S02]  /*17be0*/  SHF.R.W.U32 R109, R105, 0x16, R105 ;  /* 0x00000016696d7819 */ /* 0x000fc40000001e69 */
[----:B------:R-:W-:Y:S02]  /*17bf0*/  LOP3.LUT R103, R116, R103, R99, 0x96, !PT ;  /* 0x0000006774677212 */ /* 0x000fe400078e9663 */
[----:B------:R-:W-:Y:S02]  /*17c00*/  IADD3 R99, PT, PT, R29, R8, R19 ;  /* 0x000000081d637210 */ /* 0x000fe40007ffe013 */
[----:B------:R-:W-:Y:S01]  /*17c10*/  LOP3.LUT R19, R109, R110, R95, 0x96, !PT ;  /* 0x0000006e6d137212 */ /* 0x000fe200078e965f */
[----:B------:R-:W-:Y:S01]  /*17c20*/  IMAD.U32 R95, RZ, RZ, UR23 ;  /* 0x00000017ff5f7e24 */ /* 0x000fe2000f8e00ff */
[----:B------:R-:W-:Y:S01]  /*17c30*/  IADD3 R109, PT, PT, R112, R94, R111 ;  /* 0x0000005e706d7210 */ /* 0x000fe20007ffe06f */
[----:B------:R-:W0:Y:S01]  /*17c40*/  LDCU.128 UR20, c[0x3][0xe0] ;  /* 0x00c01c00ff1477ac */ /* 0x000e220008000c00 */
[----:B------:R-:W-:Y:S02]  /*17c50*/  SHF.R.W.U32 R110, R9, 0x11, R9 ;  /* 0x00000011096e7819 */ /* 0x000fe40000001e09 */
[----:B------:R-:W-:-:S02]  /*17c60*/  LOP3.LUT R8, R98, R108, R105, 0xe8, !PT ;  /* 0x0000006c62087212 */ /* 0x000fc400078ee869 */
[--C-:B------:R-:W-:Y:S02]  /*17c70*/  SHF.R.W.U32 R111, R9, 0x13, R9.reuse ;  /* 0x00000013096f7819 */ /* 0x100fe40000001e09 */
[----:B------:R-:W-:Y:S02]  /*17c80*/  SHF.R.U32.HI R112, RZ, 0xa, R9 ;  /* 0x0000000aff707819 */ /* 0x000fe40000011609 */
[----:B------:R-:W-:Y:S01]  /*17c90*/  IADD3 R8, PT, PT, R114, R19, R8 ;  /* 0x0000001372087210 */ /* 0x000fe20007ffe008 */
[----:B------:R-:W-:Y:S01]  /*17ca0*/  IMAD.IADD R19, R108, 0x1, R109 ;  /* 0x000000016c137824 */ /* 0x000fe200078e026d */
[----:B------:R-:W-:Y:S02]  /*17cb0*/  LOP3.LUT R110, R111, R110, R112, 0x96, !PT ;  /* 0x0000006e6f6e7212 */ /* 0x000fe400078e9670 */
[----:B------:R-:W-:Y:S02]  /*17cc0*/  IADD3 R31, PT, PT, R5, R10, R31 ;  /* 0x0000000a051f7210 */ /* 0x000fe40007ffe01f */
[--C-:B------:R-:W-:Y:S01]  /*17cd0*/  SHF.R.W.U32 R10, R8, 0x2, R8.reuse ;  /* 0x00000002080a7819 */ /* 0x100fe20000001e08 */
[----:B------:R-:W-:Y:S01]  /*17ce0*/  IMAD.IADD R5, R110, 0x1, R99 ;  /* 0x000000016e057824 */ /* 0x000fe200078e0263 */
        /* <DEDUP_REMOVED lines=14> */
[----:B------:R-:W-:Y:S02]  /*17dd0*/  IADD3 R14, PT, PT, R100, R14, R97 ;  /* 0x0000000e640e7210 */ /* 0x000fe40007ffe061 */
[----:B------:R-:W-:Y:S02]  /*17de0*/  LOP3.LUT R6, R108, R99, R110, 0x96, !PT ;  /* 0x000000636c067212 */ /* 0x000fe400078e966e */
[----:B------:R-:W-:Y:S02]  /*17df0*/  IADD3 R109, PT, PT, R109, R10, R12 ;  /* 0x0000000a6d6d7210 */ /* 0x000fe40007ffe00c */
[----:B------:R-:W-:Y:S01]  /*17e00*/  IADD3 R111, PT, PT, R96, R95, R112 ;  /* 0x0000005f606f7210 */ /* 0x000fe20007ffe070 */
[----:B------:R-:W-:Y:S01]  /*17e10*/  IMAD.IADD R6, R6, 0x1, R107 ;  /* 0x0000000106067824 */ /* 0x000fe200078e026b */
[----:B------:R-:W-:-:S02]  /*17e20*/  SHF.R.W.U32 R10, R5, 0x11, R5 ;  /* 0x00000011050a7819 */ /* 0x000fc40000001e05 */
[--C-:B------:R-:W-:Y:S02]  /*17e30*/  SHF.R.W.U32 R99, R5, 0x13, R5.reuse ;  /* 0x0000001305637819 */ /* 0x100fe40000001e05 */
[----:B------:R-:W-:Y:S02]  /*17e40*/  SHF.R.U32.HI R100, RZ, 0xa, R5 ;  /* 0x0000000aff647819 */ /* 0x000fe40000011605 */
[----:B------:R-:W-:Y:S02]  /*17e50*/  SHF.R.W.U32 R12, R109, 0x2, R109 ;  /* 0x000000026d0c7819 */ /* 0x000fe40000001e6d */
[----:B------:R-:W-:Y:S01]  /*17e60*/  LOP3.LUT R112, R99, R10, R100, 0x96, !PT ;  /* 0x0000000a63707212 */ /* 0x000fe200078e9664 */
[----:B------:R-:W-:Y:S01]  /*17e70*/  IMAD.IADD R10, R98, 0x1, R111 ;  /* 0x00000001620a7824 */ /* 0x000fe200078e026f */
[C-C-:B------:R-:W-:Y:S01]  /*17e80*/  SHF.R.W.U32 R97, R109.reuse, 0xd, R109.reuse ;  /* 0x0000000d6d617819 */ /* 0x140fe20000001e6d */
[----:B0-----:R-:W-:Y:S01]  /*17e90*/  IMAD.U32 R98, RZ, RZ, UR22 ;  /* 0x00000016ff627e24 */ /* 0x001fe2000f8e00ff */
[----:B------:R-:W-:Y:S01]  /*17ea0*/  SHF.R.W.U32 R96, R109, 0x16, R109 ;  /* 0x000000166d607819 */ /* 0x000fe20000001e6d */
[----:B------:R-:W-:Y:S01]  /*17eb0*/  IMAD.IADD R31, R112, 0x1, R31 ;  /* 0x00000001701f7824 */ /* 0x000fe200078e021f */
[C-C-:B------:R-:W-:Y:S01]  /*17ec0*/  SHF.R.W.U32 R100, R10.reuse, 0x6, R10.reuse ;  /* 0x000000060a647819 */ /* 0x140fe20000001e0a */
[----:B------:R-:W-:Y:S01]  /*17ed0*/  IMAD.U32 R99, RZ, RZ, UR23 ;  /* 0x00000017ff637e24 */ /* 0x000fe2000f8e00ff */
[----:B------:R-:W-:-:S02]  /*17ee0*/  SHF.R.W.U32 R107, R10, 0xb, R10 ;  /* 0x0000000b0a6b7819 */ /* 0x000fc40000001e0a */
[----:B------:R-:W-:Y:S02]  /*17ef0*/  SHF.R.W.U32 R108, R10, 0x19, R10 ;  /* 0x000000190a6c7819 */ /* 0x000fe40000001e0a */
[----:B------:R-:W-:Y:S02]  /*17f00*/  LOP3.LUT R110, R102, R10, R19, 0xb8, !PT ;  /* 0x0000000a666e7212 */ /* 0x000fe400078eb813 */
[----:B------:R-:W-:Y:S01]  /*17f10*/  LOP3.LUT R12, R96, R97, R12, 0x96, !PT ;  /* 0x00000061600c7212 */ /* 0x000fe200078e960c */
[----:B------:R-:W-:Y:S01]  /*17f20*/  IMAD.U32 R96, RZ, RZ, UR20 ;  /* 0x00000014ff607e24 */ /* 0x000fe2000f8e00ff */
[----:B------:R-:W-:Y:S01]  /*17f30*/  LOP3.LUT R107, R108, R107, R100, 0x96, !PT ;  /* 0x0000006b6c6b7212 */ /* 0x000fe200078e9664 */
[----:B------:R-:W-:Y:S01]  /*17f40*/  IMAD.U32 R97, RZ, RZ, UR21 ;  /* 0x00000015ff617e24 */ /* 0x000fe2000f8e00ff */
[----:B------:R-:W-:Y:S01]  /*17f50*/  IADD3 R110, PT, PT, R6, R110, R7 ;  /* 0x0000006e066e7210 */ /* 0x000fe20007ffe007 */
[----:B------:R-:W0:Y:S01]  /*17f60*/  LDCU.128 UR20, c[0x3][0xf0] ;  /* 0x00c01e00ff1477ac */ /* 0x000e220008000c00 */
[----:B------:R-:W-:-:S02]  /*17f70*/  LOP3.LUT R100, R8, R105, R109, 0xe8, !PT ;  /* 0x0000006908647212 */ /* 0x000fc400078ee86d */
[----:B------:R-:W-:Y:S02]  /*17f80*/  IADD3 R110, PT, PT, R110, R96, R107 ;  /* 0x000000606e6e7210 */ /* 0x000fe40007ffe06b */
[----:B------:R-:W-:Y:S02]  /*17f90*/  IADD3 R12, PT, PT, R111, R12, R100 ;  /* 0x0000000c6f0c7210 */ /* 0x000fe40007ffe064 */
[C---:B------:R-:W-:Y:S01]  /*17fa0*/  SHF.R.W.U32 R111, R6.reuse, 0x11, R6 ;  /* 0x00000011066f7819 */ /* 0x040fe20000001e06 */
[----:B------:R-:W-:Y:S01]  /*17fb0*/  IMAD.IADD R105, R105, 0x1, R110 ;  /* 0x0000000169697824 */ /* 0x000fe200078e026e */
[--C-:B------:R-:W-:Y:S02]  /*17fc0*/  SHF.R.W.U32 R112, R6, 0x13, R6.reuse ;  /* 0x0000001306707819 */ /* 0x100fe40000001e06 */
[----:B------:R-:W-:Y:S02]  /*17fd0*/  SHF.R.U32.HI R113, RZ, 0xa, R6 ;  /* 0x0000000aff717819 */ /* 0x000fe40000011606 */
[----:B------:R-:W-:-:S02]  /*17fe0*/  IADD3 R4, PT, PT, R9, R13, R4 ;  /* 0x0000000d09047210 */ /* 0x000fc40007ffe004 */
[----:B------:R-:W-:Y:S02]  /*17ff0*/  LOP3.LUT R112, R112, R111, R113, 0x96, !PT ;  /* 0x0000006f70707212 */ /* 0x000fe400078e9671 */
[C-C-:B------:R-:W-:Y:S02]  /*18000*/  SHF.R.W.U32 R13, R105.reuse, 0x6, R105.reuse ;  /* 0x00000006690d7819 */ /* 0x140fe40000001e69 */
[C---:B------:R-:W-:Y:S01]  /*18010*/  SHF.R.W.U32 R108, R105.reuse, 0xb, R105 ;  /* 0x0000000b696c7819 */ /* 0x040fe20000001e69 */
[----:B------:R-:W-:Y:S01]  /*18020*/  IMAD.IADD R112, R112, 0x1, R101 ;  /* 0x0000000170707824 */ /* 0x000fe200078e0265 */
        /* <DEDUP_REMOVED lines=9> */
[----:B------:R-:W-:Y:S01]  /*180c0*/  LOP3.LUT R9, R109, R8, R12, 0xe8, !PT ;  /* 0x000000086d097212 */ /* 0x000fe200078ee80c */
        /* <DEDUP_REMOVED lines=10> */
[----:B------:R-:W-:Y:S02]  /*18170*/  IADD3 R101, PT, PT, R112, R101, R19 ;  /* 0x0000006570657210 */ /* 0x000fe40007ffe013 */
[----:B------:R-:W-:-:S02]  /*18180*/  IADD3 R7, PT, PT, R110, R7, R9 ;  /* 0x000000076e077210 */ /* 0x000fc40007ffe009 */
[----:B------:R-:W-:Y:S02]  /*18190*/  LOP3.LUT R107, R107, R106, R108, 0x96, !PT ;  /* 0x0000006a6b6b7212 */ /* 0x000fe400078e966c */
[----:B------:R-:W-:Y:S02]  /*181a0*/  IADD3 R106, PT, PT, R101, R98, R15 ;  /* 0x00000062656a7210 */ /* 0x000fe40007ffe00f */
[--C-:B------:R-:W-:Y:S01]  /*181b0*/  SHF.R.W.U32 R9, R7, 0x2, R7.reuse ;  /* 0x0000000207097819 */ /* 0x100fe20000001e07 */
[----:B------:R-:W-:Y:S01]  /*181c0*/  IMAD.IADD R107, R107, 0x1, R14 ;  /* 0x000000016b6b7824 */ /* 0x000fe200078e020e */
[C-C-:B------:R-:W-:Y:S02]  /*181d0*/  SHF.R.W.U32 R100, R7.reuse, 0xd, R7.reuse ;  /* 0x0000000d07647819 */ /* 0x140fe40000001e07 */
[--C-:B------:R-:W-:Y:S02]  /*181e0*/  SHF.R.W.U32 R13, R7, 0x16, R7.reuse ;  /* 0x00000016070d7819 */ /* 0x100fe40000001e07 */
[----:B------:R-:W-:Y:S01]  /*181f0*/  LOP3.LUT R102, R12, R109, R7, 0xe8, !PT ;  /* 0x0000006d0c667212 */ /* 0x000fe200078ee807 */
[----:B------:R-:W-:Y:S01]  /*18200*/  IMAD.IADD R109, R109, 0x1, R106 ;  /* 0x000000016d6d7824 */ /* 0x000fe200078e026a */
[----:B------:R-:W-:-:S02]  /*18210*/  LOP3.LUT R100, R13, R100, R9, 0x96, !PT ;  /* 0x000000640d647212 */ /* 0x000fc400078e9609 */
[----:B------:R-:W-:Y:S02]  /*18220*/  SHF.R.W.U32 R9, R112, 0x11, R112 ;  /* 0x0000001170097819 */ /* 0x000fe40000001e70 */
[----:B------:R-:W-:Y:S02]  /*18230*/  IADD3 R102, PT, PT, R111, R100, R102 ;  /* 0x000000646f667210 */ /* 0x000fe40007ffe066 */
[C-C-:B------:R-:W-:Y:S02]  /*18240*/  SHF.R.W.U32 R15, R109.reuse, 0x6, R109.reuse ;  /* 0x000000066d0f7819 */ /* 0x140fe40000001e6d */
[C-C-:B------:R-:W-:Y:S02]  /*18250*/  SHF.R.W.U32 R100, R109.reuse, 0xb, R109.reuse ;  /* 0x0000000b6d647819 */ /* 0x140fe40000001e6d */
[----:B------:R-:W-:Y:S02]  /*18260*/  SHF.R.W.U32 R19, R109, 0x19, R109 ;  /* 0x000000196d137819 */ /* 0x000fe40000001e6d */
[----:B------:R-:W-:-:S02]  /*18270*/  LOP3.LUT R31, R105, R109, R8, 0xb8, !PT ;  /* 0x0000006d691f7212 */ /* 0x000fc400078eb808 */
[--C-:B------:R-:W-:Y:S02]  /*18280*/  SHF.R.W.U32 R108, R112, 0x13, R112.reuse ;  /* 0x00000013706c7819 */ /* 0x100fe40000001e70 */
[----:B------:R-:W-:Y:S02]  /*18290*/  SHF.R.U32.HI R112, RZ, 0xa, R112 ;  /* 0x0000000aff707819 */ /* 0x000fe40000011670 */
[----:B------:R-:W-:Y:S02]  /*182a0*/  LOP3.LUT R100, R19, R100, R15, 0x96, !PT ;  /* 0x0000006413647212 */ /* 0x000fe400078e960f */
[----:B------:R-:W-:Y:S02]  /*182b0*/  IADD3 R31, PT, PT, R107, R31, R10 ;  /* 0x0000001f6b1f7210 */ /* 0x000fe40007ffe00a */
[----:B------:R-:W-:Y:S02]  /*182c0*/  LOP3.LUT R101, R108, R9, R112, 0x96, !PT ;  /* 0x000000096c657212 */ /* 0x000fe400078e9670 */
[----:B------:R-:W-:-:S02]  /*182d0*/  SHF.R.W.U32 R9, R102, 0x2, R102 ;  /* 0x0000000266097819 */ /* 0x000fc40000001e66 */
[C---:B------:R-:W-:Y:S01]  /*182e0*/  SHF.R.W.U32 R14, R102.reuse, 0xd, R102 ;  /* 0x0000000d660e7819 */ /* 0x040fe20000001e66 */
[----:B------:R-:W-:Y:S01]  /*182f0*/  IMAD.IADD R4, R101, 0x1, R4 ;  /* 0x0000000165047824 */ /* 0x000fe200078e0204 */
[----:B------:R-:W-:Y:S02]  /*18300*/  SHF.R.W.U32 R13, R102, 0x16, R102 ;  /* 0x00000016660d7819 */ /* 0x000fe40000001e66 */
[----:B------:R-:W-:Y:S02]  /*18310*/  IADD3 R31, PT, PT, R31, R99, R100 ;  /* 0x000000631f1f7210 */ /* 0x000fe40007ffe064 */
[----:B------:R-:W-:Y:S02]  /*18320*/  LOP3.LUT R9, R13, R14, R9, 0x96, !PT ;  /* 0x0000000e0d097212 */ /* 0x000fe400078e9609 */
[----:B------:R-:W-:Y:S01]  /*18330*/  LOP3.LUT R13, R7, R12, R102, 0xe8, !PT ;  /* 0x0000000c070d7212 */ /* 0x000fe200078ee866 */
[----:B------:R-:W-:Y:S01]  /*18340*/  IMAD.IADD R12, R12, 0x1, R31 ;  /* 0x000000010c0c7824 */ /* 0x000fe200078e021f */
[----:B------:R-:W-:-:S02]  /*18350*/  SHF.R.W.U32 R111, R107, 0x13, R107 ;  /* 0x000000136b6f7819 */ /* 0x000fc40000001e6b */
[----:B------:R-:W-:Y:S02]  /*18360*/  IADD3 R9, PT, PT, R106, R9, R13 ;  /* 0x000000096a097210 */ /* 0x000fe40007ffe00d */
[C-C-:B------:R-:W-:Y:S02]  /*18370*/  SHF.R.W.U32 R15, R12.reuse, 0x6, R12.reuse ;  /* 0x000000060c0f7819 */ /* 0x140fe40000001e0c */
[C-C-:B------:R-:W-:Y:S02]  /*18380*/  SHF.R.W.U32 R100, R12.reuse, 0xb, R12.reuse ;  /* 0x0000000b0c647819 */ /* 0x140fe40000001e0c */
[----:B------:R-:W-:Y:S02]  /*18390*/  SHF.R.W.U32 R19, R12, 0x19, R12 ;  /* 0x000000190c137819 */ /* 0x000fe40000001e0c */
[----:B------:R-:W-:Y:S02]  /*183a0*/  LOP3.LUT R101, R8, R12, R109, 0xb8, !PT ;  /* 0x0000000c08657212 */ /* 0x000fe400078eb86d */
[----:B------:R-:W-:Y:S01]  /*183b0*/  LOP3.LUT R15, R19, R100, R15, 0x96, !PT ;  /* 0x00000064130f7212 */ /* 0x000fe200078e960f */
[----:B0-----:R-:W-:Y:S01]  /*183c0*/  IMAD.U32 R100, RZ, RZ, UR20 ;  /* 0x00000014ff647e24 */ /* 0x001fe2000f8e00ff */
[----:B------:R-:W-:-:S02]  /*183d0*/  SHF.R.W.U32 R10, R9, 0x2, R9 ;  /* 0x00000002090a7819 */ /* 0x000fc40000001e09 */
[C-C-:B------:R-:W-:Y:S02]  /*183e0*/  SHF.R.W.U32 R13, R9.reuse, 0xd, R9.reuse ;  /* 0x0000000d090d7819 */ /* 0x140fe40000001e09 */
[----:B------:R-:W-:Y:S02]  /*183f0*/  SHF.R.W.U32 R14, R9, 0x16, R9 ;  /* 0x00000016090e7819 */ /* 0x000fe40000001e09 */
[----:B------:R-:W-:Y:S02]  /*18400*/  IADD3 R101, PT, PT, R4, R101, R105 ;  /* 0x0000006504657210 */ /* 0x000fe40007ffe069 */
[--C-:B------:R-:W-:Y:S02]  /*18410*/  SHF.R.W.U32 R106, R107, 0x11, R107.reuse ;  /* 0x000000116b6a7819 */ /* 0x100fe40000001e6b */
[----:B------:R-:W-:Y:S02]  /*18420*/  SHF.R.U32.HI R107, RZ, 0xa, R107 ;  /* 0x0000000aff6b7819 */ /* 0x000fe4000001166b */
[----:B------:R-:W-:-:S02]  /*18430*/  LOP3.LUT R10, R14, R13, R10, 0x96, !PT ;  /* 0x0000000d0e0a7212 */ /* 0x000fc400078e960a */
[----:B------:R-:W-:Y:S02]  /*18440*/  IADD3 R14, PT, PT, R101, R100, R15 ;  /* 0x00000064650e7210 */ /* 0x000fe40007ffe00f */
[----:B------:R-:W-:Y:S02]  /*18450*/  LOP3.LUT R106, R111, R106, R107, 0x96, !PT ;  /* 0x0000006a6f6a7212 */ /* 0x000fe400078e966b */
[----:B------:R-:W-:Y:S01]  /*18460*/  LOP3.LUT R13, R102, R7, R9, 0xe8, !PT ;  /* 0x00000007660d7212 */ /* 0x000fe200078ee809 */
[----:B------:R-:W-:Y:S01]  /*18470*/  IMAD.IADD R19, R7, 0x1, R14 ;  /* 0x0000000107137824 */ /* 0x000fe200078e020e */
[----:B------:R-:W-:Y:S01]  /*18480*/  IADD3 R108, PT, PT, R5, R30, R103 ;  /* 0x0000001e056c7210 */ /* 0x000fe20007ffe067 */
[----:B------:R-:W-:Y:S01]  /*18490*/  IMAD.IADD R11, R106, 0x1, R11 ;  /* 0x000000016a0b7824 */ /* 0x000fe200078e020b */
[C-C-:B------:R-:W-:Y:S02]  /*184a0*/  SHF.R.W.U32 R101, R4.reuse, 0x11, R4.reuse ;  /* 0x0000001104657819 */ /* 0x140fe40000001e04 */
[----:B------:R-:W-:-:S02]  /*184b0*/  SHF.R.W.U32 R106, R4, 0x13, R4 ;  /* 0x00000013046a7819 */ /* 0x000fc40000001e04 */
[----:B------:R-:W-:Y:S02]  /*184c0*/  SHF.R.U32.HI R103, RZ, 0xa, R4 ;  /* 0x0000000aff677819 */ /* 0x000fe40000011604 */
[----:B------:R-:W-:Y:S02]  /*184d0*/  IADD3 R10, PT, PT, R31, R10, R13 ;  /* 0x0000000a1f0a7210 */ /* 0x000fe40007ffe00d */
[C-C-:B------:R-:W-:Y:S02]  /*184e0*/  SHF.R.W.U32 R13, R19.reuse, 0x6, R19.reuse ;  /* 0x00000006130d7819 */ /* 0x140fe40000001e13 */
[C-C-:B------:R-:W-:Y:S02]  /*184f0*/  SHF.R.W.U32 R30, R19.reuse, 0xb, R19.reuse ;  /* 0x0000000b131e7819 */ /* 0x140fe40000001e13 */
[----:B------:R-:W-:Y:S02]  /*18500*/  SHF.R.W.U32 R15, R19, 0x19, R19 ;  /* 0x00000019130f7819 */ /* 0x000fe40000001e13 */
[----:B------:R-:W-:-:S02]  /*18510*/  LOP3.LUT R31, R109, R19, R12, 0xb8, !PT ;  /* 0x000000136d1f7212 */ /* 0x000fc400078eb80c */
[----:B------:R-:W-:Y:S01]  /*18520*/  LOP3.LUT R103, R106, R101, R103, 0x96, !PT ;  /* 0x000000656a677212 */ /* 0x000fe200078e9667 */
[----:B------:R-:W-:Y:S01]  /*18530*/  IMAD.U32 R101, RZ, RZ, UR21 ;  /* 0x00000015ff657e24 */ /* 0x000fe2000f8e00ff */
[C-C-:B------:R-:W-:Y:S02]  /*18540*/  SHF.R.W.U32 R4, R10.reuse, 0x2, R10.reuse ;  /* 0x000000020a047819 */ /* 0x140fe40000001e0a */
[C---:B------:R-:W-:Y:S01]  /*18550*/  SHF.R.W.U32 R5, R10.reuse, 0xd, R10 ;  /* 0x0000000d0a057819 */ /* 0x040fe20000001e0a */
[----:B------:R-:W-:Y:S01]  /*18560*/  IMAD.IADD R108, R103, 0x1, R108 ;  /* 0x00000001676c7824 */ /* 0x000fe200078e026c */
[----:B------:R-:W-:Y:S02]  /*18570*/  SHF.R.W.U32 R7, R10, 0x16, R10 ;  /* 0x000000160a077819 */ /* 0x000fe40000001e0a */
[----:B------:R-:W-:Y:S02]  /*18580*/  LOP3.LUT R30, R15, R30, R13, 0x96, !PT ;  /* 0x0000001e0f1e7212 */ /* 0x000fe400078e960d */
[----:B------:R-:W-:-:S02]  /*18590*/  IADD3 R31, PT, PT, R11, R31, R8 ;  /* 0x0000001f0b1f7210 */ /* 0x000fc40007ffe008 */
[----:B------:R-:W-:Y:S02]  /*185a0*/  LOP3.LUT R5, R7, R5, R4, 0x96, !PT ;  /* 0x0000000507057212 */ /* 0x000fe400078e9604 */
[----:B------:R-:W-:Y:S02]  /*185b0*/  LOP3.LUT R13, R9, R102, R10, 0xe8, !PT ;  /* 0x00000066090d7212 */ /* 0x000fe400078ee80a */
[----:B------:R-:W-:Y:S02]  /*185c0*/  IADD3 R31, PT, PT, R31, R101, R30 ;  /* 0x000000651f1f7210 */ /* 0x000fe40007ffe01e */
[----:B------:R-:W-:Y:S02]  /*185d0*/  IADD3 R13, PT, PT, R14, R5, R13 ;  /* 0x000000050e0d7210 */ /* 0x000fe40007ffe00d */
[C---:B------:R-:W-:Y:S01]  /*185e0*/  SHF.R.W.U32 R103, R29.reuse, 0x7, R29 ;  /* 0x000000071d677819 */ /* 0x040fe20000001e1d */
[----:B------:R-:W-:Y:S01]  /*185f0*/  IMAD.IADD R14, R102, 0x1, R31 ;  /* 0x00000001660e7824 */ /* 0x000fe200078e021f */
[--C-:B------:R-:W-:Y:S01]  /*18600*/  SHF.R.W.U32 R106, R29, 0x12, R29.reuse ;  /* 0x000000121d6a7819 */ /* 0x100fe20000001e1d */
[----:B------:R-:W-:Y:S01]  /*18610*/  IMAD.U32 R102, RZ, RZ, UR22 ;  /* 0x00000016ff667e24 */ /* 0x000fe2000f8e00ff */
[----:B------:R-:W-:Y:S01]  /*18620*/  SHF.R.U32.HI R105, RZ, 0x3, R29 ;  /* 0x00000003ff697819 */ /* 0x000fe2000001161d */
[----:B------:R-:W-:Y:S01]  /*18630*/  IMAD.IADD R38, R38, 0x1, R13 ;  /* 0x0000000126267824 */ /* 0x000fe200078e020d */
[----:B------:R-:W-:Y:S01]  /*18640*/  LOP3.LUT R30, R12, R14, R19, 0xb8, !PT ;  /* 0x0000000e0c1e7212 */ /* 0x000fe200078eb813 */
[--C-:B------:R-:W-:Y:S01]  /*18650*/  IMAD.IADD R34, R34, 0x1, R14.reuse ;  /* 0x0000000122227824 */ /* 0x100fe200078e020e */
[----:B------:R-:W-:-:S02]  /*18660*/  SHF.R.W.U32 R8, R14, 0x6, R14 ;  /* 0x000000060e087819 */ /* 0x000fc40000001e0e */
[C-C-:B------:R-:W-:Y:S02]  /*18670*/  SHF.R.W.U32 R15, R14.reuse, 0xb, R14.reuse ;  /* 0x0000000b0e0f7819 */ /* 0x140fe40000001e0e */
[----:B------:R-:W-:Y:S02]  /*18680*/  SHF.R.W.U32 R29, R14, 0x19, R14 ;  /* 0x000000190e1d7819 */ /* 0x000fe40000001e0e */
[C-C-:B------:R-:W-:Y:S02]  /*18690*/  SHF.R.W.U32 R4, R13.reuse, 0x2, R13.reuse ;  /* 0x000000020d047819 */ /* 0x140fe40000001e0d */
[C-C-:B------:R-:W-:Y:S02]  /*186a0*/  SHF.R.W.U32 R5, R13.reuse, 0xd, R13.reuse ;  /* 0x0000000d0d057819 */ /* 0x140fe40000001e0d */
[----:B------:R-:W-:Y:S02]  /*186b0*/  SHF.R.W.U32 R7, R13, 0x16, R13 ;  /* 0x000000160d077819 */ /* 0x000fe40000001e0d */
[----:B------:R-:W-:-:S02]  /*186c0*/  IADD3 R108, PT, PT, R108, R30, R109 ;  /* 0x0000001e6c6c7210 */ /* 0x000fc40007ffe06d */
[----:B------:R-:W-:Y:S02]  /*186d0*/  LOP3.LUT R15, R29, R15, R8, 0x96, !PT ;  /* 0x0000000f1d0f7212 */ /* 0x000fe400078e9608 */
[----:B------:R-:W-:Y:S02]  /*186e0*/  LOP3.LUT R4, R7, R5, R4, 0x96, !PT ;  /* 0x0000000507047212 */ /* 0x000fe400078e9604 */
[----:B------:R-:W-:Y:S02]  /*186f0*/  LOP3.LUT R30, R10, R9, R13, 0xe8, !PT ;  /* 0x000000090a1e7212 */ /* 0x000fe400078ee80d */
[C-C-:B------:R-:W-:Y:S02]  /*18700*/  SHF.R.W.U32 R5, R11.reuse, 0x11, R11.reuse ;  /* 0x000000110b057819 */ /* 0x140fe40000001e0b */
[----:B------:R-:W-:Y:S02]  /*18710*/  SHF.R.W.U32 R8, R11, 0x13, R11 ;  /* 0x000000130b087819 */ /* 0x000fe40000001e0b */
[----:B------:R-:W-:-:S02]  /*18720*/  LOP3.LUT R103, R106, R103, R105, 0x96, !PT ;  /* 0x000000676a677212 */ /* 0x000fc400078e9669 */
[----:B------:R-:W-:Y:S02]  /*18730*/  SHF.R.U32.HI R11, RZ, 0xa, R11 ;  /* 0x0000000aff0b7819 */ /* 0x000fe4000001160b */
[----:B------:R-:W-:Y:S02]  /*18740*/  IADD3 R108, PT, PT, R108, R102, R15 ;  /* 0x000000666c6c7210 */ /* 0x000fe40007ffe00f */
[----:B------:R-:W-:Y:S02]  /*18750*/  IADD3 R30, PT, PT, R31, R4, R30 ;  /* 0x000000041f1e7210 */ /* 0x000fe40007ffe01e */
[----:B------:R-:W-:Y:S01]  /*18760*/  IADD3 R103, PT, PT, R6, R28, R103 ;  /* 0x0000001c06677210 */ /* 0x000fe20007ffe067 */
[----:B------:R-:W-:Y:S01]  /*18770*/  IMAD.IADD R28, R9, 0x1, R108 ;  /* 0x00000001091c7824 */ /* 0x000fe200078e026c */
[----:B------:R-:W-:Y:S01]  /*18780*/  LOP3.LUT R8, R8, R5, R11, 0x96, !PT ;  /* 0x0000000508087212 */ /* 0x000fe200078e960b */
[--C-:B------:R-:W-:Y:S01]  /*18790*/  IMAD.IADD R37, R37, 0x1, R30.reuse ;  /* 0x0000000125257824 */ /* 0x100fe200078e021e */
[C---:B------:R-:W-:Y:S01]  /*187a0*/  SHF.R.W.U32 R4, R30.reuse, 0x2, R30 ;  /* 0x000000021e047819 */ /* 0x040fe20000001e1e */
[----:B------:R-:W-:Y:S01]  /*187b0*/  IMAD.IADD R35, R35, 0x1, R28 ;  /* 0x0000000123237824 */ /* 0x000fe200078e021c */
[--C-:B------:R-:W-:Y:S01]  /*187c0*/  SHF.R.W.U32 R5, R30, 0xd, R30.reuse ;  /* 0x0000000d1e057819 */ /* 0x100fe20000001e1e */
[----:B------:R-:W-:Y:S01]  /*187d0*/  IMAD.IADD R7, R8, 0x1, R103 ;  /* 0x0000000108077824 */ /* 0x000fe200078e0267 */
[----:B------:R-:W-:Y:S01]  /*187e0*/  SHF.R.W.U32 R6, R30, 0x16, R30 ;  /* 0x000000161e067819 */ /* 0x000fe20000001e1e */
[----:B------:R-:W-:-:S03]  /*187f0*/  IMAD.U32 R103, RZ, RZ, UR23 ;  /* 0x00000017ff677e24 */ /* 0x000fc6000f8e00ff */
[----:B------:R-:W-:Y:S02]  /*18800*/  LOP3.LUT R5, R6, R5, R4, 0x96, !PT ;  /* 0x0000000506057212 */ /* 0x000fe400078e9604 */
[----:B------:R-:W-:Y:S02]  /*18810*/  LOP3.LUT R4, R13, R10, R30, 0xe8, !PT ;  /* 0x0000000a0d047212 */ /* 0x000fe400078ee81e */
[----:B------:R-:W-:Y:S01]  /*18820*/  LOP3.LUT R6, R19, R28, R14, 0xb8, !PT ;  /* 0x0000001c13067212 */ /* 0x000fe200078eb80e */
[----:B------:R-:W-:Y:S01]  /*18830*/  IMAD.IADD R19, R41, 0x1, R19 ;  /* 0x0000000129137824 */ /* 0x000fe200078e0213 */
[----:B------:R-:W-:Y:S02]  /*18840*/  IADD3 R11, PT, PT, R108, R5, R4 ;  /* 0x000000056c0b7210 */ /* 0x000fe40007ffe004 */
[----:B------:R-:W-:Y:S02]  /*18850*/  IADD3 R12, PT, PT, R7, R6, R12 ;  /* 0x00000006070c7210 */ /* 0x000fe40007ffe00c */
[--C-:B------:R-:W-:Y:S01]  /*18860*/  SHF.R.W.U32 R4, R28, 0x6, R28.reuse ;  /* 0x000000061c047819 */ /* 0x100fe20000001e1c */
[----:B------:R-:W-:Y:S01]  /*18870*/  IMAD.IADD R40, R40, 0x1, R11 ;  /* 0x0000000128287824 */ /* 0x000fe200078e020b */
[----:B------:R-:W-:-:S02]  /*18880*/  SHF.R.W.U32 R5, R28, 0xb, R28 ;  /* 0x0000000b1c057819 */ /* 0x000fc40000001e1c */
[----:B------:R-:W-:Y:S02]  /*18890*/  SHF.R.W.U32 R6, R28, 0x19, R28 ;  /* 0x000000191c067819 */ /* 0x000fe40000001e1c */
[C-C-:B------:R-:W-:Y:S02]  /*188a0*/  SHF.R.W.U32 R7, R11.reuse, 0x2, R11.reuse ;  /* 0x000000020b077819 */ /* 0x140fe40000001e0b */
[----:B------:R-:W-:Y:S02]  /*188b0*/  LOP3.LUT R4, R6, R5, R4, 0x96, !PT ;  /* 0x0000000506047212 */ /* 0x000fe400078e9604 */
[--C-:B------:R-:W-:Y:S02]  /*188c0*/  SHF.R.W.U32 R8, R11, 0xd, R11.reuse ;  /* 0x0000000d0b087819 */ /* 0x100fe40000001e0b */
[----:B------:R-:W-:Y:S01]  /*188d0*/  IADD3 R5, PT, PT, R12, R103, R4 ;  /* 0x000000670c057210 */ /* 0x000fe20007ffe004 */
[----:B------:R-:W-:Y:S01]  /*188e0*/  IMAD.IADD R4, R3, 0x1, -R104 ;  /* 0x0000000103047824 */ /* 0x000fe200078e0a68 */
[----:B------:R-:W-:-:S02]  /*188f0*/  SHF.R.W.U32 R9, R11, 0x16, R11 ;  /* 0x000000160b097819 */ /* 0x000fc40000001e0b */
[----:B------:R-:W-:Y:S02]  /*18900*/  LOP3.LUT R13, R30, R13, R11, 0xe8, !PT ;  /* 0x0000000d1e0d7212 */ /* 0x000fe400078ee80b */
[----:B------:R-:W-:Y:S02]  /*18910*/  ISETP.GE.AND P0, PT, R4, 0x1, PT ;  /* 0x000000010400780c */ /* 0x000fe40003f06270 */
[----:B------:R-:W-:Y:S02]  /*18920*/  LOP3.LUT R8, R9, R8, R7, 0x96, !PT ;  /* 0x0000000809087212 */ /* 0x000fe400078e9607 */
[----:B------:R-:W-:Y:S02]  /*18930*/  IADD3 R36, PT, PT, R36, R5, R10 ;  /* 0x0000000524247210 */ /* 0x000fe40007ffe00a */
[----:B------:R-:W-:Y:S01]  /*18940*/  IADD3 R8, PT, PT, R5, R8, R13 ;  /* 0x0000000805087210 */ /* 0x000fe20007ffe00d */
[----:B------:R-:W-:-:S04]  /*18950*/  IMAD.MOV.U32 R5, RZ, RZ, RZ ;  /* 0x000000ffff057224 */ /* 0x000fc800078e00ff */
[----:B------:R-:W-:Y:S02]  /*18960*/  IMAD.IADD R39, R39, 0x1, R8 ;  /* 0x0000000127277824 */ /* 0x000fe400078e0208 */
[----:B------:R-:W-:Y:S05]  /*18970*/  @!P0 BRA `(.L_x_129) ;  /* 0x0000000400188947 */ /* 0x000fea0003800000 */
[----:B------:R-:W-:Y:S01]  /*18980*/  IMAD.IADD R5, R104, 0x1, -R3 ;  /* 0x0000000168057824 */ /* 0x000fe200078e0a03 */
[----:B------:R-:W-:Y:S01]  /*18990*/  BSSY.RECONVERGENT B3, `(.L_x_130) ;  /* 0x000001e000037945 */ /* 0x000fe20003800200 */
[----:B------:R-:W-:Y:S01]  /*189a0*/  LOP3.LUT R14, R4, 0x3, RZ, 0xc0, !PT ;  /* 0x00000003040e7812 */ /* 0x000fe200078ec0ff */
[----:B------:R-:W-:Y:S02]  /*189b0*/  IMAD.MOV.U32 R6, RZ, RZ, RZ ;  /* 0x000000ffff067224 */ /* 0x000fe400078e00ff */
[----:B------:R-:W-:-:S13]  /*189c0*/  ISETP.GT.U32.AND P0, PT, R5, -0x4, PT ;  /* 0xfffffffc0500780c */ /* 0x000fda0003f04070 */
[----:B------:R-:W-:Y:S05]  /*189d0*/  @P0 BRA `(.L_x_131) ;  /* 0x0000000000640947 */ /* 0x000fea0003800000 */
[----:B------:R-:W-:Y:S01]  /*189e0*/  BSSY.RECONVERGENT B4, `(.L_x_132) ;  /* 0x0000017000047945 */ /* 0x000fe20003800200 */
[----:B------:R-:W-:Y:S01]  /*189f0*/  LOP3.LUT R15, R4, 0x7ffffffc, RZ, 0xc0, !PT ;  /* 0x7ffffffc040f7812 */ /* 0x000fe200078ec0ff */
[----:B------:R-:W-:-:S07]  /*18a00*/  IMAD.MOV.U32 R4, RZ, RZ, RZ ;  /* 0x000000ffff047224 */ /* 0x000fce00078e00ff */
.L_x_133:
[--C-:B------:R-:W-:Y:S02]  /*18a10*/  IMAD.IADD R6, R104, 0x1, R4.reuse ;  /* 0x0000000168067824 */ /* 0x100fe400078e0204 */
[----:B0-----:R-:W-:Y:S02]  /*18a20*/  IMAD.IADD R10, R1, 0x1, R4 ;  /* 0x00000001010a7824 */ /* 0x001fe400078e0204 */
[----:B------:R-:W-:Y:S01]  /*18a30*/  IMAD.IADD R13, R6, 0x1, R17 ;  /* 0x00000001060d7824 */ /* 0x000fe200078e0211 */
[C-C-:B------:R-:W-:Y:S02]  /*18a40*/  IADD3 R12, PT, PT, R17.reuse, 0x1, R6.reuse ;  /* 0x00000001110c7810 */ /* 0x140fe40007ffe006 */
[C-C-:B------:R-:W-:Y:S02]  /*18a50*/  IADD3 R11, PT, PT, R17.reuse, 0x2, R6.reuse ;  /* 0x00000002110b7810 */ /* 0x140fe40007ffe006 */
[----:B------:R-:W2:Y:S01]  /*18a60*/  LDL.U8 R5, [R13] ;  /* 0x000000000d057983 */ /* 0x000ea20000100000 */
[----:B------:R-:W-:-:S03]  /*18a70*/  IADD3 R9, PT, PT, R17, 0x3, R6 ;  /* 0x0000000311097810 */ /* 0x000fc60007ffe006 */
[----:B------:R-:W3:Y:S04]  /*18a80*/  LDL.S8 R7, [R12] ;  /* 0x000000000c077983 */ /* 0x000ee80000100200 */
[----:B------:R-:W4:Y:S04]  /*18a90*/  LDL.S8 R8, [R11] ;  /* 0x000000000b087983 */ /* 0x000f280000100200 */
[----:B------:R-:W5:Y:S04]  /*18aa0*/  LDL R6, [R10+0xe0] ;  /* 0x0000e0000a067983 */ /* 0x000f680000100800 */
[----:B------:R-:W5:Y:S01]  /*18ab0*/  LDL.S8 R9, [R9] ;  /* 0x0000000009097983 */ /* 0x000f620000100200 */
[----:B------:R-:W-:-:S05]  /*18ac0*/  VIADD R4, R4, 0x4 ;  /* 0x0000000404047836 */ /* 0x000fca0000000000 */
[----:B------:R-:W-:Y:S01]  /*18ad0*/  ISETP.NE.AND P0, PT, R4, R15, PT ;  /* 0x0000000f0400720c */ /* 0x000fe20003f05270 */
[----:B--2---:R-:W-:Y:S02]  /*18ae0*/  IMAD.SHL.U32 R5, R5, 0x1000000, RZ ;  /* 0x0100000005057824 */ /* 0x004fe400078e00ff */
[----:B---3--:R-:W-:Y:S02]  /*18af0*/  IMAD.U32 R7, R7, 0x10000, RZ ;  /* 0x0001000007077824 */ /* 0x008fe400078e00ff */
[----:B----4-:R-:W-:-:S03]  /*18b00*/  IMAD.SHL.U32 R8, R8, 0x100, RZ ;  /* 0x0000010008087824 */ /* 0x010fc600078e00ff */
[----:B-----5:R-:W-:-:S04]  /*18b10*/  LOP3.LUT R5, R7, R5, R6, 0xfe, !PT ;  /* 0x0000000507057212 */ /* 0x020fc800078efe06 */
[----:B------:R-:W-:-:S05]  /*18b20*/  LOP3.LUT R5, R9, R8, R5, 0xfe, !PT ;  /* 0x0000000809057212 */ /* 0x000fca00078efe05 */
[----:B------:R0:W-:Y:S01]  /*18b30*/  STL [R10+0xe0], R5 ;  /* 0x0000e0050a007387 */ /* 0x0001e20000100800 */
[----:B------:R-:W-:Y:S05]  /*18b40*/  @P0 BRA `(.L_x_133) ;  /* 0xfffffffc00b00947 */ /* 0x000fea000383ffff */
[----:B------:R-:W-:Y:S05]  /*18b50*/  BSYNC.RECONVERGENT B4 ;  /* 0x0000000000047941 */ /* 0x000fea0003800200 */
.L_x_132:
[----:B------:R-:W-:-:S07]  /*18b60*/  IMAD.MOV.U32 R6, RZ, RZ, R15 ;  /* 0x000000ffff067224 */ /* 0x000fce00078e000f */
.L_x_131:
[----:B------:R-:W-:Y:S05]  /*18b70*/  BSYNC.RECONVERGENT B3 ;  /* 0x0000000000037941 */ /* 0x000fea0003800200 */
.L_x_130:
[----:B------:R-:W-:Y:S01]  /*18b80*/  ISETP.NE.AND P0, PT, R14, RZ, PT ;  /* 0x000000ff0e00720c */ /* 0x000fe20003f05270 */
[----:B0-----:R-:W-:-:S12]  /*18b90*/  IMAD.MOV.U32 R5, RZ, RZ, R6 ;  /* 0x000000ffff057224 */ /* 0x001fd800078e0006 */
[----:B------:R-:W-:Y:S05]  /*18ba0*/  @!P0 BRA `(.L_x_129) ;  /* 0x00000000008c8947 */ /* 0x000fea0003800000 */
[----:B------:R-:W-:Y:S02]  /*18bb0*/  LOP3.LUT R4, R6, 0x7ffffffc, RZ, 0xc0, !PT ;  /* 0x7ffffffc06047812 */ /* 0x000fe400078ec0ff */
[----:B------:R-:W-:-:S03]  /*18bc0*/  IADD3 R17, PT, PT, R17, R104, R6 ;  /* 0x0000006811117210 */ /* 0x000fc60007ffe006 */
[----:B------:R-:W-:Y:S02]  /*18bd0*/  IMAD.IADD R9, R1, 0x1, R4 ;  /* 0x0000000101097824 */ /* 0x000fe400078e0204 */
[----:B------:R-:W2:Y:S04]  /*18be0*/  LDL.S8 R5, [R17] ;  /* 0x0000000011057983 */ /* 0x000ea80000100200 */
[----:B------:R-:W3:Y:S01]  /*18bf0*/  LDL R7, [R9+0xe0] ;  /* 0x0000e00009077983 */ /* 0x000ee20000100800 */
[----:B------:R-:W-:Y:S01]  /*18c00*/  IMAD.SHL.U32 R4, R6, 0x8, RZ ;  /* 0x0000000806047824 */ /* 0x000fe200078e00ff */
[----:B------:R-:W-:-:S04]  /*18c10*/  ISETP.NE.AND P0, PT, R14, 0x1, PT ;  /* 0x000000010e00780c */ /* 0x000fc80003f05270 */
[----:B------:R-:W-:-:S04]  /*18c20*/  LOP3.LUT R4, R4, 0x18, RZ, 0xc, !PT ;  /* 0x0000001804047812 */ /* 0x000fc800078e0cff */
[----:B--2---:R-:W-:Y:S01]  /*18c30*/  SHF.L.U32 R4, R5, R4, RZ ;  /* 0x0000000405047219 */ /* 0x004fe200000006ff */
[----:B------:R-:W-:-:S03]  /*18c40*/  VIADD R5, R6, 0x1 ;  /* 0x0000000106057836 */ /* 0x000fc60000000000 */
[----:B---3--:R-:W-:-:S05]  /*18c50*/  LOP3.LUT R4, R4, R7, RZ, 0xfc, !PT ;  /* 0x0000000704047212 */ /* 0x008fca00078efcff */
[----:B------:R0:W-:Y:S01]  /*18c60*/  STL [R9+0xe0], R4 ;  /* 0x0000e00409007387 */ /* 0x0001e20000100800 */
[----:B------:R-:W-:Y:S05]  /*18c70*/  @!P0 BRA `(.L_x_129) ;  /* 0x0000000000588947 */ /* 0x000fea0003800000 */
[----:B0-----:R-:W-:-:S05]  /*18c80*/  LOP3.LUT R4, R5, 0x7ffffffc, RZ, 0xc0, !PT ;  /* 0x7ffffffc05047812 */ /* 0x001fca00078ec0ff */
[----:B------:R-:W-:Y:S02]  /*18c90*/  IMAD.IADD R9, R1, 0x1, R4 ;  /* 0x0000000101097824 */ /* 0x000fe400078e0204 */
[----:B------:R-:W2:Y:S04]  /*18ca0*/  LDL.S8 R4, [R17+0x1] ;  /* 0x0000010011047983 */ /* 0x000ea80000100200 */
        /* <DEDUP_REMOVED lines=9> */
[----:B-1----:R-:W-:Y:S01]  /*18d40*/  LOP3.LUT R4, R5, 0x7ffffffc, RZ, 0xc0, !PT ;  /* 0x7ffffffc05047812 */ /* 0x002fe200078ec0ff */
[----:B------:R-:W2:Y:S04]  /*18d50*/  LDL.S8 R7, [R17+0x2] ;  /* 0x0000020011077983 */ /* 0x000ea80000100200 */
[----:B------:R-:W-:-:S05]  /*18d60*/  IMAD.IADD R11, R1, 0x1, R4 ;  /* 0x00000001010b7824 */ /* 0x000fca00078e0204 */
[----:B------:R-:W3:Y:S01]  /*18d70*/  LDL R9, [R11+0xe0] ;  /* 0x0000e0000b097983 */ /* 0x000ee20000100800 */
[----:B------:R-:W-:-:S05]  /*18d80*/  IMAD.SHL.U32 R4, R5, 0x8, RZ ;  /* 0x0000000805047824 */ /* 0x000fca00078e00ff */
[----:B------:R-:W-:Y:S01]  /*18d90*/  LOP3.LUT R4, R4, 0x18, RZ, 0xc, !PT ;  /* 0x0000001804047812 */ /* 0x000fe200078e0cff */
[----:B------:R-:W-:-:S03]  /*18da0*/  VIADD R5, R6, 0x3 ;  /* 0x0000000306057836 */ /* 0x000fc60000000000 */
[----:B--2---:R-:W-:-:S04]  /*18db0*/  SHF.L.U32 R4, R7, R4, RZ ;  /* 0x0000000407047219 */ /* 0x004fc800000006ff */
[----:B---3--:R-:W-:-:S05]  /*18dc0*/  LOP3.LUT R4, R4, R9, RZ, 0xfc, !PT ;  /* 0x0000000904047212 */ /* 0x008fca00078efcff */
[----:B------:R2:W-:Y:S02]  /*18dd0*/  STL [R11+0xe0], R4 ;  /* 0x0000e0040b007387 */ /* 0x0005e40000100800 */
.L_x_129:
[----:B------:R-:W-:Y:S05]  /*18de0*/  BSYNC.RECONVERGENT B2 ;  /* 0x0000000000027941 */ /* 0x000fea0003800200 */
.L_x_128:
[----:B------:R-:W-:Y:S01]  /*18df0*/  ISETP.GE.U32.AND P0, PT, R18, 0x40, PT ;  /* 0x000000401200780c */ /* 0x000fe20003f06070 */
[----:B------:R-:W3:-:S12]  /*18e00*/  LDCU.64 UR6, c[0x0][0x388] ;  /* 0x00007100ff0677ac */ /* 0x000ed80008000a00 */
[----:B012---:R-:W-:-:S05]  /*18e10*/  @P0 LOP3.LUT R4, R5, 0xfffffffc, RZ, 0xc0, !PT ;  /* 0xfffffffc05040812 */ /* 0x007fca00078ec0ff */
[----:B------:R-:W-:-:S05]  /*18e20*/  @P0 IMAD.IADD R104, R1, 0x1, R4 ;  /* 0x0000000101680824 */ /* 0x000fca00078e0204 */
[----:B------:R-:W2:Y:S01]  /*18e30*/  @P0 LDL R4, [R104+0xe0] ;  /* 0x0000e00068040983 */ /* 0x000ea20000100800 */
[----:B------:R-:W-:Y:S02]  /*18e40*/  @P0 IMAD.SHL.U32 R5, R5, 0x8, RZ ;  /* 0x0000000805050824 */ /* 0x000fe400078e00ff */
[----:B------:R-:W-:-:S03]  /*18e50*/  @P0 IMAD.MOV.U32 R6, RZ, RZ, 0x80 ;  /* 0x00000080ff060424 */ /* 0x000fc600078e00ff */
[----:B------:R-:W-:-:S04]  /*18e60*/  @P0 LOP3.LUT R5, R5, 0x18, RZ, 0xc, !PT ;  /* 0x0000001805050812 */ /* 0x000fc800078e0cff */
[----:B------:R-:W-:-:S04]  /*18e70*/  @P0 SHF.L.U32 R5, R6, R5, RZ ;  /* 0x0000000506050219 */ /* 0x000fc800000006ff */
[----:B--2---:R-:W-:-:S05]  /*18e80*/  @P0 LOP3.LUT R41, R4, R5, RZ, 0xfc, !PT ;  /* 0x0000000504290212 */ /* 0x004fca00078efcff */
[----:B------:R0:W-:Y:S04]  /*18e90*/  @P0 STL [R104+0xe0], R41 ;  /* 0x0000e02968000387 */ /* 0x0001e80000100800 */
[----:B------:R-:W2:Y:S04]  /*18ea0*/  LDL.128 R28, [R1+0xe0] ;  /* 0x0000e000011c7983 */ /* 0x000ea80000100c00 */
[----:B------:R-:W4:Y:S04]  /*18eb0*/  LDL.128 R4, [R1+0xf0] ;  /* 0x0000f00001047983 */ /* 0x000f280000100c00 */
[----:B------:R-:W5:Y:S04]  /*18ec0*/  LDL.128 R8, [R1+0x100] ;  /* 0x0001000001087983 */ /* 0x000f680000100c00 */
[----:B------:R-:W3:Y:S01]  /*18ed0*/  LDL.64 R12, [R1+0x110] ;  /* 0x00011000010c7983 */ /* 0x000ee20000100a00 */
[----:B------:R-:W-:-:S02]  /*18ee0*/  SHF.R.W.U32 R14, R36, 0x6, R36 ;  /* 0x00000006240e7819 */ /* 0x000fc40000001e24 */
[C-C-:B------:R-:W-:Y:S02]  /*18ef0*/  SHF.R.W.U32 R15, R36.reuse, 0xb, R36.reuse ;  /* 0x0000000b240f7819 */ /* 0x140fe40000001e24 */
[----:B------:R-:W-:Y:S02]  /*18f00*/  SHF.R.W.U32 R17, R36, 0x19, R36 ;  /* 0x0000001924117819 */ /* 0x000fe40000001e24 */
[----:B------:R-:W-:Y:S02]  /*18f10*/  LOP3.LUT R18, R34, R36, R35, 0xb8, !PT ;  /* 0x0000002422127212 */ /* 0x000fe400078eb823 */
[----:B------:R-:W-:Y:S02]  /*18f20*/  LOP3.LUT R15, R17, R15, R14, 0x96, !PT ;  /* 0x0000000f110f7212 */ /* 0x000fe400078e960e */
[C-C-:B------:R-:W-:Y:S02]  /*18f30*/  SHF.R.W.U32 R14, R39.reuse, 0x2, R39.reuse ;  /* 0x00000002270e7819 */ /* 0x140fe40000001e27 */
[----:B------:R-:W-:-:S02]  /*18f40*/  SHF.R.W.U32 R17, R39, 0xd, R39 ;  /* 0x0000000d27117819 */ /* 0x000fc40000001e27 */
[----:B--2---:R-:W-:-:S04]  /*18f50*/  IADD3 R18, PT, PT, R28, R18, R19 ;  /* 0x000000121c127210 */ /* 0x004fc80007ffe013 */
[----:B------:R-:W-:Y:S02]  /*18f60*/  IADD3 R15, PT, PT, R18, R16, R15 ;  /* 0x00000010120f7210 */ /* 0x000fe40007ffe00f */
[----:B------:R-:W-:Y:S02]  /*18f70*/  SHF.R.W.U32 R18, R39, 0x16, R39 ;  /* 0x0000001627127819 */ /* 0x000fe40000001e27 */
[----:B----4-:R-:W-:Y:S01]  /*18f80*/  SHF.R.U32.HI R120, RZ, 0x3, R6 ;  /* 0x00000003ff787819 */ /* 0x010fe20000011606 */
[----:B0-----:R-:W-:Y:S01]  /*18f90*/  IMAD.IADD R41, R38, 0x1, R15 ;  /* 0x0000000126297824 */ /* 0x001fe200078e020f */
[----:B------:R-:W-:Y:S02]  /*18fa0*/  LOP3.LUT R14, R18, R17, R14, 0x96, !PT ;  /* 0x00000011120e7212 */ /* 0x000fe400078e960e */
[----:B------:R-:W-:Y:S02]  /*18fb0*/  LOP3.LUT R17, R40, R37, R39, 0xe8, !PT ;  /* 0x0000002528117212 */ /* 0x000fe400078ee827 */
[----:B------:R-:W-:-:S02]  /*18fc0*/  SHF.R.W.U32 R18, R41, 0x6, R41 ;  /* 0x0000000629127819 */ /* 0x000fc40000001e29 */
[C-C-:B------:R-:W-:Y:S02]  /*18fd0*/  SHF.R.W.U32 R105, R41.reuse, 0xb, R41.reuse ;  /* 0x0000000b29697819 */ /* 0x140fe40000001e29 */
[----:B------:R-:W-:Y:S02]  /*18fe0*/  SHF.R.W.U32 R104, R41, 0x19, R41 ;  /* 0x0000001929687819 */ /* 0x000fe40000001e29 */
[----:B------:R-:W-:Y:S02]  /*18ff0*/  LOP3.LUT R106, R35, R41, R36, 0xb8, !PT ;  /* 0x00000029236a7212 */ /* 0x000fe400078eb824 */
[----:B------:R-:W-:Y:S02]  /*19000*/  LOP3.LUT R18, R104, R105, R18, 0x96, !PT ;  /* 0x0000006968127212 */ /* 0x000fe400078e9612 */
[----:B------:R-:W-:Y:S02]  /*19010*/  IADD3 R106, PT, PT, R29, R106, R34 ;  /* 0x0000006a1d6a7210 */ /* 0x000fe40007ffe022 */
[----:B------:R-:W-:-:S02]  /*19020*/  IADD3 R14, PT, PT, R15, R14, R17 ;  /* 0x0000000e0f0e7210 */ /* 0x000fc40007ffe011 */
[----:B------:R-:W-:Y:S02]  /*19030*/  IADD3 R106, PT, PT, R106, R43, R18 ;  /* 0x0000002b6a6a7210 */ /* 0x000fe40007ffe012 */
[C-C-:B------:R-:W-:Y:S02]  /*19040*/  SHF.R.W.U32 R15, R14.reuse, 0x2, R14.reuse ;  /* 0x000000020e0f7819 */ /* 0x140fe40000001e0e */
[C---:B------:R-:W-:Y:S01]  /*19050*/  SHF.R.W.U32 R104, R14.reuse, 0xd, R14 ;  /* 0x0000000d0e687819 */ /* 0x040fe20000001e0e */
[----:B------:R-:W-:Y:S01]  /*19060*/  IMAD.IADD R18, R37, 0x1, R106 ;  /* 0x0000000125127824 */ /* 0x000fe200078e026a */
[----:B------:R-:W-:Y:S02]  /*19070*/  SHF.R.W.U32 R17, R14, 0x16, R14 ;  /* 0x000000160e117819 */ /* 0x000fe40000001e0e */
[----:B------:R-:W-:Y:S02]  /*19080*/  SHF.R.W.U32 R121, R7, 0x12, R7 ;  /* 0x0000001207797819 */ /* 0x000fe40000001e07 */
        /* <DEDUP_REMOVED lines=15> */
[----:B------:R-:W-:Y:S02]  /*19180*/  LOP3.LUT R104, R106, R107, R104, 0x96, !PT ;  /* 0x0000006b6a687212 */ /* 0x000fe400078e9668 */
[----:B------:R-:W-:-:S02]  /*19190*/  SHF.R.W.U32 R107, R17, 0x6, R17 ;  /* 0x00000006116b7819 */ /* 0x000fc40000001e11 */
[----:B------:R-:W-:Y:S02]  /*191a0*/  SHF.R.W.U32 R109, R17, 0x19, R17 ;  /* 0x00000019116d7819 */ /* 0x000fe40000001e11 */
[----:B------:R-:W-:Y:S02]  /*191b0*/  LOP3.LUT R110, R41, R17, R18, 0xb8, !PT ;  /* 0x00000011296e7212 */ /* 0x000fe400078eb812 */
[----:B------:R-:W-:Y:S02]  /*191c0*/  LOP3.LUT R107, R109, R108, R107, 0x96, !PT ;  /* 0x0000006c6d6b7212 */ /* 0x000fe400078e966b */
[----:B------:R-:W-:Y:S02]  /*191d0*/  IADD3 R110, PT, PT, R31, R110, R36 ;  /* 0x0000006e1f6e7210 */ /* 0x000fe40007ffe024 */
[----:B------:R-:W-:Y:S02]  /*191e0*/  LOP3.LUT R106, R14, R39, R15, 0xe8, !PT ;  /* 0x000000270e6a7212 */ /* 0x000fe400078ee80f */
[----:B------:R-:W-:-:S02]  /*191f0*/  IADD3 R110, PT, PT, R110, R44, R107 ;  /* 0x0000002c6e6e7210 */ /* 0x000fc40007ffe06b */
        /* <DEDUP_REMOVED lines=18> */
[----:B------:R-:W-:-:S04]  /*19320*/  SHF.R.W.U32 R110, R41, 0x16, R41 ;  /* 0x00000016296e7819 */ /* 0x000fc80000001e29 */
        /* <DEDUP_REMOVED lines=28> */
[C---:B------:R-:W-:Y:S02]  /*194f0*/  SHF.R.W.U32 R111, R107.reuse, 0xb, R107 ;  /* 0x0000000b6b6f7819 */ /* 0x040fe40000001e6b */
        /* <DEDUP_REMOVED lines=13> */
[----:B------:R-:W-:Y:S02]  /*195d0*/  SHF.R.W.U32 R41, R106, 0x6, R106 ;  /* 0x000000066a297819 */ /* 0x000fe40000001e6a */
[----:B------:R-:W-:Y:S02]  /*195e0*/  LOP3.LUT R109, R109, R110, R15, 0x96, !PT ;  /* 0x0000006e6d6d7212 */ /* 0x000fe400078e960f */
[----:B------:R-:W-:-:S02]  /*195f0*/  LOP3.LUT R15, R17, R14, R104, 0xe8, !PT ;  /* 0x0000000e110f7212 */ /* 0x000fc400078ee868 */
[C-C-:B------:R-:W-:Y:S02]  /*19600*/  SHF.R.W.U32 R110, R106.reuse, 0xb, R106.reuse ;  /* 0x0000000b6a6e7819 */ /* 0x140fe40000001e6a */
[----:B------:R-:W-:Y:S02]  /*19610*/  SHF.R.W.U32 R111, R106, 0x19, R106 ;  /* 0x000000196a6f7819 */ /* 0x000fe40000001e6a */
[----:B------:R-:W-:Y:S02]  /*19620*/  LOP3.LUT R112, R18, R106, R107, 0xb8, !PT ;  /* 0x0000006a12707212 */ /* 0x000fe400078eb86b */
[----:B------:R-:W-:Y:S02]  /*19630*/  IADD3 R109, PT, PT, R108, R109, R15 ;  /* 0x0000006d6c6d7210 */ /* 0x000fe40007ffe00f */
[----:B------:R-:W-:Y:S02]  /*19640*/  LOP3.LUT R41, R111, R110, R41, 0x96, !PT ;  /* 0x0000006e6f297212 */ /* 0x000fe400078e9629 */
[----:B-----5:R-:W-:-:S02]  /*19650*/  IADD3 R112, PT, PT, R8, R112, R105 ;  /* 0x0000007008707210 */ /* 0x020fc40007ffe069 */
[C-C-:B------:R-:W-:Y:S02]  /*19660*/  SHF.R.W.U32 R15, R109.reuse, 0x2, R109.reuse ;  /* 0x000000026d0f7819 */ /* 0x140fe40000001e6d */
[C-C-:B------:R-:W-:Y:S02]  /*19670*/  SHF.R.W.U32 R108, R109.reuse, 0xd, R109.reuse ;  /* 0x0000000d6d6c7819 */ /* 0x140fe40000001e6d */
[----:B------:R-:W-:Y:S02]  /*19680*/  SHF.R.W.U32 R105, R109, 0x16, R109 ;  /* 0x000000166d697819 */ /* 0x000fe40000001e6d */
[----:B------:R-:W-:Y:S02]  /*19690*/  IADD3 R41, PT, PT, R112, R48, R41 ;  /* 0x0000003070297210 */ /* 0x000fe40007ffe029 */
[----:B------:R-:W-:Y:S02]  /*196a0*/  LOP3.LUT R108, R105, R108, R15, 0x96, !PT ;  /* 0x0000006c696c7212 */ /* 0x000fe400078e960f */
[----:B------:R-:W-:Y:S01]  /*196b0*/  LOP3.LUT R15, R104, R17, R109, 0xe8, !PT ;  /* 0x00000011680f7212 */ /* 0x000fe200078ee86d */
[----:B------:R-:W-:-:S03]  /*196c0*/  IMAD.IADD R111, R14, 0x1, R41 ;  /* 0x000000010e6f7824 */ /* 0x000fc600078e0229 */
        /* <DEDUP_REMOVED lines=9> */
[----:B------:R-:W-:Y:S02]  /*19760*/  IADD3 R18, PT, PT, R9, R105, R18 ;  /* 0x0000006909127210 */ /* 0x000fe40007ffe012 */
[----:B------:R-:W-:Y:S02]  /*19770*/  LOP3.LUT R113, R112, R113, R110, 0x96, !PT ;  /* 0x0000007170717212 */ /* 0x000fe400078e966e */
[----:B------:R-:W-:-:S02]  /*19780*/  IADD3 R18, PT, PT, R18, R49, R14 ;  /* 0x0000003112127210 */ /* 0x000fc40007ffe00e */
[----:B------:R-:W-:Y:S02]  /*19790*/  LOP3.LUT R115, R109, R104, R108, 0xe8, !PT ;  /* 0x000000686d737212 */ /* 0x000fe400078ee86c */
[----:B---3--:R-:W-:Y:S02]  /*197a0*/  IADD3 R105, P0, PT, R3, UR6, RZ ;  /* 0x0000000603697c10 */ /* 0x008fe4000ff1e0ff */
[----:B------:R-:W-:Y:S01]  /*197b0*/  IADD3 R115, PT, PT, R18, R113, R115 ;  /* 0x0000007112737210 */ /* 0x000fe20007ffe073 */
[----:B------:R-:W-:Y:S02]  /*197c0*/  IMAD.IADD R18, R17, 0x1, R18 ;  /* 0x0000000111127824 */ /* 0x000fe400078e0212 */
[----:B------:R-:W-:-:S03]  /*197d0*/  IMAD.SHL.U32 R15, R105, 0x8, RZ ;  /* 0x00000008690f7824 */ /* 0x000fc600078e00ff */
[C-C-:B------:R-:W-:Y:S02]  /*197e0*/  SHF.R.W.U32 R14, R18.reuse, 0x6, R18.reuse ;  /* 0x00000006120e7819 */ /* 0x140fe40000001e12 */
[C-C-:B------:R-:W-:Y:S02]  /*197f0*/  SHF.R.W.U32 R17, R18.reuse, 0xb, R18.reuse ;  /* 0x0000000b12117819 */ /* 0x140fe40000001e12 */
[----:B------:R-:W-:Y:S02]  /*19800*/  SHF.R.W.U32 R110, R18, 0x19, R18 ;  /* 0x00000019126e7819 */ /* 0x000fe40000001e12 */
[----:B------:R-:W-:Y:S02]  /*19810*/  SHF.R.W.U32 R41, R15, 0x11, R15 ;  /* 0x000000110f297819 */ /* 0x000fe40000001e0f */
[----:B------:R-:W-:Y:S02]  /*19820*/  LOP3.LUT R17, R110, R17, R14, 0x96, !PT ;  /* 0x000000116e117212 */ /* 0x000fe400078e960e */
[----:B------:R-:W-:-:S02]  /*19830*/  LEA.HI.X.SX32 R14, R3, UR7, 0x1, P0 ;  /* 0x00000007030e7c11 */ /* 0x000fc400080f0eff */
[----:B------:R-:W-:Y:S02]  /*19840*/  LOP3.LUT R3, R106, R18, R111, 0xb8, !PT ;  /* 0x000000126a037212 */ /* 0x000fe400078eb86f */
[--C-:B------:R-:W-:Y:S02]  /*19850*/  SHF.R.W.U32 R112, R15, 0x13, R15.reuse ;  /* 0x000000130f707819 */ /* 0x100fe40000001e0f */
[----:B------:R-:W-:Y:S02]  /*19860*/  SHF.R.U32.HI R113, RZ, 0xa, R15 ;  /* 0x0000000aff717819 */ /* 0x000fe4000001160f */
[----:B------:R-:W-:Y:S02]  /*19870*/  IADD3 R3, PT, PT, R10, R3, R107 ;  /* 0x000000030a037210 */ /* 0x000fe40007ffe06b */
[----:B------:R-:W-:Y:S02]  /*19880*/  LOP3.LUT R41, R112, R41, R113, 0x96, !PT ;  /* 0x0000002970297212 */ /* 0x000fe400078e9671 */
[----:B------:R-:W-:-:S02]  /*19890*/  SHF.R.W.U32 R110, R115, 0x2, R115 ;  /* 0x00000002736e7819 */ /* 0x000fc40000001e73 */
[C-C-:B------:R-:W-:Y:S02]  /*198a0*/  SHF.R.W.U32 R113, R115.reuse, 0xd, R115.reuse ;  /* 0x0000000d73717819 */ /* 0x140fe40000001e73 */
[----:B------:R-:W-:Y:S02]  /*198b0*/  SHF.R.W.U32 R112, R115, 0x16, R115 ;  /* 0x0000001673707819 */ /* 0x000fe40000001e73 */
[----:B------:R-:W-:Y:S02]  /*198c0*/  IADD3 R3, PT, PT, R3, R50, R17 ;  /* 0x0000003203037210 */ /* 0x000fe40007ffe011 */
[----:B------:R-:W-:Y:S02]  /*198d0*/  SHF.R.U64 R14, R105, 0x1d, R14 ;  /* 0x0000001d690e7819 */ /* 0x000fe4000000120e */
[----:B------:R-:W-:Y:S01]  /*198e0*/  LOP3.LUT R110, R112, R113, R110, 0x96, !PT ;  /* 0x00000071706e7212 */ /* 0x000fe200078e966e */
[----:B------:R-:W-:Y:S01]  /*198f0*/  IMAD.IADD R17, R104, 0x1, R3 ;  /* 0x0000000168117824 */ /* 0x000fe200078e0203 */
[C-C-:B------:R-:W-:Y:S01]  /*19900*/  SHF.R.W.U32 R112, R14.reuse, 0x11, R14.reuse ;  /* 0x000000110e707819 */ /* 0x140fe20000001e0e */
[----:B------:R0:W-:Y:S01]  /*19910*/  STL.64 [R1+0x118], R14 ;  /* 0x0001180e01007387 */ /* 0x0001e20000100a00 */
        /* <DEDUP_REMOVED lines=9> */
[----:B------:R-:W-:Y:S02]  /*199b0*/  LOP3.LUT R112, R107, R112, R3, 0x96, !PT ;  /* 0x000000706b707212 */ /* 0x000fe400078e9603 */
[----:B------:R-:W-:Y:S02]  /*199c0*/  IADD3 R113, PT, PT, R11, R113, R106 ;  /* 0x000000710b717210 */ /* 0x000fe40007ffe06a */
[C-C-:B------:R-:W-:Y:S02]  /*199d0*/  SHF.R.W.U32 R3, R110.reuse, 0x2, R110.reuse ;  /* 0x000000026e037819 */ /* 0x140fe40000001e6e */
[----:B------:R-:W-:-:S02]  /*199e0*/  SHF.R.W.U32 R106, R110, 0xd, R110 ;  /* 0x0000000d6e6a7819 */ /* 0x000fc40000001e6e */
[----:B------:R-:W-:Y:S02]  /*199f0*/  SHF.R.W.U32 R107, R110, 0x16, R110 ;  /* 0x000000166e6b7819 */ /* 0x000fe40000001e6e */
[----:B------:R-:W-:Y:S02]  /*19a00*/  IADD3 R116, PT, PT, R113, R51, R112 ;  /* 0x0000003371747210 */ /* 0x000fe40007ffe070 */
[----:B------:R-:W-:Y:S02]  /*19a10*/  LOP3.LUT R3, R107, R106, R3, 0x96, !PT ;  /* 0x0000006a6b037212 */ /* 0x000fe400078e9603 */
[C-C-:B------:R-:W-:Y:S02]  /*19a20*/  SHF.R.W.U32 R107, R29.reuse, 0x7, R29.reuse ;  /* 0x000000071d6b7819 */ /* 0x140fe40000001e1d */
[--C-:B------:R-:W-:Y:S02]  /*19a30*/  SHF.R.W.U32 R106, R29, 0x12, R29.reuse ;  /* 0x000000121d6a7819 */ /* 0x100fe40000001e1d */
[----:B------:R-:W-:-:S02]  /*19a40*/  SHF.R.U32.HI R113, RZ, 0x3, R29 ;  /* 0x00000003ff717819 */ /* 0x000fc4000001161d */
[----:B------:R-:W-:Y:S02]  /*19a50*/  LOP3.LUT R112, R115, R108, R110, 0xe8, !PT ;  /* 0x0000006c73707212 */ /* 0x000fe400078ee86e */
[----:B------:R-:W-:Y:S02]  /*19a60*/  LOP3.LUT R107, R106, R107, R113, 0x96, !PT ;  /* 0x0000006b6a6b7212 */ /* 0x000fe400078e9671 */
[----:B------:R-:W-:Y:S01]  /*19a70*/  IADD3 R112, PT, PT, R116, R3, R112 ;  /* 0x0000000374707210 */ /* 0x000fe20007ffe070 */
[----:B------:R-:W-:Y:S01]  /*19a80*/  IMAD.IADD R116, R109, 0x1, R116 ;  /* 0x000000016d747824 */ /* 0x000fe200078e0274 */
[C-C-:B------:R-:W-:Y:S02]  /*19a90*/  SHF.R.W.U32 R113, R30.reuse, 0x7, R30.reuse ;  /* 0x000000071e717819 */ /* 0x140fe40000001e1e */
[--C-:B------:R-:W-:Y:S02]  /*19aa0*/  SHF.R.W.U32 R106, R30, 0x12, R30.reuse ;  /* 0x000000121e6a7819 */ /* 0x100fe40000001e1e */
[----:B------:R-:W-:-:S02]  /*19ab0*/  SHF.R.U32.HI R3, RZ, 0x3, R30 ;  /* 0x00000003ff037819 */ /* 0x000fc4000001161e */
[--C-:B------:R-:W-:Y:S02]  /*19ac0*/  SHF.R.W.U32 R109, R116, 0x19, R116.reuse ;  /* 0x00000019746d7819 */ /* 0x100fe40000001e74 */
[----:B------:R-:W-:Y:S02]  /*19ad0*/  LOP3.LUT R113, R106, R113, R3, 0x96, !PT ;  /* 0x000000716a717212 */ /* 0x000fe400078e9603 */
[C-C-:B------:R-:W-:Y:S02]  /*19ae0*/  SHF.R.W.U32 R3, R116.reuse, 0x6, R116.reuse ;  /* 0x0000000674037819 */ /* 0x140fe40000001e74 */
[----:B------:R-:W-:Y:S02]  /*19af0*/  SHF.R.W.U32 R106, R116, 0xb, R116 ;  /* 0x0000000b746a7819 */ /* 0x000fe40000001e74 */
[----:B------:R-:W-:Y:S02]  /*19b00*/  SHF.R.W.U32 R114, R112, 0xd, R112 ;  /* 0x0000000d70727819 */ /* 0x000fe40000001e70 */
[----:B------:R-:W-:-:S02]  /*19b10*/  LOP3.LUT R3, R109, R106, R3, 0x96, !PT ;  /* 0x0000006a6d037212 */ /* 0x000fc400078e9603 */
[----:B------:R-:W-:Y:S02]  /*19b20*/  LOP3.LUT R106, R18, R116, R17, 0xb8, !PT ;  /* 0x00000074126a7212 */ /* 0x000fe400078eb811 */
[--C-:B------:R-:W-:Y:S02]  /*19b30*/  SHF.R.W.U32 R109, R112, 0x2, R112.reuse ;  /* 0x00000002706d7819 */ /* 0x100fe40000001e70 */
[----:B------:R-:W-:Y:S02]  /*19b40*/  IADD3 R106, PT, PT, R12, R106, R111 ;  /* 0x0000006a0c6a7210 */ /* 0x000fe40007ffe06f */
[----:B------:R-:W-:Y:S02]  /*19b50*/  SHF.R.W.U32 R111, R112, 0x16, R112 ;  /* 0x00000016706f7819 */ /* 0x000fe40000001e70 */
[----:B------:R-:W-:Y:S02]  /*19b60*/  IADD3 R3, PT, PT, R106, R52, R3 ;  /* 0x000000346a037210 */ /* 0x000fe40007ffe003 */
[----:B------:R-:W-:-:S02]  /*19b70*/  LOP3.LUT R114, R111, R114, R109, 0x96, !PT ;  /* 0x000000726f727212 */ /* 0x000fc400078e966d */
[----:B------:R-:W-:Y:S01]  /*19b80*/  LOP3.LUT R109, R110, R115, R112, 0xe8, !PT ;  /* 0x000000736e6d7212 */ /* 0x000fe200078ee870 */
[----:B------:R-:W-:Y:S01]  /*19b90*/  IMAD.IADD R117, R108, 0x1, R3 ;  /* 0x000000016c757824 */ /* 0x000fe200078e0203 */
[----:B------:R-:W-:Y:S02]  /*19ba0*/  SHF.R.W.U32 R111, R31, 0x7, R31 ;  /* 0x000000071f6f7819 */ /* 0x000fe40000001e1f */
[----:B------:R-:W-:Y:S02]  /*19bb0*/  IADD3 R109, PT, PT, R3, R114, R109 ;  /* 0x00000072036d7210 */ /* 0x000fe40007ffe06d */
[--C-:B------:R-:W-:Y:S02]  /*19bc0*/  SHF.R.W.U32 R106, R31, 0x12, R31.reuse ;  /* 0x000000121f6a7819 */ /* 0x100fe40000001e1f */
[----:B------:R-:W-:Y:S02]  /*19bd0*/  SHF.R.U32.HI R3, RZ, 0x3, R31 ;  /* 0x00000003ff037819 */ /* 0x000fe4000001161f */
[----:B------:R-:W-:-:S02]  /*19be0*/  SHF.R.W.U32 R108, R117, 0x19, R117 ;  /* 0x00000019756c7819 */ /* 0x000fc40000001e75 */
[----:B------:R-:W-:Y:S02]  /*19bf0*/  LOP3.LUT R111, R106, R111, R3, 0x96, !PT ;  /* 0x0000006f6a6f7212 */ /* 0x000fe400078e9603 */
[C-C-:B------:R-:W-:Y:S02]  /*19c00*/  SHF.R.W.U32 R3, R117.reuse, 0x6, R117.reuse ;  /* 0x0000000675037819 */ /* 0x140fe40000001e75 */
[----:B------:R-:W-:Y:S02]  /*19c10*/  SHF.R.W.U32 R106, R117, 0xb, R117 ;  /* 0x0000000b756a7819 */ /* 0x000fe40000001e75 */
[----:B------:R-:W-:Y:S02]  /*19c20*/  SHF.R.W.U32 R119, R109, 0xd, R109 ;  /* 0x0000000d6d777819 */ /* 0x000fe40000001e6d */
[----:B------:R-:W-:Y:S02]  /*19c30*/  LOP3.LUT R106, R108, R106, R3, 0x96, !PT ;  /* 0x0000006a6c6a7212 */ /* 0x000fe400078e9603 */
[----:B------:R-:W-:-:S02]  /*19c40*/  LOP3.LUT R3, R17, R117, R116, 0xb8, !PT ;  /* 0x0000007511037212 */ /* 0x000fc400078eb874 */
[--C-:B------:R-:W-:Y:S02]  /*19c50*/  SHF.R.W.U32 R108, R109, 0x16, R109.reuse ;  /* 0x000000166d6c7819 */ /* 0x100fe40000001e6d */
[----:B------:R-:W-:Y:S02]  /*19c60*/  IADD3 R3, PT, PT, R13, R3, R18 ;  /* 0x000000030d037210 */ /* 0x000fe40007ffe012 */
[--C-:B------:R-:W-:Y:S02]  /*19c70*/  SHF.R.W.U32 R18, R109, 0x2, R109.reuse ;  /* 0x000000026d127819 */ /* 0x100fe40000001e6d */
[----:B------:R-:W-:Y:S02]  /*19c80*/  IADD3 R106, PT, PT, R3, R53, R106 ;  /* 0x00000035036a7210 */ /* 0x000fe40007ffe06a */
[----:B------:R-:W-:Y:S02]  /*19c90*/  LOP3.LUT R119, R108, R119, R18, 0x96, !PT ;  /* 0x000000776c777212 */ /* 0x000fe400078e9612 */
[----:B------:R-:W-:Y:S01]  /*19ca0*/  LOP3.LUT R108, R112, R110, R109, 0xe8, !PT ;  /* 0x0000006e706c7212 */ /* 0x000fe200078ee86d */
[----:B------:R-:W-:Y:S01]  /*19cb0*/  IMAD.IADD R114, R115, 0x1, R106 ;  /* 0x0000000173727824 */ /* 0x000fe200078e026a */
[----:B------:R-:W-:-:S02]  /*19cc0*/  SHF.R.W.U32 R3, R4, 0x7, R4 ;  /* 0x0000000704037819 */ /* 0x000fc40000001e04 */
[----:B------:R-:W-:Y:S02]  /*19cd0*/  IADD3 R108, PT, PT, R106, R119, R108 ;  /* 0x000000776a6c7210 */ /* 0x000fe40007ffe06c */
[--C-:B------:R-:W-:Y:S02]  /*19ce0*/  SHF.R.W.U32 R18, R4, 0x12, R4.reuse ;  /* 0x0000001204127819 */ /* 0x100fe40000001e04 */
[----:B------:R-:W-:Y:S02]  /*19cf0*/  SHF.R.U32.HI R106, RZ, 0x3, R4 ;  /* 0x00000003ff6a7819 */ /* 0x000fe40000011604 */
[----:B------:R-:W-:Y:S02]  /*19d00*/  SHF.R.W.U32 R115, R114, 0xb, R114 ;  /* 0x0000000b72737819 */ /* 0x000fe40000001e72 */
[----:B------:R-:W-:Y:S02]  /*19d10*/  LOP3.LUT R3, R18, R3, R106, 0x96, !PT ;  /* 0x0000000312037212 */ /* 0x000fe400078e966a */
[----:B------:R-:W-:-:S02]  /*19d20*/  SHF.R.W.U32 R18, R114, 0x6, R114 ;  /* 0x0000000672127819 */ /* 0x000fc40000001e72 */
[----:B------:R-:W-:Y:S02]  /*19d30*/  SHF.R.W.U32 R106, R114, 0x19, R114 ;  /* 0x00000019726a7819 */ /* 0x000fe40000001e72 */
[----:B------:R-:W-:Y:S02]  /*19d40*/  SHF.R.W.U32 R118, R108, 0x16, R108 ;  /* 0x000000166c767819 */ /* 0x000fe40000001e6c */
[----:B------:R-:W-:Y:S02]  /*19d50*/  LOP3.LUT R115, R106, R115, R18, 0x96, !PT ;  /* 0x000000736a737212 */ /* 0x000fe400078e9612 */
[----:B------:R-:W-:Y:S02]  /*19d60*/  LOP3.LUT R18, R116, R114, R117, 0xb8, !PT ;  /* 0x0000007274127212 */ /* 0x000fe400078eb875 */
[----:B------:R-:W-:Y:S02]  /*19d70*/  SHF.R.W.U32 R106, R108, 0xd, R108 ;  /* 0x0000000d6c6a7819 */ /* 0x000fe40000001e6c */
[----:B------:R-:W-:-:S02]  /*19d80*/  IADD3 R18, PT, PT, R14, R18, R17 ;  /* 0x000000120e127210 */ /* 0x000fc40007ffe011 */
[--C-:B------:R-:W-:Y:S02]  /*19d90*/  SHF.R.W.U32 R17, R108, 0x2, R108.reuse ;  /* 0x000000026c117819 */ /* 0x100fe40000001e6c */
[----:B------:R-:W-:Y:S02]  /*19da0*/  IADD3 R107, PT, PT, R9, R28, R107 ;  /* 0x0000001c096b7210 */ /* 0x000fe40007ffe06b */
[----:B------:R-:W-:Y:S02]  /*19db0*/  LOP3.LUT R106, R118, R106, R17, 0x96, !PT ;  /* 0x0000006a766a7212 */ /* 0x000fe400078e9611 */
[----:B------:R-:W-:Y:S01]  /*19dc0*/  IADD3 R17, PT, PT, R18, R54, R115 ;  /* 0x0000003612117210 */ /* 0x000fe20007ffe073 */
[----:B------:R-:W-:Y:S01]  /*19dd0*/  IMAD.IADD R104, R104, 0x1, R107 ;  /* 0x0000000168687824 */ /* 0x000fe200078e026b */
[----:B------:R-:W-:Y:S02]  /*19de0*/  LOP3.LUT R115, R109, R112, R108, 0xe8, !PT ;  /* 0x000000706d737212 */ /* 0x000fe400078ee86c */
[----:B------:R-:W-:Y:S01]  /*19df0*/  SHF.R.U32.HI R18, RZ, 0x3, R5 ;  /* 0x00000003ff127819 */ /* 0x000fe20000011605 */
[----:B------:R-:W-:Y:S01]  /*19e00*/  IMAD.IADD R110, R110, 0x1, R17 ;  /* 0x000000016e6e7824 */ /* 0x000fe200078e0211 */
[----:B------:R-:W-:-:S02]  /*19e10*/  IADD3 R115, PT, PT, R17, R106, R115 ;  /* 0x0000006a11737210 */ /* 0x000fc40007ffe073 */
[C-C-:B------:R-:W-:Y:S02]  /*19e20*/  SHF.R.W.U32 R106, R5.reuse, 0x7, R5.reuse ;  /* 0x00000007056a7819 */ /* 0x140fe40000001e05 */
[----:B------:R-:W-:Y:S02]  /*19e30*/  SHF.R.W.U32 R17, R5, 0x12, R5 ;  /* 0x0000001205117819 */ /* 0x000fe40000001e05 */
[C---:B------:R-:W-:Y:S02]  /*19e40*/  SHF.R.W.U32 R118, R110.reuse, 0x6, R110 ;  /* 0x000000066e767819 */ /* 0x040fe40000001e6e */
[----:B------:R-:W-:Y:S02]  /*19e50*/  LOP3.LUT R106, R17, R106, R18, 0x96, !PT ;  /* 0x0000006a116a7212 */ /* 0x000fe400078e9612 */
[C-C-:B------:R-:W-:Y:S02]  /*19e60*/  SHF.R.W.U32 R17, R110.reuse, 0xb, R110.reuse ;  /* 0x0000000b6e117819 */ /* 0x140fe40000001e6e */
[----:B------:R-:W-:-:S02]  /*19e70*/  SHF.R.W.U32 R18, R110, 0x19, R110 ;  /* 0x000000196e127819 */ /* 0x000fc40000001e6e */
[C-C-:B------:R-:W-:Y:S02]  /*19e80*/  SHF.R.W.U32 R119, R115.reuse, 0x2, R115.reuse ;  /* 0x0000000273777819 */ /* 0x140fe40000001e73 */
[----:B------:R-:W-:Y:S02]  /*19e90*/  LOP3.LUT R118, R18, R17, R118, 0x96, !PT ;  /* 0x0000001112767212 */ /* 0x000fe400078e9676 */
[C-C-:B------:R-:W-:Y:S02]  /*19ea0*/  SHF.R.W.U32 R18, R115.reuse, 0xd, R115.reuse ;  /* 0x0000000d73127819 */ /* 0x140fe40000001e73 */
[----:B------:R-:W-:Y:S02]  /*19eb0*/  SHF.R.W.U32 R17, R115, 0x16, R115 ;  /* 0x0000001673117819 */ /* 0x000fe40000001e73 */
[----:B------:R-:W-:Y:S02]  /*19ec0*/  SHF.R.U32.HI R28, RZ, 0x3, R7 ;  /* 0x00000003ff1c7819 */ /* 0x000fe40000011607 */
[----:B------:R-:W-:-:S02]  /*19ed0*/  LOP3.LUT R119, R17, R18, R119, 0x96, !PT ;  /* 0x0000001211777212 */ /* 0x000fc400078e9677 */
[C-C-:B------:R-:W-:Y:S02]  /*19ee0*/  SHF.R.W.U32 R17, R6.reuse, 0x7, R6.reuse ;  /* 0x0000000706117819 */ /* 0x140fe40000001e06 */
[----:B------:R-:W-:-:S04]  /*19ef0*/  SHF.R.W.U32 R18, R6, 0x12, R6 ;  /* 0x0000001206127819 */ /* 0x000fc80000001e06 */
[----:B------:R-:W-:Y:S02]  /*19f00*/  LOP3.LUT R17, R18, R17, R120, 0x96, !PT ;  /* 0x0000001112117212 */ /* 0x000fe400078e9678 */
[----:B------:R-:W-:Y:S02]  /*19f10*/  LOP3.LUT R18, R117, R110, R114, 0xb8, !PT ;  /* 0x0000006e75127212 */ /* 0x000fe400078eb872 */
[----:B------:R-:W-:Y:S02]  /*19f20*/  SHF.R.U32.HI R120, RZ, 0x3, R8 ;  /* 0x00000003ff787819 */ /* 0x000fe40000011608 */
[----:B------:R-:W-:Y:S02]  /*19f30*/  IADD3 R116, PT, PT, R15, R18, R116 ;  /* 0x000000120f747210 */ /* 0x000fe40007ffe074 */
[----:B------:R-:W-:Y:S02]  /*19f40*/  SHF.R.W.U32 R18, R7, 0x7, R7 ;  /* 0x0000000707127819 */ /* 0x000fe40000001e07 */
[----:B------:R-:W-:-:S02]  /*19f50*/  IADD3 R118, PT, PT, R116, R55, R118 ;  /* 0x0000003774767210 */ /* 0x000fc40007ffe076 */
[----:B------:R-:W-:Y:S02]  /*19f60*/  LOP3.LUT R116, R108, R109, R115, 0xe8, !PT ;  /* 0x0000006d6c747212 */ /* 0x000fe400078ee873 */
[----:B------:R-:W-:Y:S01]  /*19f70*/  LOP3.LUT R18, R121, R18, R28, 0x96, !PT ;  /* 0x0000001279127212 */ /* 0x000fe200078e961c */
[----:B------:R-:W-:Y:S01]  /*19f80*/  IMAD.IADD R107, R112, 0x1, R118 ;  /* 0x00000001706b7824 */ /* 0x000fe200078e0276 */
[----:B------:R-:W-:Y:S02]  /*19f90*/  IADD3 R116, PT, PT, R118, R119, R116 ;  /* 0x0000007776747210 */ /* 0x000fe40007ffe074 */
[C-C-:B------:R-:W-:Y:S02]  /*19fa0*/  SHF.R.W.U32 R28, R104.reuse, 0x11, R104.reuse ;  /* 0x00000011681c7819 */ /* 0x140fe40000001e68 */
[--C-:B------:R-:W-:Y:S02]  /*19fb0*/  SHF.R.W.U32 R119, R104, 0x13, R104.reuse ;  /* 0x0000001368777819 */ /* 0x100fe40000001e68 */
[----:B------:R-:W-:-:S02]  /*19fc0*/  SHF.R.U32.HI R112, RZ, 0xa, R104 ;  /* 0x0000000aff707819 */ /* 0x000fc40000011668 */
[--C-:B------:R-:W-:Y:S02]  /*19fd0*/  SHF.R.W.U32 R118, R107, 0x19, R107.reuse ;  /* 0x000000196b767819 */ /* 0x100fe40000001e6b */
[----:B------:R-:W-:Y:S02]  /*19fe0*/  LOP3.LUT R28, R119, R28, R112, 0x96, !PT ;  /* 0x0000001c771c7212 */ /* 0x000fe400078e9670 */
[C-C-:B------:R-:W-:Y:S02]  /*19ff0*/  SHF.R.W.U32 R112, R107.reuse, 0x6, R107.reuse ;  /* 0x000000066b707819 */ /* 0x140fe40000001e6b */
[----:B------:R-:W-:Y:S02]  /*1a000*/  SHF.R.W.U32 R119, R107, 0xb, R107 ;  /* 0x0000000b6b777819 */ /* 0x000fe40000001e6b */
[----:B------:R-:W-:Y:S02]  /*1a010*/  IADD3 R121, PT, PT, R15, R6, R18 ;  /* 0x000000060f797210 */ /* 0x000fe40007ffe012 */
[----:B------:R-:W-:-:S02]  /*1a020*/  LOP3.LUT R119, R118, R119, R112, 0x96, !PT ;  /* 0x0000007776777212 */ /* 0x000fc400078e9670 */
[----:B------:R-:W-:Y:S02]  /*1a030*/  IADD3 R118, PT, PT, R10, R29, R113 ;  /* 0x0000001d0a767210 */ /* 0x000fe40007ffe071 */
[----:B------:R-:W-:Y:S02]  /*1a040*/  LOP3.LUT R29, R114, R107, R110, 0xb8, !PT ;  /* 0x0000006b721d7212 */ /* 0x000fe400078eb86e */
[----:B------:R-:W-:Y:S01]  /*1a050*/  SHF.R.W.U32 R112, R116, 0x2, R116 ;  /* 0x0000000274707819 */ /* 0x000fe20000001e74 */
[----:B------:R-:W-:Y:S01]  /*1a060*/  IMAD.IADD R41, R41, 0x1, R118 ;  /* 0x0000000129297824 */ /* 0x000fe200078e0276 */
[----:B------:R-:W-:Y:S02]  /*1a070*/  IADD3 R29, PT, PT, R104, R29, R117 ;  /* 0x0000001d681d7210 */ /* 0x000fe40007ffe075 */
[C-C-:B------:R-:W-:Y:S02]  /*1a080*/  SHF.R.W.U32 R113, R116.reuse, 0xd, R116.reuse ;  /* 0x0000000d74717819 */ /* 0x140fe40000001e74 */
[----:B------:R-:W-:-:S02]  /*1a090*/  SHF.R.W.U32 R117, R116, 0x16, R116 ;  /* 0x0000001674757819 */ /* 0x000fc40000001e74 */
[----:B------:R-:W-:Y:S02]  /*1a0a0*/  SHF.R.W.U32 R18, R13, 0x12, R13 ;  /* 0x000000120d127819 */ /* 0x000fe40000001e0d */
[----:B------:R-:W-:Y:S02]  /*1a0b0*/  LOP3.LUT R117, R117, R113, R112, 0x96, !PT ;  /* 0x0000007175757212 */ /* 0x000fe400078e9670 */
[----:B------:R-:W-:Y:S02]  /*1a0c0*/  IADD3 R112, PT, PT, R29, R56, R119 ;  /* 0x000000381d707210 */ /* 0x000fe40007ffe077 */
        /* <DEDUP_REMOVED lines=13> */
[----:B------:R-:W-:-:S04]  /*1a1a0*/  SHF.R.W.U32 R112, R117, 0xd, R117 ;  /* 0x0000000d75707819 */ /* 0x000fc80000001e75 */
[----:B------:R-:W-:Y:S02]  /*1a1b0*/  LOP3.LUT R113, R119, R112, R113, 0x96, !PT ;  /* 0x0000007077717212 */ /* 0x000fe400078e9671 */
[C-C-:B------:R-:W-:Y:S02]  /*1a1c0*/  SHF.R.W.U32 R112, R8.reuse, 0x7, R8.reuse ;  /* 0x0000000708707819 */ /* 0x140fe40000001e08 */
[----:B------:R-:W-:-:S04]  /*1a1d0*/  SHF.R.W.U32 R119, R8, 0x12, R8 ;  /* 0x0000001208777819 */ /* 0x000fc80000001e08 */
[----:B------:R-:W-:Y:S02]  /*1a1e0*/  LOP3.LUT R112, R119, R112, R120, 0x96, !PT ;  /* 0x0000007077707212 */ /* 0x000fe400078e9678 */
[----:B------:R-:W-:Y:S02]  /*1a1f0*/  IADD3 R119, PT, PT, R11, R30, R111 ;  /* 0x0000001e0b777210 */ /* 0x000fe40007ffe06f */
[----:B------:R-:W-:Y:S02]  /*1a200*/  LOP3.LUT R30, R110, R109, R107, 0xb8, !PT ;  /* 0x0000006d6e1e7212 */ /* 0x000fe400078eb86b */
[----:B------:R-:W-:Y:S01]  /*1a210*/  SHF.R.W.U32 R111, R9, 0x7, R9 ;  /* 0x00000007096f7819 */ /* 0x000fe20000001e09 */
[----:B------:R-:W-:Y:S01]  /*1a220*/  IMAD.IADD R28, R28, 0x1, R119 ;  /* 0x000000011c1c7824 */ /* 0x000fe200078e0277 */
[----:B------:R-:W-:Y:S02]  /*1a230*/  IADD3 R30, PT, PT, R41, R30, R114 ;  /* 0x0000001e291e7210 */ /* 0x000fe40007ffe072 */
[----:B------:R-:W-:-:S02]  /*1a240*/  SHF.R.W.U32 R114, R9, 0x12, R9 ;  /* 0x0000001209727819 */ /* 0x000fc40000001e09 */
[----:B------:R-:W-:Y:S02]  /*1a250*/  SHF.R.U32.HI R120, RZ, 0x3, R9 ;  /* 0x00000003ff787819 */ /* 0x000fe40000011609 */
[----:B------:R-:W-:Y:S02]  /*1a260*/  IADD3 R30, PT, PT, R30, R57, R118 ;  /* 0x000000391e1e7210 */ /* 0x000fe40007ffe076 */
[----:B------:R-:W-:Y:S02]  /*1a270*/  LOP3.LUT R111, R114, R111, R120, 0x96, !PT ;  /* 0x0000006f726f7212 */ /* 0x000fe400078e9678 */
[----:B------:R-:W-:Y:S01]  /*1a280*/  LOP3.LUT R114, R116, R115, R117, 0xe8, !PT ;  /* 0x0000007374727212 */ /* 0x000fe200078ee875 */
[----:B------:R-:W-:Y:S01]  /*1a290*/  IMAD.IADD R108, R108, 0x1, R30 ;  /* 0x000000016c6c7824 */ /* 0x000fe200078e021e */
[----:B------:R-:W-:Y:S02]  /*1a2a0*/  SHF.R.U32.HI R118, RZ, 0xa, R28 ;  /* 0x0000000aff767819 */ /* 0x000fe4000001161c */
[----:B------:R-:W-:-:S02]  /*1a2b0*/  IADD3 R114, PT, PT, R30, R113, R114 ;  /* 0x000000711e727210 */ /* 0x000fc40007ffe072 */
[C-C-:B------:R-:W-:Y:S02]  /*1a2c0*/  SHF.R.W.U32 R30, R28.reuse, 0x11, R28.reuse ;  /* 0x000000111c1e7819 */ /* 0x140fe40000001e1c */
[----:B------:R-:W-:Y:S02]  /*1a2d0*/  SHF.R.W.U32 R113, R28, 0x13, R28 ;  /* 0x000000131c717819 */ /* 0x000fe40000001e1c */
[----:B------:R-:W-:Y:S02]  /*1a2e0*/  IADD3 R120, PT, PT, R12, R31, R3 ;  /* 0x0000001f0c787210 */ /* 0x000fe40007ffe003 */
[----:B------:R-:W-:Y:S02]  /*1a2f0*/  LOP3.LUT R30, R113, R30, R118, 0x96, !PT ;  /* 0x0000001e711e7212 */ /* 0x000fe400078e9676 */
[C---:B------:R-:W-:Y:S01]  /*1a300*/  SHF.R.W.U32 R113, R108.reuse, 0x6, R108 ;  /* 0x000000066c717819 */ /* 0x040fe20000001e6c */
[----:B------:R-:W-:Y:S01]  /*1a310*/  IMAD.IADD R29, R29, 0x1, R120 ;  /* 0x000000011d1d7824 */ /* 0x000fe200078e0278 */
        /* <DEDUP_REMOVED lines=26> */
[--C-:B------:R-:W-:Y:S02]  /*1a4c0*/  SHF.R.W.U32 R3, R10, 0x7, R10.reuse ;  /* 0x000000070a037819 */ /* 0x100fe40000001e0a */
[----:B------:R-:W-:-:S04]  /*1a4d0*/  SHF.R.U32.HI R119, RZ, 0x3, R10 ;  /* 0x00000003ff777819 */ /* 0x000fc8000001160a */
[----:B------:R-:W-:Y:S02]  /*1a4e0*/  LOP3.LUT R3, R120, R3, R119, 0x96, !PT ;  /* 0x0000000378037212 */ /* 0x000fe400078e9677 */
[----:B------:R-:W-:Y:S02]  /*1a4f0*/  IADD3 R119, PT, PT, R13, R4, R106 ;  /* 0x000000040d777210 */ /* 0x000fe40007ffe06a */
[----:B------:R-:W-:Y:S02]  /*1a500*/  LOP3.LUT R4, R109, R115, R108, 0xb8, !PT ;  /* 0x000000736d047212 */ /* 0x000fe400078eb86c */
[----:B------:R-:W-:Y:S01]  /*1a510*/  SHF.R.W.U32 R106, R11, 0x7, R11 ;  /* 0x000000070b6a7819 */ /* 0x000fe20000001e0b */
[----:B------:R-:W-:Y:S01]  /*1a520*/  IMAD.IADD R30, R30, 0x1, R119 ;  /* 0x000000011e1e7824 */ /* 0x000fe200078e0277 */
[----:B------:R-:W-:Y:S02]  /*1a530*/  IADD3 R4, PT, PT, R29, R4, R107 ;  /* 0x000000041d047210 */ /* 0x000fe40007ffe06b */
[----:B------:R-:W-:-:S02]  /*1a540*/  SHF.R.W.U32 R107, R11, 0x12, R11 ;  /* 0x000000120b6b7819 */ /* 0x000fc40000001e0b */
[----:B------:R-:W-:-:S04]  /*1a550*/  SHF.R.U32.HI R120, RZ, 0x3, R11 ;  /* 0x00000003ff787819 */ /* 0x000fc8000001160b */
[----:B------:R-:W-:Y:S02]  /*1a560*/  LOP3.LUT R106, R107, R106, R120, 0x96, !PT ;  /* 0x0000006a6b6a7212 */ /* 0x000fe400078e9678 */
[----:B------:R-:W-:Y:S02]  /*1a570*/  IADD3 R107, PT, PT, R4, R59, R110 ;  /* 0x0000003b046b7210 */ /* 0x000fe40007ffe06e */
[----:B------:R-:W-:Y:S02]  /*1a580*/  LOP3.LUT R110, R114, R117, R113, 0xe8, !PT ;  /* 0x00000075726e7212 */ /* 0x000fe400078ee871 */
[----:B------:R-:W-:Y:S01]  /*1a590*/  IADD3 R120, PT, PT, R14, R5, R17 ;  /* 0x000000050e787210 */ /* 0x000fe20007ffe011 */
[----:B------:R-:W-:Y:S01]  /*1a5a0*/  IMAD.IADD R4, R116, 0x1, R107 ;  /* 0x0000000174047824 */ /* 0x000fe200078e026b */
[----:B------:R-:W-:Y:S02]  /*1a5b0*/  IADD3 R110, PT, PT, R107, R118, R110 ;  /* 0x000000766b6e7210 */ /* 0x000fe40007ffe06e */
[----:B------:R-:W-:-:S02]  /*1a5c0*/  SHF.R.W.U32 R116, R30, 0x11, R30 ;  /* 0x000000111e747819 */ /* 0x000fc40000001e1e */
[--C-:B------:R-:W-:Y:S02]  /*1a5d0*/  SHF.R.W.U32 R107, R30, 0x13, R30.reuse ;  /* 0x000000131e6b7819 */ /* 0x100fe40000001e1e */
[----:B------:R-:W-:Y:S02]  /*1a5e0*/  SHF.R.U32.HI R118, RZ, 0xa, R30 ;  /* 0x0000000aff767819 */ /* 0x000fe4000001161e */
[C---:B------:R-:W-:Y:S02]  /*1a5f0*/  SHF.R.W.U32 R119, R4.reuse, 0x19, R4 ;  /* 0x0000001904777819 */ /* 0x040fe40000001e04 */
[----:B------:R-:W-:Y:S02]  /*1a600*/  LOP3.LUT R116, R107, R116, R118, 0x96, !PT ;  /* 0x000000746b747212 */ /* 0x000fe400078e9676 */
[C-C-:B------:R-:W-:Y:S02]  /*1a610*/  SHF.R.W.U32 R107, R4.reuse, 0x6, R4.reuse ;  /* 0x00000006046b7819 */ /* 0x140fe40000001e04 */
[----:B------:R-:W-:-:S02]  /*1a620*/  SHF.R.W.U32 R118, R4, 0xb, R4 ;  /* 0x0000000b04767819 */ /* 0x000fc40000001e04 */
[----:B------:R-:W-:Y:S02]  /*1a630*/  LOP3.LUT R5, R108, R4, R115, 0xb8, !PT ;  /* 0x000000046c057212 */ /* 0x000fe400078eb873 */
[----:B------:R-:W-:Y:S02]  /*1a640*/  LOP3.LUT R107, R119, R118, R107, 0x96, !PT ;  /* 0x00000076776b7212 */ /* 0x000fe400078e966b */
[----:B------:R-:W-:Y:S02]  /*1a650*/  IADD3 R5, PT, PT, R30, R5, R109 ;  /* 0x000000051e057210 */ /* 0x000fe40007ffe06d */
[C-C-:B------:R-:W-:Y:S02]  /*1a660*/  SHF.R.W.U32 R17, R110.reuse, 0x2, R110.reuse ;  /* 0x000000026e117819 */ /* 0x140fe40000001e6e */
[C-C-:B------:R-:W-:Y:S02]  /*1a670*/  SHF.R.W.U32 R118, R110.reuse, 0xd, R110.reuse ;  /* 0x0000000d6e767819 */ /* 0x140fe40000001e6e */
[----:B------:R-:W-:-:S04]  /*1a680*/  SHF.R.W.U32 R109, R110, 0x16, R110 ;  /* 0x000000166e6d7819 */ /* 0x000fc80000001e6e */
[----:B------:R-:W-:Y:S01]  /*1a690*/  LOP3.LUT R109, R109, R118, R17, 0x96, !PT ;  /* 0x000000766d6d7212 */ /* 0x000fe200078e9611 */
[----:B------:R-:W-:Y:S01]  /*1a6a0*/  IMAD.IADD R17, R31, 0x1, R120 ;  /* 0x000000011f117824 */ /* 0x000fe200078e0278 */
[----:B------:R-:W-:Y:S02]  /*1a6b0*/  IADD3 R118, PT, PT, R5, R60, R107 ;  /* 0x0000003c05767210 */ /* 0x000fe40007ffe06b */
[----:B------:R-:W-:Y:S02]  /*1a6c0*/  LOP3.LUT R5, R113, R114, R110, 0xe8, !PT ;  /* 0x0000007271057212 */ /* 0x000fe400078ee86e */
[----:B------:R-:W-:Y:S01]  /*1a6d0*/  SHF.R.U32.HI R31, RZ, 0xa, R17 ;  /* 0x0000000aff1f7819 */ /* 0x000fe20000011611 */
[----:B------:R-:W-:Y:S01]  /*1a6e0*/  IMAD.IADD R117, R117, 0x1, R118 ;  /* 0x0000000175757824 */ /* 0x000fe200078e0276 */
[----:B------:R-:W-:Y:S02]  /*1a6f0*/  IADD3 R109, PT, PT, R118, R109, R5 ;  /* 0x0000006d766d7210 */ /* 0x000fe40007ffe005 */
[----:B------:R-:W-:-:S02]  /*1a700*/  SHF.R.W.U32 R5, R17, 0x11, R17 ;  /* 0x0000001111057819 */ /* 0x000fc40000001e11 */
[----:B------:R-:W-:Y:S02]  /*1a710*/  SHF.R.W.U32 R118, R17, 0x13, R17 ;  /* 0x0000001311767819 */ /* 0x000fe40000001e11 */
[C---:B------:R-:W-:Y:S02]  /*1a720*/  SHF.R.W.U32 R107, R117.reuse, 0x19, R117 ;  /* 0x00000019756b7819 */ /* 0x040fe40000001e75 */
[----:B------:R-:W-:Y:S02]  /*1a730*/  LOP3.LUT R5, R118, R5, R31, 0x96, !PT ;  /* 0x0000000576057212 */ /* 0x000fe400078e961f */
[C-C-:B------:R-:W-:Y:S02]  /*1a740*/  SHF.R.W.U32 R118, R117.reuse, 0x6, R117.reuse ;  /* 0x0000000675767819 */ /* 0x140fe40000001e75 */
[----:B------:R-:W-:Y:S02]  /*1a750*/  SHF.R.W.U32 R31, R117, 0xb, R117 ;  /* 0x0000000b751f7819 */ /* 0x000fe40000001e75 */
[----:B------:R-:W-:-:S02]  /*1a760*/  SHF.R.W.U32 R119, R109, 0x2, R109 ;  /* 0x000000026d777819 */ /* 0x000fc40000001e6d */
[----:B------:R-:W-:Y:S02]  /*1a770*/  LOP3.LUT R118, R107, R31, R118, 0x96, !PT ;  /* 0x0000001f6b767212 */ /* 0x000fe400078e9676 */
[C-C-:B------:R-:W-:Y:S02]  /*1a780*/  SHF.R.W.U32 R120, R109.reuse, 0xd, R109.reuse ;  /* 0x0000000d6d787819 */ /* 0x140fe40000001e6d */
[----:B------:R-:W-:Y:S02]  /*1a790*/  SHF.R.W.U32 R31, R109, 0x16, R109 ;  /* 0x000000166d1f7819 */ /* 0x000fe40000001e6d */
[--C-:B------:R-:W-:Y:S02]  /*1a7a0*/  SHF.R.U32.HI R107, RZ, 0x3, R12.reuse ;  /* 0x00000003ff6b7819 */ /* 0x100fe4000001160c */
[----:B------:R-:W-:Y:S02]  /*1a7b0*/  LOP3.LUT R119, R31, R120, R119, 0x96, !PT ;  /* 0x000000781f777212 */ /* 0x000fe400078e9677 */
[----:B------:R-:W-:-:S02]  /*1a7c0*/  SHF.R.W.U32 R31, R12, 0x7, R12 ;  /* 0x000000070c1f7819 */ /* 0x000fc40000001e0c */
[----:B------:R-:W-:Y:S02]  /*1a7d0*/  SHF.R.W.U32 R120, R12, 0x12, R12 ;  /* 0x000000120c787819 */ /* 0x000fe40000001e0c */
[----:B------:R-:W-:Y:S02]  /*1a7e0*/  LOP3.LUT R6, R115, R117, R4, 0xb8, !PT ;  /* 0x0000007573067212 */ /* 0x000fe400078eb804 */
[----:B------:R-:W-:Y:S02]  /*1a7f0*/  LOP3.LUT R31, R120, R31, R107, 0x96, !PT ;  /* 0x0000001f781f7212 */ /* 0x000fe400078e966b */
[----:B------:R-:W-:Y:S02]  /*1a800*/  IADD3 R6, PT, PT, R17, R6, R108 ;  /* 0x0000000611067210 */ /* 0x000fe40007ffe06c */
[--C-:B------:R-:W-:Y:S02]  /*1a810*/  SHF.R.W.U32 R107, R13, 0x7, R13.reuse ;  /* 0x000000070d6b7819 */ /* 0x100fe40000001e0d */
[----:B------:R-:W-:-:S02]  /*1a820*/  SHF.R.U32.HI R108, RZ, 0x3, R13 ;  /* 0x00000003ff6c7819 */ /* 0x000fc4000001160d */
[----:B------:R-:W-:Y:S02]  /*1a830*/  IADD3 R6, PT, PT, R6, R61, R118 ;  /* 0x0000003d06067210 */ /* 0x000fe40007ffe076 */
[----:B------:R-:W-:Y:S01]  /*1a840*/  LOP3.LUT R107, R18, R107, R108, 0x96, !PT ;  /* 0x0000006b126b7212 */ /* 0x000fe200078e966c */
[----:B------:R-:W-:Y:S01]  /*1a850*/  IMAD.IADD R18, R116, 0x1, R121 ;  /* 0x0000000174127824 */ /* 0x000fe200078e0279 */
[----:B------:R-:W-:Y:S02]  /*1a860*/  LOP3.LUT R108, R110, R113, R109, 0xe8, !PT ;  /* 0x000000716e6c7212 */ /* 0x000fe400078ee86d */
[----:B------:R-:W-:Y:S02]  /*1a870*/  SHF.R.U32.HI R120, RZ, 0x3, R14 ;  /* 0x00000003ff787819 */ /* 0x000fe4000001160e */
[----:B------:R-:W-:Y:S01]  /*1a880*/  IADD3 R108, PT, PT, R6, R119, R108 ;  /* 0x00000077066c7210 */ /* 0x000fe20007ffe06c */
[----:B------:R-:W-:Y:S01]  /*1a890*/  IMAD.IADD R6, R114, 0x1, R6 ;  /* 0x0000000172067824 */ /* 0x000fe200078e0206 */
[----:B------:R-:W-:-:S02]  /*1a8a0*/  SHF.R.W.U32 R114, R18, 0x11, R18 ;  /* 0x0000001112727819 */ /* 0x000fc40000001e12 */
[--C-:B------:R-:W-:Y:S02]  /*1a8b0*/  SHF.R.W.U32 R119, R18, 0x13, R18.reuse ;  /* 0x0000001312777819 */ /* 0x100fe40000001e12 */
[----:B------:R-:W-:Y:S02]  /*1a8c0*/  SHF.R.U32.HI R116, RZ, 0xa, R18 ;  /* 0x0000000aff747819 */ /* 0x000fe40000011612 */
[C---:B------:R-:W-:Y:S02]  /*1a8d0*/  SHF.R.W.U32 R118, R6.reuse, 0x19, R6 ;  /* 0x0000001906767819 */ /* 0x040fe40000001e06 */
[----:B------:R-:W-:Y:S02]  /*1a8e0*/  LOP3.LUT R114, R119, R114, R116, 0x96, !PT ;  /* 0x0000007277727212 */ /* 0x000fe400078e9674 */
[C-C-:B------:R-:W-:Y:S02]  /*1a8f0*/  SHF.R.W.U32 R116, R6.reuse, 0x6, R6.reuse ;  /* 0x0000000606747819 */ /* 0x140fe40000001e06 */
[----:B------:R-:W-:-:S02]  /*1a900*/  SHF.R.W.U32 R119, R6, 0xb, R6 ;  /* 0x0000000b06777819 */ /* 0x000fc40000001e06 */
[----:B------:R-:W-:Y:S02]  /*1a910*/  SHF.R.W.U32 R121, R28, 0x12, R28 ;  /* 0x000000121c797819 */ /* 0x000fe40000001e1c */
[----:B------:R-:W-:Y:S02]  /*1a920*/  LOP3.LUT R119, R118, R119, R116, 0x96, !PT ;  /* 0x0000007776777212 */ /* 0x000fe400078e9674 */
[----:B------:R-:W-:Y:S02]  /*1a930*/  IADD3 R118, PT, PT, R104, R7, R112 ;  /* 0x0000000768767210 */ /* 0x000fe40007ffe070 */
[----:B------:R-:W-:Y:S02]  /*1a940*/  LOP3.LUT R7, R4, R6, R117, 0xb8, !PT ;  /* 0x0000000604077212 */ /* 0x000fe400078eb875 */
[----:B------:R-:W-:Y:S01]  /*1a950*/  SHF.R.W.U32 R112, R108, 0x2, R108 ;  /* 0x000000026c707819 */ /* 0x000fe20000001e6c */
[----:B------:R-:W-:Y:S01]  /*1a960*/  IMAD.IADD R5, R5, 0x1, R118 ;  /* 0x0000000105057824 */ /* 0x000fe200078e0276 */
[----:B------:R-:W-:-:S02]  /*1a970*/  IADD3 R7, PT, PT, R18, R7, R115 ;  /* 0x0000000712077210 */ /* 0x000fc40007ffe073 */
[C-C-:B------:R-:W-:Y:S02]  /*1a980*/  SHF.R.W.U32 R115, R108.reuse, 0xd, R108.reuse ;  /* 0x0000000d6c737819 */ /* 0x140fe40000001e6c */
[----:B------:R-:W-:Y:S02]  /*1a990*/  SHF.R.W.U32 R116, R108, 0x16, R108 ;  /* 0x000000166c747819 */ /* 0x000fe40000001e6c */
[----:B------:R-:W-:Y:S02]  /*1a9a0*/  IADD3 R107, PT, PT, R17, R12, R107 ;  /* 0x0000000c116b7210 */ /* 0x000fe40007ffe06b */
[----:B------:R-:W-:Y:S02]  /*1a9b0*/  LOP3.LUT R115, R116, R115, R112, 0x96, !PT ;  /* 0x0000007374737212 */ /* 0x000fe400078e9670 */
[----:B------:R-:W-:Y:S02]  /*1a9c0*/  IADD3 R112, PT, PT, R7, R62, R119 ;  /* 0x0000003e07707210 */ /* 0x000fe40007ffe077 */
[----:B------:R-:W-:-:S02]  /*1a9d0*/  LOP3.LUT R7, R109, R110, R108, 0xe8, !PT ;  /* 0x0000006e6d077212 */ /* 0x000fc400078ee86c */
[----:B------:R-:W-:Y:S02]  /*1a9e0*/  SHF.R.U32.HI R116, RZ, 0xa, R5 ;  /* 0x0000000aff747819 */ /* 0x000fe40000011605 */
[----:B------:R-:W-:Y:S01]  /*1a9f0*/  IADD3 R115, PT, PT, R112, R115, R7 ;  /* 0x0000007370737210 */ /* 0x000fe20007ffe007 */
[----:B------:R-:W-:Y:S01]  /*1aa00*/  IMAD.IADD R7, R113, 0x1, R112 ;  /* 0x0000000171077824 */ /* 0x000fe200078e0270 */
[C-C-:B------:R-:W-:Y:S02]  /*1aa10*/  SHF.R.W.U32 R113, R5.reuse, 0x11, R5.reuse ;  /* 0x0000001105717819 */ /* 0x140fe40000001e05 */
[----:B------:R-:W-:Y:S02]  /*1aa20*/  SHF.R.W.U32 R112, R5, 0x13, R5 ;  /* 0x0000001305707819 */ /* 0x000fe40000001e05 */
[----:B------:R-:W-:Y:S02]  /*1aa30*/  SHF.R.W.U32 R119, R7, 0xb, R7 ;  /* 0x0000000b07777819 */ /* 0x000fe40000001e07 */
[----:B------:R-:W-:-:S02]  /*1aa40*/  LOP3.LUT R113, R112, R113, R116, 0x96, !PT ;  /* 0x0000007170717212 */ /* 0x000fc400078e9674 */
[C-C-:B------:R-:W-:Y:S02]  /*1aa50*/  SHF.R.W.U32 R116, R7.reuse, 0x6, R7.reuse ;  /* 0x0000000607747819 */ /* 0x140fe40000001e07 */
[----:B------:R-:W-:Y:S02]  /*1aa60*/  SHF.R.W.U32 R112, R7, 0x19, R7 ;  /* 0x0000001907707819 */ /* 0x000fe40000001e07 */
        /* <DEDUP_REMOVED lines=10> */
[C---:B------:R-:W-:Y:S02]  /*1ab10*/  SHF.R.W.U32 R111, R104.reuse, 0x7, R104 ;  /* 0x00000007686f7819 */ /* 0x040fe40000001e68 */
[----:B------:R-:W-:Y:S02]  /*1ab20*/  IADD3 R8, PT, PT, R5, R8, R4 ;  /* 0x0000000805087210 */ /* 0x000fe40007ffe004 */
[----:B------:R-:W-:-:S02]  /*1ab30*/  SHF.R.W.U32 R4, R104, 0x12, R104 ;  /* 0x0000001268047819 */ /* 0x000fc40000001e68 */
[----:B------:R-:W-:-:S04]  /*1ab40*/  SHF.R.U32.HI R120, RZ, 0x3, R104 ;  /* 0x00000003ff787819 */ /* 0x000fc80000011668 */
        /* <DEDUP_REMOVED lines=12> */
[----:B------:R-:W-:-:S04]  /*1ac10*/  SHF.R.W.U32 R119, R8, 0xb, R8 ;  /* 0x0000000b08777819 */ /* 0x000fc80000001e08 */
[----:B------:R-:W-:Y:S02]  /*1ac20*/  LOP3.LUT R119, R118, R119, R116, 0x96, !PT ;  /* 0x0000007776777212 */ /* 0x000fe400078e9674 */
[----:B------:R-:W-:Y:S02]  /*1ac30*/  IADD3 R118, PT, PT, R28, R9, R3 ;  /* 0x000000091c767210 */ /* 0x000fe40007ffe003 */
[----:B------:R-:W-:Y:S02]  /*1ac40*/  LOP3.LUT R3, R6, R8, R7, 0xb8, !PT ;  /* 0x0000000806037212 */ /* 0x000fe400078eb807 */
[--C-:B------:R-:W-:Y:S02]  /*1ac50*/  SHF.R.W.U32 R116, R114, 0xd, R114.reuse ;  /* 0x0000000d72747819 */ /* 0x100fe40000001e72 */
[----:B------:R-:W-:Y:S02]  /*1ac60*/  IADD3 R117, PT, PT, R4, R3, R117 ;  /* 0x0000000304757210 */ /* 0x000fe40007ffe075 */
[----:B------:R-:W-:-:S02]  /*1ac70*/  SHF.R.W.U32 R3, R114, 0x2, R114 ;  /* 0x0000000272037819 */ /* 0x000fc40000001e72 */
[----:B------:R-:W-:-:S04]  /*1ac80*/  SHF.R.W.U32 R9, R114, 0x16, R114 ;  /* 0x0000001672097819 */ /* 0x000fc80000001e72 */
[----:B------:R-:W-:Y:S01]  /*1ac90*/  LOP3.LUT R9, R9, R116, R3, 0x96, !PT ;  /* 0x0000007409097212 */ /* 0x000fe200078e9603 */
[----:B------:R-:W-:Y:S01]  /*1aca0*/  IMAD.IADD R3, R113, 0x1, R118 ;  /* 0x0000000171037824 */ /* 0x000fe200078e0276 */
[----:B------:R-:W-:Y:S02]  /*1acb0*/  IADD3 R116, PT, PT, R117, R64, R119 ;  /* 0x0000004075747210 */ /* 0x000fe40007ffe077 */
[----:B------:R-:W-:Y:S02]  /*1acc0*/  LOP3.LUT R113, R115, R108, R114, 0xe8, !PT ;  /* 0x0000006c73717212 */ /* 0x000fe400078ee872 */
[----:B------:R-:W-:Y:S02]  /*1acd0*/  SHF.R.U32.HI R117, RZ, 0xa, R3 ;  /* 0x0000000aff757819 */ /* 0x000fe40000011603 */
[----:B------:R-:W-:Y:S01]  /*1ace0*/  IADD3 R113, PT, PT, R116, R9, R113 ;  /* 0x0000000974717210 */ /* 0x000fe20007ffe071 */
[----:B------:R-:W-:Y:S01]  /*1acf0*/  IMAD.IADD R9, R109, 0x1, R116 ;  /* 0x000000016d097824 */ /* 0x000fe200078e0274 */
[----:B------:R-:W-:-:S02]  /*1ad00*/  SHF.R.W.U32 R116, R3, 0x11, R3 ;  /* 0x0000001103747819 */ /* 0x000fc40000001e03 */
[----:B------:R-:W-:Y:S02]  /*1ad10*/  SHF.R.W.U32 R109, R3, 0x13, R3 ;  /* 0x00000013036d7819 */ /* 0x000fe40000001e03 */
[----:B------:R-:W-:Y:S02]  /*1ad20*/  SHF.R.W.U32 R118, R9, 0x6, R9 ;  /* 0x0000000609767819 */ /* 0x000fe40000001e09 */
[----:B------:R-:W-:Y:S02]  /*1ad30*/  LOP3.LUT R116, R109, R116, R117, 0x96, !PT ;  /* 0x000000746d747212 */ /* 0x000fe400078e9675 */
[C-C-:B------:R-:W-:Y:S02]  /*1ad40*/  SHF.R.W.U32 R109, R9.reuse, 0xb, R9.reuse ;  /* 0x0000000b096d7819 */ /* 0x140fe40000001e09 */
[----:B------:R-:W-:Y:S02]  /*1ad50*/  SHF.R.W.U32 R117, R9, 0x19, R9 ;  /* 0x0000001909757819 */ /* 0x000fe40000001e09 */
[----:B------:R-:W-:-:S02]  /*1ad60*/  SHF.R.W.U32 R120, R113, 0xd, R113 ;  /* 0x0000000d71787819 */ /* 0x000fc40000001e71 */
[----:B------:R-:W-:Y:S02]  /*1ad70*/  LOP3.LUT R118, R117, R109, R118, 0x96, !PT ;  /* 0x0000006d75767212 */ /* 0x000fe400078e9676 */
[C-C-:B------:R-:W-:Y:S02]  /*1ad80*/  SHF.R.W.U32 R117, R113.reuse, 0x2, R113.reuse ;  /* 0x0000000271757819 */ /* 0x140fe40000001e71 */
[----:B------:R-:W-:Y:S02]  /*1ad90*/  SHF.R.W.U32 R109, R113, 0x16, R113 ;  /* 0x00000016716d7819 */ /* 0x000fe40000001e71 */
[----:B------:R-:W-:Y:S02]  /*1ada0*/  SHF.R.U32.HI R119, RZ, 0x3, R41 ;  /* 0x00000003ff777819 */ /* 0x000fe40000011629 */
[----:B------:R-:W-:Y:S02]  /*1adb0*/  LOP3.LUT R117, R109, R120, R117, 0x96, !PT ;  /* 0x000000786d757212 */ /* 0x000fe400078e9675 */
[----:B------:R-:W-:-:S02]  /*1adc0*/  SHF.R.W.U32 R109, R41, 0x7, R41 ;  /* 0x00000007296d7819 */ /* 0x000fc40000001e29 */
[----:B------:R-:W-:-:S04]  /*1add0*/  SHF.R.W.U32 R120, R41, 0x12, R41 ;  /* 0x0000001229787819 */ /* 0x000fc80000001e29 */
[----:B------:R-:W-:Y:S02]  /*1ade0*/  LOP3.LUT R109, R120, R109, R119, 0x96, !PT ;  /* 0x0000006d786d7212 */ /* 0x000fe400078e9677 */
[----:B------:R-:W-:Y:S02]  /*1adf0*/  IADD3 R119, PT, PT, R29, R10, R106 ;  /* 0x0000000a1d777210 */ /* 0x000fe40007ffe06a */
[----:B------:R-:W-:Y:S02]  /*1ae00*/  LOP3.LUT R10, R7, R9, R8, 0xb8, !PT ;  /* 0x00000009070a7212 */ /* 0x000fe400078eb808 */
[----:B------:R-:W-:Y:S02]  /*1ae10*/  SHF.R.W.U32 R106, R28, 0x7, R28 ;  /* 0x000000071c6a7819 */ /* 0x000fe40000001e1c */
[----:B------:R-:W-:Y:S02]  /*1ae20*/  IADD3 R10, PT, PT, R3, R10, R6 ;  /* 0x0000000a030a7210 */ /* 0x000fe40007ffe006 */
        /* <DEDUP_REMOVED lines=15> */
[----:B------:R-:W-:Y:S02]  /*1af20*/  IADD3 R109, PT, PT, R3, R104, R109 ;  /* 0x00000068036d7210 */ /* 0x000fe40007ffe06d */
[----:B------:R-:W-:Y:S02]  /*1af30*/  LOP3.LUT R117, R119, R117, R108, 0x96, !PT ;  /* 0x0000007577757212 */ /* 0x000fe400078e966c */
[----:B------:R-:W-:Y:S02]  /*1af40*/  IADD3 R119, PT, PT, R30, R11, R31 ;  /* 0x0000000b1e777210 */ /* 0x000fe40007ffe01f */
[----:B------:R-:W-:Y:S02]  /*1af50*/  LOP3.LUT R11, R8, R10, R9, 0xb8, !PT ;  /* 0x0000000a080b7212 */ /* 0x000fe400078eb809 */
[----:B------:R-:W-:Y:S02]  /*1af60*/  SHF.R.W.U32 R108, R110, 0xd, R110 ;  /* 0x0000000d6e6c7819 */ /* 0x000fe40000001e6e */
[----:B------:R-:W-:-:S02]  /*1af70*/  IADD3 R11, PT, PT, R6, R11, R7 ;  /* 0x0000000b060b7210 */ /* 0x000fc40007ffe007 */
[C-C-:B------:R-:W-:Y:S02]  /*1af80*/  SHF.R.W.U32 R7, R110.reuse, 0x2, R110.reuse ;  /* 0x000000026e077819 */ /* 0x140fe40000001e6e */
[----:B------:R-:W-:Y:S02]  /*1af90*/  SHF.R.W.U32 R31, R110, 0x16, R110 ;  /* 0x000000166e1f7819 */ /* 0x000fe40000001e6e */
[----:B------:R-:W-:Y:S02]  /*1afa0*/  IADD3 R122, PT, PT, R6, R41, R106 ;  /* 0x00000029067a7210 */ /* 0x000fe40007ffe06a */
[----:B------:R-:W-:Y:S01]  /*1afb0*/  LOP3.LUT R31, R31, R108, R7, 0x96, !PT ;  /* 0x0000006c1f1f7212 */ /* 0x000fe200078e9607 */
[----:B------:R-:W-:Y:S01]  /*1afc0*/  IMAD.IADD R7, R116, 0x1, R119 ;  /* 0x0000000174077824 */ /* 0x000fe200078e0277 */
[----:B------:R-:W-:Y:S02]  /*1afd0*/  IADD3 R108, PT, PT, R11, R66, R117 ;  /* 0x000000420b6c7210 */ /* 0x000fe40007ffe075 */
[----:B------:R-:W-:-:S02]  /*1afe0*/  LOP3.LUT R117, R113, R114, R110, 0xe8, !PT ;  /* 0x0000007271757212 */ /* 0x000fc400078ee86e */
[----:B------:R-:W-:Y:S01]  /*1aff0*/  SHF.R.W.U32 R11, R7, 0x11, R7 ;  /* 0x00000011070b7819 */ /* 0x000fe20000001e07 */
[----:B------:R-:W-:Y:S01]  /*1b000*/  IMAD.IADD R115, R115, 0x1, R108 ;  /* 0x0000000173737824 */ /* 0x000fe200078e026c */
[----:B------:R-:W-:Y:S02]  /*1b010*/  IADD3 R117, PT, PT, R108, R31, R117 ;  /* 0x0000001f6c757210 */ /* 0x000fe40007ffe075 */
[--C-:B------:R-:W-:Y:S02]  /*1b020*/  SHF.R.W.U32 R108, R7, 0x13, R7.reuse ;  /* 0x00000013076c7819 */ /* 0x100fe40000001e07 */
[----:B------:R-:W-:Y:S02]  /*1b030*/  SHF.R.U32.HI R31, RZ, 0xa, R7 ;  /* 0x0000000aff1f7819 */ /* 0x000fe40000011607 */
[----:B------:R-:W-:Y:S02]  /*1b040*/  SHF.R.W.U32 R116, R115, 0x6, R115 ;  /* 0x0000000673747819 */ /* 0x000fe40000001e73 */
[----:B------:R-:W-:-:S02]  /*1b050*/  LOP3.LUT R11, R108, R11, R31, 0x96, !PT ;  /* 0x0000000b6c0b7212 */ /* 0x000fc400078e961f */
[C-C-:B------:R-:W-:Y:S02]  /*1b060*/  SHF.R.W.U32 R31, R115.reuse, 0xb, R115.reuse ;  /* 0x0000000b731f7819 */ /* 0x140fe40000001e73 */
[----:B------:R-:W-:Y:S02]  /*1b070*/  SHF.R.W.U32 R108, R115, 0x19, R115 ;  /* 0x00000019736c7819 */ /* 0x000fe40000001e73 */
[C-C-:B------:R-:W-:Y:S02]  /*1b080*/  SHF.R.W.U32 R119, R117.reuse, 0x2, R117.reuse ;  /* 0x0000000275777819 */ /* 0x140fe40000001e75 */
[----:B------:R-:W-:Y:S02]  /*1b090*/  LOP3.LUT R116, R108, R31, R116, 0x96, !PT ;  /* 0x0000001f6c747212 */ /* 0x000fe400078e9674 */
[C-C-:B------:R-:W-:Y:S02]  /*1b0a0*/  SHF.R.W.U32 R108, R117.reuse, 0xd, R117.reuse ;  /* 0x0000000d756c7819 */ /* 0x140fe40000001e75 */
[----:B------:R-:W-:-:S02]  /*1b0b0*/  SHF.R.W.U32 R31, R117, 0x16, R117 ;  /* 0x00000016751f7819 */ /* 0x000fc40000001e75 */
[----:B------:R-:W-:Y:S02]  /*1b0c0*/  LOP3.LUT R12, R9, R115, R10, 0xb8, !PT ;  /* 0x00000073090c7212 */ /* 0x000fe400078eb80a */
[----:B------:R-:W-:Y:S02]  /*1b0d0*/  LOP3.LUT R119, R31, R108, R119, 0x96, !PT ;  /* 0x0000006c1f777212 */ /* 0x000fe400078e9677 */
[C-C-:B------:R-:W-:Y:S02]  /*1b0e0*/  SHF.R.W.U32 R108, R29.reuse, 0x7, R29.reuse ;  /* 0x000000071d6c7819 */ /* 0x140fe40000001e1d */
[----:B------:R-:W-:Y:S02]  /*1b0f0*/  SHF.R.W.U32 R31, R29, 0x12, R29 ;  /* 0x000000121d1f7819 */ /* 0x000fe40000001e1d */
[----:B------:R-:W-:Y:S02]  /*1b100*/  IADD3 R12, PT, PT, R7, R12, R8 ;  /* 0x0000000c070c7210 */ /* 0x000fe40007ffe008 */
[----:B------:R-:W-:-:S02]  /*1b110*/  LOP3.LUT R108, R31, R108, R120, 0x96, !PT ;  /* 0x0000006c1f6c7212 */ /* 0x000fc400078e9678 */
[C-C-:B------:R-:W-:Y:S02]  /*1b120*/  SHF.R.W.U32 R31, R30.reuse, 0x7, R30.reuse ;  /* 0x000000071e1f7819 */ /* 0x140fe40000001e1e */
[--C-:B------:R-:W-:Y:S02]  /*1b130*/  SHF.R.W.U32 R8, R30, 0x12, R30.reuse ;  /* 0x000000121e087819 */ /* 0x100fe40000001e1e */
[----:B------:R-:W-:Y:S02]  /*1b140*/  SHF.R.U32.HI R120, RZ, 0x3, R30 ;  /* 0x00000003ff787819 */ /* 0x000fe4000001161e */
[----:B------:R-:W-:Y:S02]  /*1b150*/  IADD3 R12, PT, PT, R12, R67, R116 ;  /* 0x000000430c0c7210 */ /* 0x000fe40007ffe074 */
[----:B------:R-:W-:Y:S01]  /*1b160*/  LOP3.LUT R31, R8, R31, R120, 0x96, !PT ;  /* 0x0000001f081f7212 */ /* 0x000fe200078e9678 */
[----:B------:R-:W-:Y:S01]  /*1b170*/  IMAD.IADD R8, R118, 0x1, R107 ;  /* 0x0000000176087824 */ /* 0x000fe200078e026b */
[----:B------:R-:W-:Y:S01]  /*1b180*/  LOP3.LUT R107, R110, R113, R117, 0xe8, !PT ;  /* 0x000000716e6b7212 */ /* 0x000fe200078ee875 */
[----:B------:R-:W-:Y:S01]  /*1b190*/  IMAD.IADD R114, R114, 0x1, R12 ;  /* 0x0000000172727824 */ /* 0x000fe200078e020c */
[----:B------:R-:W-:-:S02]  /*1b1a0*/  IADD3 R120, PT, PT, R18, R13, R112 ;  /* 0x0000000d12787210 */ /* 0x000fc40007ffe070 */
[----:B------:R-:W-:Y:S02]  /*1b1b0*/  IADD3 R107, PT, PT, R12, R119, R107 ;  /* 0x000000770c6b7210 */ /* 0x000fe40007ffe06b */
[C-C-:B------:R-:W-:Y:S02]  /*1b1c0*/  SHF.R.W.U32 R12, R8.reuse, 0x11, R8.reuse ;  /* 0x00000011080c7819 */ /* 0x140fe40000001e08 */
[--C-:B------:R-:W-:Y:S02]  /*1b1d0*/  SHF.R.W.U32 R119, R8, 0x13, R8.reuse ;  /* 0x0000001308777819 */ /* 0x100fe40000001e08 */
[----:B------:R-:W-:Y:S02]  /*1b1e0*/  SHF.R.U32.HI R116, RZ, 0xa, R8 ;  /* 0x0000000aff747819 */ /* 0x000fe40000011608 */
[----:B------:R-:W-:Y:S02]  /*1b1f0*/  SHF.R.W.U32 R118, R114, 0x19, R114 ;  /* 0x0000001972767819 */ /* 0x000fe40000001e72 */
[----:B------:R-:W-:-:S02]  /*1b200*/  LOP3.LUT R12, R119, R12, R116, 0x96, !PT ;  /* 0x0000000c770c7212 */ /* 0x000fc400078e9674 */
[C-C-:B------:R-:W-:Y:S02]  /*1b210*/  SHF.R.W.U32 R116, R114.reuse, 0x6, R114.reuse ;  /* 0x0000000672747819 */ /* 0x140fe40000001e72 */
[----:B------:R-:W-:Y:S02]  /*1b220*/  SHF.R.W.U32 R119, R114, 0xb, R114 ;  /* 0x0000000b72777819 */ /* 0x000fe40000001e72 */
[----:B------:R-:W-:Y:S02]  /*1b230*/  LOP3.LUT R13, R10, R114, R115, 0xb8, !PT ;  /* 0x000000720a0d7212 */ /* 0x000fe400078eb873 */
[----:B------:R-:W-:Y:S02]  /*1b240*/  LOP3.LUT R116, R118, R119, R116, 0x96, !PT ;  /* 0x0000007776747212 */ /* 0x000fe400078e9674 */
[----:B------:R-:W-:Y:S02]  /*1b250*/  IADD3 R13, PT, PT, R8, R13, R9 ;  /* 0x0000000d080d7210 */ /* 0x000fe40007ffe009 */
[----:B------:R-:W-:-:S02]  /*1b260*/  SHF.R.W.U32 R9, R107, 0x2, R107 ;  /* 0x000000026b097819 */ /* 0x000fc40000001e6b */
[C-C-:B------:R-:W-:Y:S02]  /*1b270*/  SHF.R.W.U32 R112, R107.reuse, 0xd, R107.reuse ;  /* 0x0000000d6b707819 */ /* 0x140fe40000001e6b */
[----:B------:R-:W-:Y:S02]  /*1b280*/  SHF.R.W.U32 R118, R107, 0x16, R107 ;  /* 0x000000166b767819 */ /* 0x000fe40000001e6b */
[----:B------:R-:W-:Y:S02]  /*1b290*/  IADD3 R116, PT, PT, R13, R87, R116 ;  /* 0x000000570d747210 */ /* 0x000fe40007ffe074 */
[----:B------:R-:W-:Y:S01]  /*1b2a0*/  LOP3.LUT R119, R118, R112, R9, 0x96, !PT ;  /* 0x0000007076777212 */ /* 0x000fe200078e9609 */
[----:B------:R-:W-:Y:S01]  /*1b2b0*/  IMAD.IADD R9, R11, 0x1, R120 ;  /* 0x000000010b097824 */ /* 0x000fe200078e0278 */
[----:B------:R-:W-:Y:S01]  /*1b2c0*/  LOP3.LUT R112, R117, R110, R107, 0xe8, !PT ;  /* 0x0000006e75707212 */ /* 0x000fe200078ee86b */
[----:B------:R-:W-:Y:S01]  /*1b2d0*/  IMAD.IADD R113, R113, 0x1, R116 ;  /* 0x0000000171717824 */ /* 0x000fe200078e0274 */
[----:B------:R-:W-:-:S02]  /*1b2e0*/  SHF.R.U32.HI R120, RZ, 0x3, R17 ;  /* 0x00000003ff787819 */ /* 0x000fc40000011611 */
        /* <DEDUP_REMOVED lines=8> */
[--C-:B------:R-:W-:Y:S02]  /*1b370*/  SHF.R.W.U32 R119, R112, 0xd, R112.reuse ;  /* 0x0000000d70777819 */ /* 0x100fe40000001e70 */
[----:B------:R-:W-:Y:S02]  /*1b380*/  LOP3.LUT R13, R118, R116, R13, 0x96, !PT ;  /* 0x00000074760d7212 */ /* 0x000fe400078e960d */
[C-C-:B------:R-:W-:Y:S02]  /*1b390*/  SHF.R.W.U32 R116, R112.reuse, 0x2, R112.reuse ;  /* 0x0000000270747819 */ /* 0x140fe40000001e70 */
[----:B------:R-:W-:-:S02]  /*1b3a0*/  SHF.R.W.U32 R118, R112, 0x16, R112 ;  /* 0x0000001670767819 */ /* 0x000fc40000001e70 */
[----:B------:R-:W-:Y:S02]  /*1b3b0*/  IADD3 R108, PT, PT, R7, R28, R108 ;  /* 0x0000001c076c7210 */ /* 0x000fe40007ffe06c */
[----:B------:R-:W-:Y:S02]  /*1b3c0*/  LOP3.LUT R116, R118, R119, R116, 0x96, !PT ;  /* 0x0000007776747212 */ /* 0x000fe400078e9674 */
[----:B------:R-:W-:-:S04]  /*1b3d0*/  SHF.R.W.U32 R118, R15, 0x7, R15 ;  /* 0x000000070f767819 */ /* 0x000fc80000001e0f */
[----:B------:R-:W-:Y:S02]  /*1b3e0*/  LOP3.LUT R118, R118, 0x1fffffff, R105, 0x78, !PT ;  /* 0x1fffffff76767812 */ /* 0x000fe400078e7869 */
[----:B------:R-:W-:-:S04]  /*1b3f0*/  SHF.R.W.U32 R105, R15, 0x12, R15 ;  /* 0x000000120f697819 */ /* 0x000fc80000001e0f */
[----:B------:R-:W-:Y:S02]  /*1b400*/  LOP3.LUT R118, R118, R105, RZ, 0x3c, !PT ;  /* 0x0000006976767212 */ /* 0x000fe400078e3cff */
[----:B------:R-:W-:Y:S02]  /*1b410*/  LOP3.LUT R105, R115, R113, R114, 0xb8, !PT ;  /* 0x0000007173697212 */ /* 0x000fe400078eb872 */
[----:B------:R-:W-:Y:S02]  /*1b420*/  IADD3 R119, PT, PT, R5, R118, R14 ;  /* 0x0000007605777210 */ /* 0x000fe40007ffe00e */
[----:B------:R-:W-:-:S03]  /*1b430*/  IADD3 R105, PT, PT, R9, R105, R10 ;  /* 0x0000006909697210 */ /* 0x000fc60007ffe00a */
[----:B------:R-:W-:Y:S01]  /*1b440*/  IMAD.IADD R10, R12, 0x1, R119 ;  /* 0x000000010c0a7824 */ /* 0x000fe200078e0277 */
[----:B------:R-:W-:Y:S02]  /*1b450*/  IADD3 R13, PT, PT, R105, R86, R13 ;  /* 0x00000056690d7210 */ /* 0x000fe40007ffe00d */
[----:B------:R-:W-:Y:S02]  /*1b460*/  LOP3.LUT R105, R107, R117, R112, 0xe8, !PT ;  /* 0x000000756b697212 */ /* 0x000fe400078ee870 */
[--C-:B------:R-:W-:Y:S01]  /*1b470*/  SHF.R.W.U32 R12, R10, 0x11, R10.reuse ;  /* 0x000000110a0c7819 */ /* 0x100fe20000001e0a */
[----:B------:R-:W-:Y:S01]  /*1b480*/  IMAD.IADD R118, R110, 0x1, R13 ;  /* 0x000000016e767824 */ /* 0x000fe200078e020d */
[----:B------:R-:W-:Y:S02]  /*1b490*/  IADD3 R105, PT, PT, R13, R116, R105 ;  /* 0x000000740d697210 */ /* 0x000fe40007ffe069 */
[--C-:B------:R-:W-:Y:S02]  /*1b4a0*/  SHF.R.W.U32 R13, R10, 0x13, R10.reuse ;  /* 0x000000130a0d7819 */ /* 0x100fe40000001e0a */
[----:B------:R-:W-:-:S02]  /*1b4b0*/  SHF.R.U32.HI R110, RZ, 0xa, R10 ;  /* 0x0000000aff6e7819 */ /* 0x000fc4000001160a */
[C---:B------:R-:W-:Y:S02]  /*1b4c0*/  SHF.R.W.U32 R116, R118.reuse, 0x19, R118 ;  /* 0x0000001976747819 */ /* 0x040fe40000001e76 */
[----:B------:R-:W-:Y:S02]  /*1b4d0*/  LOP3.LUT R12, R13, R12, R110, 0x96, !PT ;  /* 0x0000000c0d0c7212 */ /* 0x000fe400078e966e */
[C-C-:B------:R-:W-:Y:S02]  /*1b4e0*/  SHF.R.W.U32 R13, R118.reuse, 0x6, R118.reuse ;  /* 0x00000006760d7819 */ /* 0x140fe40000001e76 */
[----:B------:R-:W-:Y:S01]  /*1b4f0*/  SHF.R.W.U32 R110, R118, 0xb, R118 ;  /* 0x0000000b766e7819 */ /* 0x000fe20000001e76 */
[----:B------:R-:W-:Y:S01]  /*1b500*/  IMAD.IADD R12, R12, 0x1, R109 ;  /* 0x000000010c0c7824 */ /* 0x000fe200078e026d */
[----:B------:R-:W-:Y:S02]  /*1b510*/  SHF.R.W.U32 R119, R105, 0x16, R105 ;  /* 0x0000001669777819 */ /* 0x000fe40000001e69 */
[----:B------:R-:W-:-:S02]  /*1b520*/  LOP3.LUT R110, R116, R110, R13, 0x96, !PT ;  /* 0x0000006e746e7212 */ /* 0x000fc400078e960d */
[C-C-:B------:R-:W-:Y:S02]  /*1b530*/  SHF.R.W.U32 R13, R105.reuse, 0x2, R105.reuse ;  /* 0x00000002690d7819 */ /* 0x140fe40000001e69 */
[----:B------:R-:W-:-:S04]  /*1b540*/  SHF.R.W.U32 R116, R105, 0xd, R105 ;  /* 0x0000000d69747819 */ /* 0x000fc80000001e69 */
[----:B------:R-:W-:Y:S02]  /*1b550*/  LOP3.LUT R119, R119, R116, R13, 0x96, !PT ;  /* 0x0000007477777212 */ /* 0x000fe400078e960d */
        /* <DEDUP_REMOVED lines=22> */
[C-C-:B------:R-:W-:Y:S02]  /*1b6c0*/  SHF.R.W.U32 R110, R17.reuse, 0x7, R17.reuse ;  /* 0x00000007116e7819 */ /* 0x140fe40000001e11 */
[----:B------:R-:W-:-:S02]  /*1b6d0*/  SHF.R.W.U32 R119, R17, 0x12, R17 ;  /* 0x0000001211777819 */ /* 0x000fc40000001e11 */
[----:B------:R-:W-:Y:S02]  /*1b6e0*/  IADD3 R114, PT, PT, R11, R104, R114 ;  /* 0x000000680b727210 */ /* 0x000fe40007ffe072 */
[----:B------:R-:W-:Y:S02]  /*1b6f0*/  LOP3.LUT R110, R119, R110, R120, 0x96, !PT ;  /* 0x0000006e776e7212 */ /* 0x000fe400078e9678 */
[C-C-:B------:R-:W-:Y:S02]  /*1b700*/  SHF.R.W.U32 R104, R18.reuse, 0x7, R18.reuse ;  /* 0x0000000712687819 */ /* 0x140fe40000001e12 */
[--C-:B------:R-:W-:Y:S02]  /*1b710*/  SHF.R.W.U32 R119, R18, 0x12, R18.reuse ;  /* 0x0000001212777819 */ /* 0x100fe40000001e12 */
[----:B------:R-:W-:Y:S02]  /*1b720*/  SHF.R.U32.HI R120, RZ, 0x3, R18 ;  /* 0x00000003ff787819 */ /* 0x000fe40000011612 */
        /* <DEDUP_REMOVED lines=20> */
[----:B------:R-:W-:Y:S02]  /*1b870*/  LOP3.LUT R41, R116, R105, R109, 0xe8, !PT ;  /* 0x0000006974297212 */ /* 0x000fe400078ee86d */
[----:B------:R-:W-:Y:S02]  /*1b880*/  SHF.R.W.U32 R113, R13, 0x11, R13 ;  /* 0x000000110d717819 */ /* 0x000fe40000001e0d */
[----:B------:R-:W-:Y:S01]  /*1b890*/  IADD3 R114, PT, PT, R111, R114, R41 ;  /* 0x000000726f727210 */ /* 0x000fe20007ffe029 */
[----:B------:R-:W-:Y:S01]  /*1b8a0*/  IMAD.IADD R111, R112, 0x1, R111 ;  /* 0x00000001706f7824 */ /* 0x000fe200078e026f */
        /* <DEDUP_REMOVED lines=8> */
[----:B------:R-:W-:-:S02]  /*1b930*/  SHF.R.W.U32 R106, R114, 0xd, R114 ;  /* 0x0000000d726a7819 */ /* 0x000fc40000001e72 */
[----:B------:R-:W-:Y:S02]  /*1b940*/  SHF.R.W.U32 R41, R114, 0x16, R114 ;  /* 0x0000001672297819 */ /* 0x000fe40000001e72 */
[----:B------:R-:W-:Y:S02]  /*1b950*/  SHF.R.U32.HI R119, RZ, 0x3, R5 ;  /* 0x00000003ff777819 */ /* 0x000fe40000011605 */
        /* <DEDUP_REMOVED lines=9> */
[----:B------:R-:W-:-:S02]  /*1b9f0*/  IADD3 R118, PT, PT, R118, R69, R112 ;  /* 0x0000004576767210 */ /* 0x000fc40007ffe070 */
[----:B------:R-:W-:Y:S01]  /*1ba00*/  LOP3.LUT R106, R119, R106, R28, 0x96, !PT ;  /* 0x0000006a776a7212 */ /* 0x000fe200078e961c */
[----:B------:R-:W-:Y:S01]  /*1ba10*/  IMAD.IADD R28, R107, 0x1, R108 ;  /* 0x000000016b1c7824 */ /* 0x000fe200078e026c */
[----:B------:R-:W-:Y:S02]  /*1ba20*/  LOP3.LUT R112, R109, R116, R114, 0xe8, !PT ;  /* 0x000000746d707212 */ /* 0x000fe400078ee872 */
[----:B------:R-:W-:Y:S02]  /*1ba30*/  IADD3 R122, PT, PT, R8, R29, R31 ;  /* 0x0000001d087a7210 */ /* 0x000fe40007ffe01f */
[----:B------:R-:W-:Y:S01]  /*1ba40*/  IADD3 R112, PT, PT, R118, R115, R112 ;  /* 0x0000007376707210 */ /* 0x000fe20007ffe070 */
[----:B------:R-:W-:Y:S01]  /*1ba50*/  IMAD.IADD R118, R105, 0x1, R118 ;  /* 0x0000000169767824 */ /* 0x000fe200078e0276 */
[C-C-:B------:R-:W-:Y:S02]  /*1ba60*/  SHF.R.W.U32 R119, R28.reuse, 0x11, R28.reuse ;  /* 0x000000111c777819 */ /* 0x140fe40000001e1c */
[----:B------:R-:W-:-:S02]  /*1ba70*/  SHF.R.W.U32 R108, R28, 0x13, R28 ;  /* 0x000000131c6c7819 */ /* 0x000fc40000001e1c */
[----:B------:R-:W-:Y:S02]  /*1ba80*/  SHF.R.U32.HI R105, RZ, 0xa, R28 ;  /* 0x0000000aff697819 */ /* 0x000fe4000001161c */
        /* <DEDUP_REMOVED lines=13> */
[----:B------:R-:W-:Y:S01]  /*1bb60*/  LOP3.LUT R105, R114, R109, R112, 0xe8, !PT ;  /* 0x0000006d72697212 */ /* 0x000fe200078ee870 */
[----:B------:R-:W-:Y:S01]  /*1bb70*/  IMAD.IADD R115, R116, 0x1, R117 ;  /* 0x0000000174737824 */ /* 0x000fe200078e0275 */
[----:B------:R-:W-:Y:S02]  /*1bb80*/  IADD3 R110, PT, PT, R9, R30, R110 ;  /* 0x0000001e096e7210 */ /* 0x000fe40007ffe06e */
[----:B------:R-:W-:Y:S02]  /*1bb90*/  IADD3 R105, PT, PT, R117, R108, R105 ;  /* 0x0000006c75697210 */ /* 0x000fe40007ffe069 */
[C-C-:B------:R-:W-:Y:S02]  /*1bba0*/  SHF.R.W.U32 R31, R29.reuse, 0x11, R29.reuse ;  /* 0x000000111d1f7819 */ /* 0x140fe40000001e1d */
[----:B------:R-:W-:-:S02]  /*1bbb0*/  SHF.R.W.U32 R108, R29, 0x13, R29 ;  /* 0x000000131d6c7819 */ /* 0x000fc40000001e1d */
[----:B------:R-:W-:Y:S02]  /*1bbc0*/  SHF.R.U32.HI R107, RZ, 0xa, R29 ;  /* 0x0000000aff6b7819 */ /* 0x000fe4000001161d */
        /* <DEDUP_REMOVED lines=28> */
[--C-:B------:R-:W-:Y:S02]  /*1bd90*/  SHF.R.W.U32 R117, R116, 0x19, R116.reuse ;  /* 0x0000001974757819 */ /* 0x100fe40000001e74 */
        /* <DEDUP_REMOVED lines=14> */
[----:B------:R-:W-:-:S04]  /*1be80*/  LOP3.LUT R111, R105, R112, R110, 0xe8, !PT ;  /* 0x00000070696f7212 */ /* 0x000fc800078ee86e */
[----:B------:R-:W-:Y:S01]  /*1be90*/  IADD3 R111, PT, PT, R113, R104, R111 ;  /* 0x00000068716f7210 */ /* 0x000fe20007ffe06f */
[----:B------:R-:W-:Y:S01]  /*1bea0*/  IMAD.IADD R113, R114, 0x1, R113 ;  /* 0x0000000172717824 */ /* 0x000fe200078e0271 */
[C-C-:B------:R-:W-:Y:S02]  /*1beb0*/  SHF.R.W.U32 R114, R17.reuse, 0x11, R17.reuse ;  /* 0x0000001111727819 */ /* 0x140fe40000001e11 */
        /* <DEDUP_REMOVED lines=16> */
[C---:B------:R-:W-:Y:S01]  /*1bfc0*/  SHF.R.W.U32 R41, R8.reuse, 0x12, R8 ;  /* 0x0000001208297819 */ /* 0x040fe20000001e08 */
        /* <DEDUP_REMOVED lines=8> */
[----:B------:R-:W-:Y:S02]  /*1c050*/  SHF.R.W.U32 R109, R104, 0x11, R104 ;  /* 0x00000011686d7819 */ /* 0x000fe40000001e68 */
[----:B------:R-:W-:-:S02]  /*1c060*/  IADD3 R41, PT, PT, R118, R117, R41 ;  /* 0x0000007576297210 */ /* 0x000fc40007ffe029 */
[--C-:B------:R-:W-:Y:S02]  /*1c070*/  SHF.R.W.U32 R118, R104, 0x13, R104.reuse ;  /* 0x0000001368767819 */ /* 0x100fe40000001e68 */
[----:B------:R-:W-:Y:S02]  /*1c080*/  SHF.R.U32.HI R117, RZ, 0xa, R104 ;  /* 0x0000000aff757819 */ /* 0x000fe40000011668 */
[--C-:B------:R-:W-:Y:S02]  /*1c090*/  SHF.R.W.U32 R119, R112, 0x19, R112.reuse ;  /* 0x0000001970777819 */ /* 0x100fe40000001e70 */
        /* <DEDUP_REMOVED lines=13> */
[--C-:B------:R-:W-:Y:S01]  /*1c170*/  SHF.R.U32.HI R117, RZ, 0xa, R5.reuse ;  /* 0x0000000aff757819 */ /* 0x100fe20000011605 */
[----:B------:R-:W-:Y:S01]  /*1c180*/  IMAD.IADD R115, R105, 0x1, R114 ;  /* 0x0000000169737824 */ /* 0x000fe200078e0272 */
[----:B------:R-:W-:Y:S02]  /*1c190*/  IADD3 R106, PT, PT, R114, R119, R106 ;  /* 0x00000077726a7210 */ /* 0x000fe40007ffe06a */
        /* <DEDUP_REMOVED lines=14> */
[----:B------:R-:W-:Y:S02]  /*1c280*/  IADD3 R121, PT, PT, R28, R3, R108 ;  /* 0x000000031c797210 */ /* 0x000fe40007ffe06c */
[----:B------:R-:W-:Y:S02]  /*1c290*/  LOP3.LUT R105, R120, R105, R119, 0x96, !PT ;  /* 0x0000006978697212 */ /* 0x000fe400078e9677 */
[----:B------:R-:W-:Y:S02]  /*1c2a0*/  IADD3 R120, PT, PT, R13, R4, R107 ;  /* 0x000000040d787210 */ /* 0x000fe40007ffe06b */
[----:B------:R-:W-:Y:S02]  /*1c2b0*/  LOP3.LUT R4, R113, R115, R112, 0xb8, !PT ;  /* 0x0000007371047212 */ /* 0x000fe400078eb870 */
[----:B------:R-:W-:-:S02]  /*1c2c0*/  SHF.R.W.U32 R107, R10, 0x7, R10 ;  /* 0x000000070a6b7819 */ /* 0x000fc40000001e0a */
[----:B------:R-:W-:Y:S02]  /*1c2d0*/  IADD3 R116, PT, PT, R5, R4, R116 ;  /* 0x0000000405747210 */ /* 0x000fe40007ffe074 */
        /* <DEDUP_REMOVED lines=21> */
[----:B------:R-:W-:-:S04]  /*1c430*/  SHF.R.W.U32 R118, R109, 0x16, R109 ;  /* 0x000000166d767819 */ /* 0x000fc80000001e6d */
[----:B------:R-:W-:Y:S01]  /*1c440*/  LOP3.LUT R119, R118, R108, R3, 0x96, !PT ;  /* 0x0000006c76777212 */ /* 0x000fe200078e9603 */
[----:B------:R-:W-:Y:S01]  /*1c450*/  IMAD.IADD R3, R114, 0x1, R121 ;  /* 0x0000000172037824 */ /* 0x000fe200078e0279 */
[----:B------:R-:W-:Y:S02]  /*1c460*/  IADD3 R114, PT, PT, R113, R76, R117 ;  /* 0x0000004c71727210 */ /* 0x000fe40007ffe075 */
[----:B------:R-:W-:Y:S02]  /*1c470*/  LOP3.LUT R108, R106, R41, R109, 0xe8, !PT ;  /* 0x000000296a6c7212 */ /* 0x000fe400078ee86d */
[--C-:B------:R-:W-:Y:S01]  /*1c480*/  SHF.R.W.U32 R113, R3, 0x13, R3.reuse ;  /* 0x0000001303717819 */ /* 0x100fe20000001e03 */
[----:B------:R-:W-:Y:S01]  /*1c490*/  IMAD.IADD R111, R111, 0x1, R114 ;  /* 0x000000016f6f7824 */ /* 0x000fe200078e0272 */
[----:B------:R-:W-:Y:S02]  /*1c4a0*/  IADD3 R108, PT, PT, R114, R119, R108 ;  /* 0x00000077726c7210 */ /* 0x000fe40007ffe06c */
[----:B------:R-:W-:-:S02]  /*1c4b0*/  SHF.R.W.U32 R114, R3, 0x11, R3 ;  /* 0x0000001103727819 */ /* 0x000fc40000001e03 */
[----:B------:R-:W-:Y:S02]  /*1c4c0*/  SHF.R.U32.HI R117, RZ, 0xa, R3 ;  /* 0x0000000aff757819 */ /* 0x000fe40000011603 */
        /* <DEDUP_REMOVED lines=12> */
[----:B------:R-:W-:Y:S02]  /*1c590*/  SHF.R.W.U32 R121, R28, 0x12, R28 ;  /* 0x000000121c797819 */ /* 0x000fe40000001e1c */
        /* <DEDUP_REMOVED lines=10> */
[----:B------:R-:W-:-:S02]  /*1c640*/  LOP3.LUT R116, R109, R106, R108, 0xe8, !PT ;  /* 0x0000006a6d747212 */ /* 0x000fc400078ee86c */
[----:B------:R-:W-:Y:S02]  /*1c650*/  SHF.R.U32.HI R120, RZ, 0x3, R13 ;  /* 0x00000003ff787819 */ /* 0x000fe4000001160d */
[----:B------:R-:W-:Y:S01]  /*1c660*/  IADD3 R117, PT, PT, R112, R117, R116 ;  /* 0x0000007570757210 */ /* 0x000fe20007ffe074 */
[----:B------:R-:W-:Y:S01]  /*1c670*/  IMAD.IADD R112, R41, 0x1, R112 ;  /* 0x0000000129707824 */ /* 0x000fe200078e0270 */
[C-C-:B------:R-:W-:Y:S02]  /*1c680*/  SHF.R.W.U32 R116, R6.reuse, 0x11, R6.reuse ;  /* 0x0000001106747819 */ /* 0x140fe40000001e06 */
[--C-:B------:R-:W-:Y:S02]  /*1c690*/  SHF.R.W.U32 R41, R6, 0x13, R6.reuse ;  /* 0x0000001306297819 */ /* 0x100fe40000001e06 */
[----:B------:R-:W-:Y:S02]  /*1c6a0*/  SHF.R.U32.HI R118, RZ, 0xa, R6 ;  /* 0x0000000aff767819 */ /* 0x000fe40000011606 */
[----:B------:R-:W-:-:S02]  /*1c6b0*/  SHF.R.W.U32 R119, R112, 0x19, R112 ;  /* 0x0000001970777819 */ /* 0x000fc40000001e70 */
[----:B------:R-:W-:Y:S02]  /*1c6c0*/  LOP3.LUT R116, R41, R116, R118, 0x96, !PT ;  /* 0x0000007429747212 */ /* 0x000fe400078e9676 */
[C-C-:B------:R-:W-:Y:S02]  /*1c6d0*/  SHF.R.W.U32 R41, R112.reuse, 0x6, R112.reuse ;  /* 0x0000000670297819 */ /* 0x140fe40000001e70 */
[----:B------:R-:W-:Y:S02]  /*1c6e0*/  SHF.R.W.U32 R118, R112, 0xb, R112 ;  /* 0x0000000b70767819 */ /* 0x000fe40000001e70 */
[----:B------:R-:W-:Y:S02]  /*1c6f0*/  IADD3 R113, PT, PT, R5, R10, R113 ;  /* 0x0000000a05717210 */ /* 0x000fe40007ffe071 */
[----:B------:R-:W-:Y:S02]  /*1c700*/  LOP3.LUT R41, R119, R118, R41, 0x96, !PT ;  /* 0x0000007677297212 */ /* 0x000fe400078e9629 */
[----:B------:R-:W-:-:S02]  /*1c710*/  IADD3 R119, PT, PT, R30, R7, R18 ;  /* 0x000000071e777210 */ /* 0x000fc40007ffe012 */
[----:B------:R-:W-:Y:S02]  /*1c720*/  LOP3.LUT R7, R110, R112, R111, 0xb8, !PT ;  /* 0x000000706e077212 */ /* 0x000fe400078eb86f */
[C---:B------:R-:W-:Y:S02]  /*1c730*/  SHF.R.W.U32 R18, R117.reuse, 0xd, R117 ;  /* 0x0000000d75127819 */ /* 0x040fe40000001e75 */
[----:B------:R-:W-:Y:S02]  /*1c740*/  IADD3 R115, PT, PT, R6, R7, R115 ;  /* 0x0000000706737210 */ /* 0x000fe40007ffe073 */
[C-C-:B------:R-:W-:Y:S02]  /*1c750*/  SHF.R.W.U32 R7, R117.reuse, 0x2, R117.reuse ;  /* 0x0000000275077819 */ /* 0x140fe40000001e75 */
[----:B------:R-:W-:Y:S02]  /*1c760*/  SHF.R.W.U32 R118, R117, 0x16, R117 ;  /* 0x0000001675767819 */ /* 0x000fe40000001e75 */
[----:B------:R-:W-:-:S02]  /*1c770*/  IADD3 R41, PT, PT, R115, R78, R41 ;  /* 0x0000004e73297210 */ /* 0x000fc40007ffe029 */
        /* <DEDUP_REMOVED lines=12> */
[----:B------:R-:W-:Y:S02]  /*1c840*/  SHF.R.W.U32 R119, R18, 0x2, R18 ;  /* 0x0000000212777819 */ /* 0x000fe40000001e12 */
        /* <DEDUP_REMOVED lines=36> */
[----:B------:R-:W-:-:S02]  /*1ca90*/  SHF.R.W.U32 R120, R29, 0x12, R29 ;  /* 0x000000121d787819 */ /* 0x000fc40000001e1d */
        /* <DEDUP_REMOVED lines=14> */
[--C-:B------:R-:W-:Y:S02]  /*1cb80*/  SHF.R.W.U32 R107, R29, 0x7, R29.reuse ;  /* 0x000000071d6b7819 */ /* 0x100fe40000001e1d */
[----:B------:R-:W-:Y:S02]  /*1cb90*/  SHF.R.U32.HI R111, RZ, 0x3, R29 ;  /* 0x00000003ff6f7819 */ /* 0x000fe4000001161d */
        /* <DEDUP_REMOVED lines=28> */
[----:B------:R-:W-:Y:S02]  /*1cd60*/  IADD3 R31, PT, PT, R114, R81, R112 ;  /* 0x00000051721f7210 */ /* 0x000fe40007ffe070 */
[----:B------:R-:W-:-:S02]  /*1cd70*/  LOP3.LUT R112, R110, R105, R113, 0xe8, !PT ;  /* 0x000000696e707212 */ /* 0x000fc400078ee871 */
[----:B------:R-:W-:Y:S02]  /*1cd80*/  SHF.R.W.U32 R115, R11, 0x11, R11 ;  /* 0x000000110b737819 */ /* 0x000fe40000001e0b */
[----:B------:R-:W-:Y:S01]  /*1cd90*/  IADD3 R112, PT, PT, R31, R118, R112 ;  /* 0x000000761f707210 */ /* 0x000fe20007ffe070 */
[----:B------:R-:W-:Y:S01]  /*1cda0*/  IMAD.IADD R31, R18, 0x1, R31 ;  /* 0x00000001121f7824 */ /* 0x000fe200078e021f */
        /* <DEDUP_REMOVED lines=10> */
[--C-:B------:R-:W-:Y:S02]  /*1ce50*/  SHF.R.U32.HI R118, RZ, 0x3, R17.reuse ;  /* 0x00000003ff767819 */ /* 0x100fe40000011611 */
[----:B------:R-:W-:Y:S02]  /*1ce60*/  LOP3.LUT R114, R18, R121, R114, 0x96, !PT ;  /* 0x0000007912727212 */ /* 0x000fe400078e9672 */
[C-C-:B------:R-:W-:Y:S02]  /*1ce70*/  SHF.R.W.U32 R18, R17.reuse, 0x7, R17.reuse ;  /* 0x0000000711127819 */ /* 0x140fe40000001e11 */
[----:B------:R-:W-:Y:S02]  /*1ce80*/  SHF.R.W.U32 R121, R17, 0x12, R17 ;  /* 0x0000001211797819 */ /* 0x000fe40000001e11 */
[----:B------:R-:W-:Y:S02]  /*1ce90*/  SHF.R.U32.HI R120, RZ, 0x3, R104 ;  /* 0x00000003ff787819 */ /* 0x000fe40000011668 */
[----:B------:R-:W-:-:S02]  /*1cea0*/  LOP3.LUT R18, R121, R18, R118, 0x96, !PT ;  /* 0x0000001279127212 */ /* 0x000fc400078e9676 */
[----:B------:R-:W-:Y:S02]  /*1ceb0*/  IADD3 R118, PT, PT, R3, R12, R41 ;  /* 0x0000000c03767210 */ /* 0x000fe40007ffe029 */
[----:B------:R-:W-:Y:S02]  /*1cec0*/  LOP3.LUT R12, R108, R31, R116, 0xb8, !PT ;  /* 0x0000001f6c0c7212 */ /* 0x000fe400078eb874 */
[C-C-:B------:R-:W-:Y:S02]  /*1ced0*/  SHF.R.W.U32 R41, R104.reuse, 0x7, R104.reuse ;  /* 0x0000000768297819 */ /* 0x140fe40000001e68 */
[----:B------:R-:W-:Y:S02]  /*1cee0*/  IADD3 R109, PT, PT, R11, R12, R109 ;  /* 0x0000000c0b6d7210 */ /* 0x000fe40007ffe06d */
        /* <DEDUP_REMOVED lines=13> */
[----:B------:R-:W-:Y:S01]  /*1cfc0*/  SHF.R.W.U32 R117, R114, 0x19, R114 ;  /* 0x0000001972757819 */ /* 0x000fe20000001e72 */
[----:B------:R-:W-:-:S03]  /*1cfd0*/  IMAD.IADD R118, R118, 0x1, R107 ;  /* 0x0000000176767824 */ /* 0x000fc600078e026b */
[----:B------:R-:W-:Y:S02]  /*1cfe0*/  LOP3.LUT R105, R117, R120, R105, 0x96, !PT ;  /* 0x0000007875697212 */ /* 0x000fe400078e9669 */
[----:B------:R-:W-:Y:S02]  /*1cff0*/  IADD3 R120, PT, PT, R6, R13, R8 ;  /* 0x0000000d06787210 */ /* 0x000fe40007ffe008 */
[----:B------:R-:W-:Y:S02]  /*1d000*/  LOP3.LUT R13, R116, R114, R31, 0xb8, !PT ;  /* 0x00000072740d7212 */ /* 0x000fe400078eb81f */
[--C-:B------:R-:W-:Y:S01]  /*1d010*/  SHF.R.W.U32 R8, R109, 0x2, R109.reuse ;  /* 0x000000026d087819 */ /* 0x100fe20000001e6d */
[----:B------:R-:W-:Y:S01]  /*1d020*/  IMAD.IADD R115, R115, 0x1, R120 ;  /* 0x0000000173737824 */ /* 0x000fe200078e0278 */
[----:B------:R-:W-:Y:S02]  /*1d030*/  IADD3 R13, PT, PT, R12, R13, R108 ;  /* 0x0000000d0c0d7210 */ /* 0x000fe40007ffe06c */
[----:B------:R-:W-:-:S02]  /*1d040*/  SHF.R.W.U32 R117, R109, 0xd, R109 ;  /* 0x0000000d6d757819 */ /* 0x000fc40000001e6d */
[----:B------:R-:W-:Y:S02]  /*1d050*/  SHF.R.W.U32 R108, R109, 0x16, R109 ;  /* 0x000000166d6c7819 */ /* 0x000fe40000001e6d */
[----:B------:R-:W-:Y:S02]  /*1d060*/  IADD3 R13, PT, PT, R13, R88, R105 ;  /* 0x000000580d0d7210 */ /* 0x000fe40007ffe069 */
[----:B------:R-:W-:Y:S02]  /*1d070*/  LOP3.LUT R8, R108, R117, R8, 0x96, !PT ;  /* 0x000000756c087212 */ /* 0x000fe400078e9608 */
[----:B------:R-:W-:Y:S02]  /*1d080*/  LOP3.LUT R105, R112, R113, R109, 0xe8, !PT ;  /* 0x0000007170697212 */ /* 0x000fe400078ee86d */
[----:B------:R-:W-:Y:S02]  /*1d090*/  SHF.R.W.U32 R117, R115, 0x11, R115 ;  /* 0x0000001173757819 */ /* 0x000fe40000001e73 */
[----:B------:R-:W-:Y:S01]  /*1d0a0*/  IADD3 R8, PT, PT, R13, R8, R105 ;  /* 0x000000080d087210 */ /* 0x000fe20007ffe069 */
        /* <DEDUP_REMOVED lines=8> */
[----:B------:R-:W-:Y:S02]  /*1d130*/  LOP3.LUT R108, R110, R105, R108, 0x96, !PT ;  /* 0x000000696e6c7212 */ /* 0x000fe400078e966c */
[C-C-:B------:R-:W-:Y:S02]  /*1d140*/  SHF.R.W.U32 R110, R8.reuse, 0x2, R8.reuse ;  /* 0x00000002086e7819 */ /* 0x140fe40000001e08 */
        /* <DEDUP_REMOVED lines=8> */
[----:B------:R-:W-:Y:S02]  /*1d1d0*/  LOP3.LUT R107, R109, R112, R8, 0xe8, !PT ;  /* 0x000000706d6b7212 */ /* 0x000fe400078ee808 */
[----:B------:R-:W-:-:S02]  /*1d1e0*/  LOP3.LUT R105, R120, R105, R119, 0x96, !PT ;  /* 0x0000006978697212 */ /* 0x000fc400078e9677 */
[----:B------:R-:W-:Y:S01]  /*1d1f0*/  IADD3 R107, PT, PT, R108, R110, R107 ;  /* 0x0000006e6c6b7210 */ /* 0x000fe20007ffe06b */
[----:B------:R-:W-:Y:S01]  /*1d200*/  IMAD.IADD R110, R113, 0x1, R108 ;  /* 0x00000001716e7824 */ /* 0x000fe200078e026c */
[C-C-:B------:R-:W-:Y:S02]  /*1d210*/  SHF.R.W.U32 R28, R4.reuse, 0x7, R4.reuse ;  /* 0x00000007041c7819 */ /* 0x140fe40000001e04 */
[--C-:B------:R-:W-:Y:S02]  /*1d220*/  SHF.R.W.U32 R119, R4, 0x12, R4.reuse ;  /* 0x0000001204777819 */ /* 0x100fe40000001e04 */
[----:B------:R-:W-:Y:S02]  /*1d230*/  SHF.R.U32.HI R120, RZ, 0x3, R4 ;  /* 0x00000003ff787819 */ /* 0x000fe40000011604 */
[C-C-:B------:R-:W-:Y:S02]  /*1d240*/  SHF.R.W.U32 R108, R118.reuse, 0x11, R118.reuse ;  /* 0x00000011766c7819 */ /* 0x140fe40000001e76 */
[----:B------:R-:W-:-:S02]  /*1d250*/  SHF.R.W.U32 R113, R118, 0x13, R118 ;  /* 0x0000001376717819 */ /* 0x000fc40000001e76 */
[----:B------:R-:W-:Y:S02]  /*1d260*/  SHF.R.U32.HI R116, RZ, 0xa, R118 ;  /* 0x0000000aff747819 */ /* 0x000fe40000011676 */
[----:B------:R-:W-:Y:S02]  /*1d270*/  LOP3.LUT R28, R119, R28, R120, 0x96, !PT ;  /* 0x0000001c771c7212 */ /* 0x000fe400078e9678 */
[----:B------:R-:W-:Y:S02]  /*1d280*/  LOP3.LUT R108, R113, R108, R116, 0x96, !PT ;  /* 0x0000006c716c7212 */ /* 0x000fe400078e9674 */
[----:B------:R-:W-:Y:S02]  /*1d290*/  IADD3 R120, PT, PT, R106, R29, R111 ;  /* 0x0000001d6a787210 */ /* 0x000fe40007ffe06f */
[C-C-:B------:R-:W-:Y:S02]  /*1d2a0*/  SHF.R.W.U32 R113, R110.reuse, 0x6, R110.reuse ;  /* 0x000000066e717819 */ /* 0x140fe40000001e6e */
[C---:B------:R-:W-:Y:S01]  /*1d2b0*/  SHF.R.W.U32 R116, R110.reuse, 0xb, R110 ;  /* 0x0000000b6e747819 */ /* 0x040fe20000001e6e */
[----:B------:R-:W-:Y:S01]  /*1d2c0*/  IMAD.IADD R117, R117, 0x1, R120 ;  /* 0x0000000175757824 */ /* 0x000fe200078e0278 */
[----:B------:R-:W-:-:S02]  /*1d2d0*/  SHF.R.W.U32 R119, R110, 0x19, R110 ;  /* 0x000000196e777819 */ /* 0x000fc40000001e6e */
[----:B------:R-:W-:Y:S02]  /*1d2e0*/  LOP3.LUT R29, R114, R110, R13, 0xb8, !PT ;  /* 0x0000006e721d7212 */ /* 0x000fe400078eb80d */
[----:B------:R-:W-:Y:S02]  /*1d2f0*/  LOP3.LUT R113, R119, R116, R113, 0x96, !PT ;  /* 0x0000007477717212 */ /* 0x000fe400078e9671 */
[----:B------:R-:W-:Y:S02]  /*1d300*/  IADD3 R29, PT, PT, R118, R29, R31 ;  /* 0x0000001d761d7210 */ /* 0x000fe40007ffe01f */
[C-C-:B------:R-:W-:Y:S02]  /*1d310*/  SHF.R.W.U32 R31, R107.reuse, 0x2, R107.reuse ;  /* 0x000000026b1f7819 */ /* 0x140fe40000001e6b */
[C-C-:B------:R-:W-:Y:S02]  /*1d320*/  SHF.R.W.U32 R116, R107.reuse, 0xd, R107.reuse ;  /* 0x0000000d6b747819 */ /* 0x140fe40000001e6b */
[----:B------:R-:W-:-:S02]  /*1d330*/  SHF.R.W.U32 R111, R107, 0x16, R107 ;  /* 0x000000166b6f7819 */ /* 0x000fc40000001e6b */
[----:B------:R-:W-:Y:S02]  /*1d340*/  IADD3 R29, PT, PT, R29, R90, R113 ;  /* 0x0000005a1d1d7210 */ /* 0x000fe40007ffe071 */
[----:B------:R-:W-:Y:S02]  /*1d350*/  LOP3.LUT R116, R111, R116, R31, 0x96, !PT ;  /* 0x000000746f747212 */ /* 0x000fe400078e961f */
[----:B------:R-:W-:Y:S02]  /*1d360*/  LOP3.LUT R31, R8, R109, R107, 0xe8, !PT ;  /* 0x0000006d081f7212 */ /* 0x000fe400078ee86b */
[----:B------:R-:W-:Y:S02]  /*1d370*/  SHF.R.U32.HI R111, RZ, 0xa, R117 ;  /* 0x0000000aff6f7819 */ /* 0x000fe40000011675 */
[----:B------:R-:W-:Y:S01]  /*1d380*/  IADD3 R116, PT, PT, R29, R116, R31 ;  /* 0x000000741d747210 */ /* 0x000fe20007ffe01f */
[----:B------:R-:W-:Y:S01]  /*1d390*/  IMAD.IADD R29, R112, 0x1, R29 ;  /* 0x00000001701d7824 */ /* 0x000fe200078e021d */
        /* <DEDUP_REMOVED lines=16> */
[C-C-:B------:R-:W-:Y:S02]  /*1d4a0*/  SHF.R.W.U32 R112, R6.reuse, 0x12, R6.reuse ;  /* 0x0000001206707819 */ /* 0x140fe40000001e06 */
[----:B------:R-:W-:Y:S02]  /*1d4b0*/  IADD3 R4, PT, PT, R115, R4, R111 ;  /* 0x0000000473047210 */ /* 0x000fe40007ffe06f */
[----:B------:R-:W-:-:S02]  /*1d4c0*/  SHF.R.W.U32 R111, R6, 0x7, R6 ;  /* 0x00000007066f7819 */ /* 0x000fc40000001e06 */
[----:B------:R-:W-:Y:S02]  /*1d4d0*/  SHF.R.U32.HI R115, RZ, 0x3, R6 ;  /* 0x00000003ff737819 */ /* 0x000fe40000011606 */
[----:B------:R-:W-:Y:S02]  /*1d4e0*/  SHF.R.U32.HI R119, RZ, 0x3, R7 ;  /* 0x00000003ff777819 */ /* 0x000fe40000011607 */
[----:B------:R-:W-:Y:S02]  /*1d4f0*/  LOP3.LUT R111, R112, R111, R115, 0x96, !PT ;  /* 0x0000006f706f7212 */ /* 0x000fe400078e9673 */
[C-C-:B------:R-:W-:Y:S02]  /*1d500*/  SHF.R.W.U32 R112, R7.reuse, 0x7, R7.reuse ;  /* 0x0000000707707819 */ /* 0x140fe40000001e07 */
[----:B------:R-:W-:Y:S02]  /*1d510*/  SHF.R.W.U32 R115, R7, 0x12, R7 ;  /* 0x0000001207737819 */ /* 0x000fe40000001e07 */
[----:B------:R-:W-:-:S02]  /*1d520*/  IADD3 R3, PT, PT, R118, R3, R111 ;  /* 0x0000000376037210 */ /* 0x000fc40007ffe06f */
[----:B------:R-:W-:Y:S02]  /*1d530*/  LOP3.LUT R112, R115, R112, R119, 0x96, !PT ;  /* 0x0000007073707212 */ /* 0x000fe400078e9677 */
[----:B------:R-:W-:Y:S02]  /*1d540*/  LOP3.LUT R111, R13, R29, R110, 0xb8, !PT ;  /* 0x0000001d0d6f7212 */ /* 0x000fe400078eb86e */
[C---:B------:R-:W-:Y:S02]  /*1d550*/  IADD3 R6, PT, PT, R117.reuse, R6, R112 ;  /* 0x0000000675067210 */ /* 0x040fe40007ffe070 */
[----:B------:R-:W-:Y:S02]  /*1d560*/  IADD3 R114, PT, PT, R117, R111, R114 ;  /* 0x0000006f75727210 */ /* 0x000fe40007ffe072 */
[C-C-:B------:R-:W-:Y:S02]  /*1d570*/  SHF.R.W.U32 R112, R106.reuse, 0x7, R106.reuse ;  /* 0x000000076a707819 */ /* 0x140fe40000001e6a */
[----:B------:R-:W-:-:S02]  /*1d580*/  SHF.R.W.U32 R111, R106, 0x12, R106 ;  /* 0x000000126a6f7819 */ /* 0x000fc40000001e6a */
[----:B------:R-:W-:Y:S02]  /*1d590*/  SHF.R.U32.HI R115, RZ, 0x3, R106 ;  /* 0x00000003ff737819 */ /* 0x000fe4000001166a */
[----:B------:R-:W-:Y:S02]  /*1d5a0*/  SHF.R.W.U32 R118, R9, 0x12, R9 ;  /* 0x0000001209767819 */ /* 0x000fe40000001e09 */
[----:B------:R-:W-:Y:S02]  /*1d5b0*/  LOP3.LUT R112, R111, R112, R115, 0x96, !PT ;  /* 0x000000706f707212 */ /* 0x000fe400078e9673 */
[--C-:B------:R-:W-:Y:S02]  /*1d5c0*/  SHF.R.W.U32 R111, R9, 0x7, R9.reuse ;  /* 0x00000007096f7819 */ /* 0x100fe40000001e09 */
[----:B------:R-:W-:Y:S02]  /*1d5d0*/  SHF.R.U32.HI R115, RZ, 0x3, R9 ;  /* 0x00000003ff737819 */ /* 0x000fe40000011609 */
[----:B------:R-:W-:-:S02]  /*1d5e0*/  IADD3 R114, PT, PT, R114, R91, R120 ;  /* 0x0000005b72727210 */ /* 0x000fc40007ffe078 */
[----:B------:R-:W-:Y:S02]  /*1d5f0*/  LOP3.LUT R111, R118, R111, R115, 0x96, !PT ;  /* 0x0000006f766f7212 */ /* 0x000fe400078e9673 */
[----:B------:R-:W-:Y:S01]  /*1d600*/  LOP3.LUT R115, R107, R8, R116, 0xe8, !PT ;  /* 0x000000086b737212 */ /* 0x000fe200078ee874 */
[----:B------:R-:W-:Y:S01]  /*1d610*/  IMAD.IADD R118, R109, 0x1, R114 ;  /* 0x000000016d767824 */ /* 0x000fe200078e0272 */
[--C-:B------:R-:W-:Y:S02]  /*1d620*/  SHF.R.W.U32 R109, R10, 0x12, R10.reuse ;  /* 0x000000120a6d7819 */ /* 0x100fe40000001e0a */
[----:B------:R-:W-:Y:S02]  /*1d630*/  IADD3 R113, PT, PT, R114, R113, R115 ;  /* 0x0000007172717210 */ /* 0x000fe40007ffe073 */
[--C-:B------:R-:W-:Y:S02]  /*1d640*/  SHF.R.W.U32 R114, R10, 0x7, R10.reuse ;  /* 0x000000070a727819 */ /* 0x100fe40000001e0a */
[----:B------:R-:W-:-:S04]  /*1d650*/  SHF.R.U32.HI R115, RZ, 0x3, R10 ;  /* 0x00000003ff737819 */ /* 0x000fc8000001160a */
[----:B------:R-:W-:Y:S02]  /*1d660*/  LOP3.LUT R114, R109, R114, R115, 0x96, !PT ;  /* 0x000000726d727212 */ /* 0x000fe400078e9673 */
[----:B------:R-:W-:Y:S02]  /*1d670*/  IADD3 R109, PT, PT, R9, R30, R18 ;  /* 0x0000001e096d7210 */ /* 0x000fe40007ffe012 */
[C-C-:B------:R-:W-:Y:S02]  /*1d680*/  SHF.R.W.U32 R18, R118.reuse, 0x6, R118.reuse ;  /* 0x0000000676127819 */ /* 0x140fe40000001e76 */
[--C-:B------:R-:W-:Y:S01]  /*1d690*/  SHF.R.W.U32 R115, R118, 0xb, R118.reuse ;  /* 0x0000000b76737819 */ /* 0x100fe20000001e76 */
[----:B------:R-:W-:Y:S01]  /*1d6a0*/  IMAD.IADD R108, R108, 0x1, R109 ;  /* 0x000000016c6c7824 */ /* 0x000fe200078e026d */
[----:B------:R-:W-:Y:S02]  /*1d6b0*/  SHF.R.W.U32 R30, R118, 0x19, R118 ;  /* 0x00000019761e7819 */ /* 0x000fe40000001e76 */
[----:B------:R-:W-:-:S02]  /*1d6c0*/  SHF.R.W.U32 R109, R113, 0x16, R113 ;  /* 0x00000016716d7819 */ /* 0x000fc40000001e71 */
[----:B------:R-:W-:Y:S02]  /*1d6d0*/  LOP3.LUT R115, R30, R115, R18, 0x96, !PT ;  /* 0x000000731e737212 */ /* 0x000fe400078e9612 */
[----:B------:R-:W-:Y:S02]  /*1d6e0*/  LOP3.LUT R18, R110, R118, R29, 0xb8, !PT ;  /* 0x000000766e127212 */ /* 0x000fe400078eb81d */
[C---:B------:R-:W-:Y:S02]  /*1d6f0*/  SHF.R.W.U32 R30, R113.reuse, 0xd, R113 ;  /* 0x0000000d711e7819 */ /* 0x040fe40000001e71 */
[----:B------:R-:W-:Y:S02]  /*1d700*/  IADD3 R18, PT, PT, R108, R18, R13 ;  /* 0x000000126c127210 */ /* 0x000fe40007ffe00d */
[----:B------:R-:W-:Y:S02]  /*1d710*/  SHF.R.W.U32 R13, R113, 0x2, R113 ;  /* 0x00000002710d7819 */ /* 0x000fe40000001e71 */
[----:B------:R-:W-:-:S02]  /*1d720*/  IADD3 R115, PT, PT, R18, R92, R115 ;  /* 0x0000005c12737210 */ /* 0x000fc40007ffe073 */
[----:B------:R-:W-:Y:S02]  /*1d730*/  LOP3.LUT R30, R109, R30, R13, 0x96, !PT ;  /* 0x0000001e6d1e7212 */ /* 0x000fe400078e960d */
[----:B------:R-:W-:Y:S01]  /*1d740*/  LOP3.LUT R18, R116, R107, R113, 0xe8, !PT ;  /* 0x0000006b74127212 */ /* 0x000fe200078ee871 */
[----:B------:R-:W-:Y:S01]  /*1d750*/  IMAD.IADD R109, R8, 0x1, R115 ;  /* 0x00000001086d7824 */ /* 0x000fe200078e0273 */
[--C-:B------:R-:W-:Y:S02]  /*1d760*/  SHF.R.W.U32 R13, R11, 0x7, R11.reuse ;  /* 0x000000070b0d7819 */ /* 0x100fe40000001e0b */
[----:B------:R-:W-:Y:S02]  /*1d770*/  IADD3 R18, PT, PT, R115, R30, R18 ;  /* 0x0000001e73127210 */ /* 0x000fe40007ffe012 */
[--C-:B------:R-:W-:Y:S02]  /*1d780*/  SHF.R.W.U32 R8, R11, 0x12, R11.reuse ;  /* 0x000000120b087819 */ /* 0x100fe40000001e0b */
[----:B------:R-:W-:-:S02]  /*1d790*/  SHF.R.U32.HI R30, RZ, 0x3, R11 ;  /* 0x00000003ff1e7819 */ /* 0x000fc4000001160b */
[----:B------:R-:W-:Y:S02]  /*1d7a0*/  IADD3 R112, PT, PT, R108, R7, R112 ;  /* 0x000000076c707210 */ /* 0x000fe40007ffe070 */
[----:B------:R-:W-:Y:S02]  /*1d7b0*/  LOP3.LUT R13, R8, R13, R30, 0x96, !PT ;  /* 0x0000000d080d7212 */ /* 0x000fe400078e961e */
[----:B------:R-:W-:Y:S02]  /*1d7c0*/  IADD3 R8, PT, PT, R10, R17, R41 ;  /* 0x000000110a087210 */ /* 0x000fe40007ffe029 */
[C-C-:B------:R-:W-:Y:S02]  /*1d7d0*/  SHF.R.W.U32 R17, R109.reuse, 0x6, R109.reuse ;  /* 0x000000066d117819 */ /* 0x140fe40000001e6d */
[--C-:B------:R-:W-:Y:S01]  /*1d7e0*/  SHF.R.W.U32 R30, R109, 0xb, R109.reuse ;  /* 0x0000000b6d1e7819 */ /* 0x100fe20000001e6d */
[----:B------:R-:W-:Y:S01]  /*1d7f0*/  IMAD.IADD R31, R31, 0x1, R8 ;  /* 0x000000011f1f7824 */ /* 0x000fe200078e0208 */
[----:B------:R-:W-:-:S02]  /*1d800*/  SHF.R.W.U32 R41, R109, 0x19, R109 ;  /* 0x000000196d297819 */ /* 0x000fc40000001e6d */
        /* <DEDUP_REMOVED lines=8> */
[----:B------:R-:W-:Y:S02]  /*1d890*/  IADD3 R110, PT, PT, R8, R93, R30 ;  /* 0x0000005d086e7210 */ /* 0x000fe40007ffe01e */
[C-C-:B------:R-:W-:Y:S02]  /*1d8a0*/  SHF.R.W.U32 R8, R18.reuse, 0x2, R18.reuse ;  /* 0x0000000212087819 */ /* 0x140fe40000001e12 */
[C-C-:B------:R-:W-:Y:S02]  /*1d8b0*/  SHF.R.W.U32 R17, R18.reuse, 0xd, R18.reuse ;  /* 0x0000000d12117819 */ /* 0x140fe40000001e12 */
[----:B------:R-:W-:-:S02]  /*1d8c0*/  SHF.R.W.U32 R30, R18, 0x16, R18 ;  /* 0x00000016121e7819 */ /* 0x000fc40000001e12 */
[----:B------:R-:W-:Y:S02]  /*1d8d0*/  LOP3.LUT R41, R113, R116, R18, 0xe8, !PT ;  /* 0x0000007471297212 */ /* 0x000fe400078ee812 */
[----:B------:R-:W-:Y:S01]  /*1d8e0*/  LOP3.LUT R17, R30, R17, R8, 0x96, !PT ;  /* 0x000000111e117212 */ /* 0x000fe200078e9608 */
[----:B------:R-:W-:Y:S01]  /*1d8f0*/  IMAD.IADD R30, R107, 0x1, R110 ;  /* 0x000000016b1e7824 */ /* 0x000fe200078e026e */
[----:B------:R-:W-:Y:S02]  /*1d900*/  IADD3 R8, PT, PT, R11, R104, R105 ;  /* 0x000000680b087210 */ /* 0x000fe40007ffe069 */
[----:B------:R-:W-:Y:S02]  /*1d910*/  IADD3 R17, PT, PT, R110, R17, R41 ;  /* 0x000000116e117210 */ /* 0x000fe40007ffe029 */
        /* <DEDUP_REMOVED lines=11> */
[----:B------:R-:W-:Y:S02]  /*1d9d0*/  LOP3.LUT R110, R104, R29, R105, 0x96, !PT ;  /* 0x0000001d686e7212 */ /* 0x000fe400078e9669 */
[C-C-:B------:R-:W-:Y:S02]  /*1d9e0*/  SHF.R.W.U32 R29, R17.reuse, 0x2, R17.reuse ;  /* 0x00000002111d7819 */ /* 0x140fe40000001e11 */
[C---:B------:R-:W-:Y:S01]  /*1d9f0*/  SHF.R.W.U32 R104, R17.reuse, 0xd, R17 ;  /* 0x0000000d11687819 */ /* 0x040fe20000001e11 */
[----:B------:R-:W-:Y:S01]  /*1da00*/  IMAD.IADD R5, R110, 0x1, R5 ;  /* 0x000000016e057824 */ /* 0x000fe200078e0205 */
[----:B------:R-:W-:-:S02]  /*1da10*/  SHF.R.W.U32 R105, R17, 0x16, R17 ;  /* 0x0000001611697819 */ /* 0x000fc40000001e11 */
[----:B------:R-:W-:Y:S02]  /*1da20*/  LOP3.LUT R28, R18, R113, R17, 0xe8, !PT ;  /* 0x00000071121c7212 */ /* 0x000fe400078ee811 */
[----:B------:R-:W-:Y:S01]  /*1da30*/  LOP3.LUT R104, R105, R104, R29, 0x96, !PT ;  /* 0x0000006869687212 */ /* 0x000fe200078e961d */
[----:B------:R-:W-:Y:S01]  /*1da40*/  IMAD.IADD R29, R116, 0x1, R41 ;  /* 0x00000001741d7824 */ /* 0x000fe200078e0229 */
[----:B------:R-:W-:Y:S02]  /*1da50*/  SHF.R.W.U32 R110, R8, 0x13, R8 ;  /* 0x00000013086e7819 */ /* 0x000fe40000001e08 */
[----:B------:R-:W-:Y:S02]  /*1da60*/  IADD3 R28, PT, PT, R41, R104, R28 ;  /* 0x00000068291c7210 */ /* 0x000fe40007ffe01c */
[C-C-:B------:R-:W-:Y:S02]  /*1da70*/  SHF.R.W.U32 R41, R29.reuse, 0x6, R29.reuse ;  /* 0x000000061d297819 */ /* 0x140fe40000001e1d */
[----:B------:R-:W-:-:S02]  /*1da80*/  SHF.R.W.U32 R104, R29, 0xb, R29 ;  /* 0x0000000b1d687819 */ /* 0x000fc40000001e1d */
[----:B------:R-:W-:Y:S02]  /*1da90*/  SHF.R.W.U32 R105, R29, 0x19, R29 ;  /* 0x000000191d697819 */ /* 0x000fe40000001e1d */
[----:B------:R-:W-:Y:S02]  /*1daa0*/  LOP3.LUT R107, R109, R29, R30, 0xb8, !PT ;  /* 0x0000001d6d6b7212 */ /* 0x000fe400078eb81e */
[----:B------:R-:W-:Y:S02]  /*1dab0*/  LOP3.LUT R104, R105, R104, R41, 0x96, !PT ;  /* 0x0000006869687212 */ /* 0x000fe400078e9629 */
[--C-:B------:R-:W-:Y:S02]  /*1dac0*/  SHF.R.W.U32 R41, R8, 0x11, R8.reuse ;  /* 0x0000001108297819 */ /* 0x100fe40000001e08 */
[----:B------:R-:W-:Y:S02]  /*1dad0*/  SHF.R.U32.HI R105, RZ, 0xa, R8 ;  /* 0x0000000aff697819 */ /* 0x000fe40000011608 */
[----:B------:R-:W-:-:S02]  /*1dae0*/  IADD3 R107, PT, PT, R5, R107, R118 ;  /* 0x0000006b056b7210 */ /* 0x000fc40007ffe076 */
[----:B------:R-:W-:Y:S02]  /*1daf0*/  LOP3.LUT R115, R110, R41, R105, 0x96, !PT ;  /* 0x000000296e737212 */ /* 0x000fe400078e9669 */
[----:B------:R-:W-:Y:S02]  /*1db00*/  IADD3 R110, PT, PT, R107, R95, R104 ;  /* 0x0000005f6b6e7210 */ /* 0x000fe40007ffe068 */
[C---:B------:R-:W-:Y:S01]  /*1db10*/  SHF.R.W.U32 R41, R28.reuse, 0x2, R28 ;  /* 0x000000021c297819 */ /* 0x040fe20000001e1c */
[----:B------:R-:W-:Y:S01]  /*1db20*/  IMAD.IADD R4, R115, 0x1, R4 ;  /* 0x0000000173047824 */ /* 0x000fe200078e0204 */
[C-C-:B------:R-:W-:Y:S02]  /*1db30*/  SHF.R.W.U32 R104, R28.reuse, 0xd, R28.reuse ;  /* 0x0000000d1c687819 */ /* 0x140fe40000001e1c */
[----:B------:R-:W-:Y:S02]  /*1db40*/  SHF.R.W.U32 R105, R28, 0x16, R28 ;  /* 0x000000161c697819 */ /* 0x000fe40000001e1c */
[----:B------:R-:W-:-:S02]  /*1db50*/  IADD3 R114, PT, PT, R8, R9, R114 ;  /* 0x0000000908727210 */ /* 0x000fc40007ffe072 */
[----:B------:R-:W-:Y:S01]  /*1db60*/  LOP3.LUT R41, R105, R104, R41, 0x96, !PT ;  /* 0x0000006869297212 */ /* 0x000fe200078e9629 */
[----:B------:R-:W-:Y:S01]  /*1db70*/  IMAD.IADD R104, R113, 0x1, R110 ;  /* 0x0000000171687824 */ /* 0x000fe200078e026e */
[----:B------:R-:W-:-:S04]  /*1db80*/  LOP3.LUT R105, R17, R18, R28, 0xe8, !PT ;  /* 0x0000001211697212 */ /* 0x000fc800078ee81c */
[----:B------:R-:W-:Y:S02]  /*1db90*/  IADD3 R41, PT, PT, R110, R41, R105 ;  /* 0x000000296e297210 */ /* 0x000fe40007ffe069 */
[C-C-:B------:R-:W-:Y:S02]  /*1dba0*/  SHF.R.W.U32 R105, R104.reuse, 0x6, R104.reuse ;  /* 0x0000000668697819 */ /* 0x140fe40000001e68 */
[C-C-:B------:R-:W-:Y:S02]  /*1dbb0*/  SHF.R.W.U32 R110, R104.reuse, 0xb, R104.reuse ;  /* 0x0000000b686e7819 */ /* 0x140fe40000001e68 */
[----:B------:R-:W-:Y:S02]  /*1dbc0*/  SHF.R.W.U32 R107, R104, 0x19, R104 ;  /* 0x00000019686b7819 */ /* 0x000fe40000001e68 */
[----:B------:R-:W-:Y:S02]  /*1dbd0*/  LOP3.LUT R113, R30, R104, R29, 0xb8, !PT ;  /* 0x000000681e717212 */ /* 0x000fe400078eb81d */
[----:B------:R-:W-:-:S02]  /*1dbe0*/  LOP3.LUT R105, R107, R110, R105, 0x96, !PT ;  /* 0x0000006e6b697212 */ /* 0x000fc400078e9669 */
[----:B------:R-:W-:Y:S02]  /*1dbf0*/  IADD3 R113, PT, PT, R4, R113, R109 ;  /* 0x0000007104717210 */ /* 0x000fe40007ffe06d */
[C-C-:B------:R-:W-:Y:S02]  /*1dc00*/  SHF.R.W.U32 R107, R5.reuse, 0x11, R5.reuse ;  /* 0x00000011056b7819 */ /* 0x140fe40000001e05 */
[--C-:B------:R-:W-:Y:S02]  /*1dc10*/  SHF.R.W.U32 R110, R5, 0x13, R5.reuse ;  /* 0x00000013056e7819 */ /* 0x100fe40000001e05 */
[----:B------:R-:W-:Y:S02]  /*1dc20*/  SHF.R.U32.HI R109, RZ, 0xa, R5 ;  /* 0x0000000aff6d7819 */ /* 0x000fe40000011605 */
[----:B------:R-:W-:Y:S02]  /*1dc30*/  IADD3 R113, PT, PT, R113, R96, R105 ;  /* 0x0000006071717210 */ /* 0x000fe40007ffe069 */
[----:B------:R-:W-:-:S02]  /*1dc40*/  LOP3.LUT R116, R110, R107, R109, 0x96, !PT ;  /* 0x0000006b6e747212 */ /* 0x000fc400078e966d */
[C---:B------:R-:W-:Y:S01]  /*1dc50*/  SHF.R.W.U32 R107, R41.reuse, 0x2, R41 ;  /* 0x00000002296b7819 */ /* 0x040fe20000001e29 */
[----:B------:R-:W-:Y:S01]  /*1dc60*/  IMAD.IADD R105, R18, 0x1, R113 ;  /* 0x0000000112697824 */ /* 0x000fe200078e0271 */
[C---:B------:R-:W-:Y:S01]  /*1dc70*/  SHF.R.W.U32 R110, R41.reuse, 0xd, R41 ;  /* 0x0000000d296e7819 */ /* 0x040fe20000001e29 */
[----:B------:R-:W-:Y:S01]  /*1dc80*/  IMAD.IADD R3, R116, 0x1, R3 ;  /* 0x0000000174037824 */ /* 0x000fe200078e0203 */
[----:B------:R-:W-:Y:S02]  /*1dc90*/  SHF.R.W.U32 R109, R41, 0x16, R41 ;  /* 0x00000016296d7819 */ /* 0x000fe40000001e29 */
[----:B------:R-:W-:Y:S02]  /*1dca0*/  SHF.R.W.U32 R116, R4, 0x13, R4 ;  /* 0x0000001304747819 */ /* 0x000fe40000001e04 */
[----:B------:R-:W-:Y:S02]  /*1dcb0*/  LOP3.LUT R18, R109, R110, R107, 0x96, !PT ;  /* 0x0000006e6d127212 */ /* 0x000fe400078e966b */
[----:B------:R-:W-:-:S02]  /*1dcc0*/  SHF.R.W.U32 R107, R105, 0x6, R105 ;  /* 0x00000006696b7819 */ /* 0x000fc40000001e69 */
[C-C-:B------:R-:W-:Y:S02]  /*1dcd0*/  SHF.R.W.U32 R110, R105.reuse, 0xb, R105.reuse ;  /* 0x0000000b696e7819 */ /* 0x140fe40000001e69 */
[----:B------:R-:W-:-:S04]  /*1dce0*/  SHF.R.W.U32 R109, R105, 0x19, R105 ;  /* 0x00000019696d7819 */ /* 0x000fc80000001e69 */
[----:B------:R-:W-:Y:S02]  /*1dcf0*/  LOP3.LUT R110, R109, R110, R107, 0x96, !PT ;  /* 0x0000006e6d6e7212 */ /* 0x000fe400078e966b */
[----:B------:R-:W-:Y:S02]  /*1dd00*/  LOP3.LUT R109, R29, R105, R104, 0xb8, !PT ;  /* 0x000000691d6d7212 */ /* 0x000fe400078eb868 */
[----:B------:R-:W-:Y:S02]  /*1dd10*/  LOP3.LUT R107, R28, R17, R41, 0xe8, !PT ;  /* 0x000000111c6b7212 */ /* 0x000fe400078ee829 */
[----:B------:R-:W-:Y:S02]  /*1dd20*/  IADD3 R109, PT, PT, R3, R109, R30 ;  /* 0x0000006d036d7210 */ /* 0x000fe40007ffe01e */
[----:B------:R-:W-:Y:S02]  /*1dd30*/  IADD3 R18, PT, PT, R113, R18, R107 ;  /* 0x0000001271127210 */ /* 0x000fe40007ffe06b */
[----:B------:R-:W-:-:S02]  /*1dd40*/  IADD3 R108, PT, PT, R109, R97, R110 ;  /* 0x000000616d6c7210 */ /* 0x000fc40007ffe06e */
[--C-:B------:R-:W-:Y:S02]  /*1dd50*/  SHF.R.W.U32 R109, R4, 0x11, R4.reuse ;  /* 0x00000011046d7819 */ /* 0x100fe40000001e04 */
[----:B------:R-:W-:Y:S01]  /*1dd60*/  SHF.R.U32.HI R113, RZ, 0xa, R4 ;  /* 0x0000000aff717819 */ /* 0x000fe20000011604 */
[----:B------:R-:W-:Y:S01]  /*1dd70*/  IMAD.IADD R30, R17, 0x1, R108 ;  /* 0x00000001111e7824 */ /* 0x000fe200078e026c */
[C-C-:B------:R-:W-:Y:S02]  /*1dd80*/  SHF.R.W.U32 R7, R18.reuse, 0x2, R18.reuse ;  /* 0x0000000212077819 */ /* 0x140fe40000001e12 */
[C-C-:B------:R-:W-:Y:S02]  /*1dd90*/  SHF.R.W.U32 R110, R18.reuse, 0xd, R18.reuse ;  /* 0x0000000d126e7819 */ /* 0x140fe40000001e12 */
[----:B------:R-:W-:Y:S02]  /*1dda0*/  SHF.R.W.U32 R107, R18, 0x16, R18 ;  /* 0x00000016126b7819 */ /* 0x000fe40000001e12 */
[----:B------:R-:W-:-:S02]  /*1ddb0*/  LOP3.LUT R109, R116, R109, R113, 0x96, !PT ;  /* 0x0000006d746d7212 */ /* 0x000fc400078e9671 */
[----:B------:R-:W-:Y:S02]  /*1ddc0*/  LOP3.LUT R107, R107, R110, R7, 0x96, !PT ;  /* 0x0000006e6b6b7212 */ /* 0x000fe400078e9607 */
[C---:B------:R-:W-:Y:S01]  /*1ddd0*/  SHF.R.W.U32 R7, R30.reuse, 0x6, R30 ;  /* 0x000000061e077819 */ /* 0x040fe20000001e1e */
[----:B------:R-:W-:Y:S01]  /*1dde0*/  IMAD.IADD R6, R109, 0x1, R6 ;  /* 0x000000016d067824 */ /* 0x000fe200078e0206 */
[C-C-:B------:R-:W-:Y:S02]  /*1ddf0*/  SHF.R.W.U32 R110, R30.reuse, 0xb, R30.reuse ;  /* 0x0000000b1e6e7819 */ /* 0x140fe40000001e1e */
[----:B------:R-:W-:Y:S02]  /*1de00*/  SHF.R.W.U32 R17, R30, 0x19, R30 ;  /* 0x000000191e117819 */ /* 0x000fe40000001e1e */
[----:B------:R-:W-:Y:S02]  /*1de10*/  SHF.R.W.U32 R109, R3, 0x11, R3 ;  /* 0x00000011036d7819 */ /* 0x000fe40000001e03 */
[----:B------:R-:W-:-:S02]  /*1de20*/  LOP3.LUT R7, R17, R110, R7, 0x96, !PT ;  /* 0x0000006e11077212 */ /* 0x000fc400078e9607 */
[----:B------:R-:W-:Y:S02]  /*1de30*/  LOP3.LUT R17, R104, R30, R105, 0xb8, !PT ;  /* 0x0000001e68117212 */ /* 0x000fe400078eb869 */
[----:B------:R-:W-:Y:S02]  /*1de40*/  SHF.R.W.U32 R110, R3, 0x13, R3 ;  /* 0x00000013036e7819 */ /* 0x000fe40000001e03 */
[----:B------:R-:W-:Y:S02]  /*1de50*/  IADD3 R17, PT, PT, R6, R17, R29 ;  /* 0x0000001106117210 */ /* 0x000fe40007ffe01d */
        /* <DEDUP_REMOVED lines=17> */
[C---:B------:R-:W-:Y:S02]  /*1df70*/  IADD3 R110, PT, PT, R109.reuse, R110, R104 ;  /* 0x0000006e6d6e7210 */ /* 0x040fe40007ffe068 */
[--C-:B------:R-:W-:Y:S02]  /*1df80*/  SHF.R.W.U32 R104, R6, 0x13, R6.reuse ;  /* 0x0000001306687819 */ /* 0x100fe40000001e06 */
[----:B------:R-:W-:Y:S02]  /*1df90*/  SHF.R.U32.HI R29, RZ, 0xa, R6 ;  /* 0x0000000aff1d7819 */ /* 0x000fe40000011606 */
[----:B------:R-:W-:Y:S02]  /*1dfa0*/  LOP3.LUT R6, R18, R41, R3, 0xe8, !PT ;  /* 0x0000002912067212 */ /* 0x000fe400078ee803 */
[----:B------:R-:W-:Y:S02]  /*1dfb0*/  IADD3 R28, PT, PT, R110, R99, R28 ;  /* 0x000000636e1c7210 */ /* 0x000fe40007ffe01c */
[----:B------:R-:W-:-:S02]  /*1dfc0*/  SHF.R.W.U32 R31, R109, 0x11, R109 ;  /* 0x000000116d1f7819 */ /* 0x000fc40000001e6d */
[----:B------:R-:W-:Y:S02]  /*1dfd0*/  SHF.R.W.U32 R108, R109, 0x13, R109 ;  /* 0x000000136d6c7819 */ /* 0x000fe40000001e6d */
[----:B------:R-:W-:Y:S01]  /*1dfe0*/  IADD3 R6, PT, PT, R7, R8, R6 ;  /* 0x0000000807067210 */ /* 0x000fe20007ffe006 */
[----:B------:R-:W-:Y:S01]  /*1dff0*/  IMAD.IADD R8, R41, 0x1, R28 ;  /* 0x0000000129087824 */ /* 0x000fe200078e021c */
[----:B------:R-:W-:Y:S02]  /*1e000*/  LOP3.LUT R106, R104, R9, R29, 0x96, !PT ;  /* 0x00000009686a7212 */ /* 0x000fe400078e961d */
[----:B------:R-:W-:Y:S02]  /*1e010*/  SHF.R.U32.HI R109, RZ, 0xa, R109 ;  /* 0x0000000aff6d7819 */ /* 0x000fe4000001166d */
[----:B------:R-:W-:Y:S01]  /*1e020*/  SHF.R.W.U32 R29, R8, 0x6, R8 ;  /* 0x00000006081d7819 */ /* 0x000fe20000001e08 */
[----:B------:R-:W-:Y:S01]  /*1e030*/  IMAD.IADD R106, R106, 0x1, R111 ;  /* 0x000000016a6a7824 */ /* 0x000fe200078e026f */
        /* <DEDUP_REMOVED lines=8> */
[--C-:B------:R-:W-:Y:S02]  /*1e0c0*/  SHF.R.W.U32 R9, R6, 0x16, R6.reuse ;  /* 0x0000001606097819 */ /* 0x100fe40000001e06 */
[----:B------:R-:W-:Y:S02]  /*1e0d0*/  IADD3 R29, PT, PT, R41, R100, R29 ;  /* 0x00000064291d7210 */ /* 0x000fe40007ffe01d */
[----:B------:R-:W-:Y:S02]  /*1e0e0*/  LOP3.LUT R7, R9, R104, R7, 0x96, !PT ;  /* 0x0000006809077212 */ /* 0x000fe400078e9607 */
[----:B------:R-:W-:Y:S01]  /*1e0f0*/  LOP3.LUT R9, R3, R18, R6, 0xe8, !PT ;  /* 0x0000001203097212 */ /* 0x000fe200078ee806 */
[----:B------:R-:W-:Y:S01]  /*1e100*/  IMAD.IADD R18, R18, 0x1, R29 ;  /* 0x0000000112127824 */ /* 0x000fe200078e021d */
[----:B------:R-:W-:-:S02]  /*1e110*/  SHF.R.W.U32 R104, R106, 0x11, R106 ;  /* 0x000000116a687819 */ /* 0x000fc40000001e6a */
[----:B------:R-:W-:Y:S01]  /*1e120*/  SHF.R.W.U32 R105, R106, 0x13, R106 ;  /* 0x000000136a697819 */ /* 0x000fe20000001e6a */
[----:B------:R-:W-:Y:S01]  /*1e130*/  IMAD.IADD R19, R19, 0x1, R18 ;  /* 0x0000000113137824 */ /* 0x000fe200078e0212 */
[----:B------:R-:W-:Y:S02]  /*1e140*/  SHF.R.U32.HI R106, RZ, 0xa, R106 ;  /* 0x0000000aff6a7819 */ /* 0x000fe4000001166a */
[----:B------:R-:W-:Y:S01]  /*1e150*/  IADD3 R107, PT, PT, R5, R10, R13 ;  /* 0x0000000a056b7210 */ /* 0x000fe20007ffe00d */
[----:B------:R-:W-:Y:S01]  /*1e160*/  IMAD.IADD R5, R109, 0x1, R114 ;  /* 0x000000016d057824 */ /* 0x000fe200078e0272 */
[----:B------:R-:W-:Y:S02]  /*1e170*/  IADD3 R13, PT, PT, R28, R7, R9 ;  /* 0x000000071c0d7210 */ /* 0x000fe40007ffe009 */
[----:B------:R-:W-:Y:S02]  /*1e180*/  LOP3.LUT R106, R105, R104, R106, 0x96, !PT ;  /* 0x00000068696a7212 */ /* 0x000fe400078e966a */
[----:B------:R-:W-:-:S02]  /*1e190*/  SHF.R.W.U32 R28, R18, 0x6, R18 ;  /* 0x00000006121c7819 */ /* 0x000fc40000001e12 */
[--C-:B------:R-:W-:Y:S01]  /*1e1a0*/  SHF.R.W.U32 R31, R18, 0xb, R18.reuse ;  /* 0x0000000b121f7819 */ /* 0x100fe20000001e12 */
[----:B------:R-:W-:Y:S01]  /*1e1b0*/  IMAD.IADD R106, R106, 0x1, R107 ;  /* 0x000000016a6a7824 */ /* 0x000fe200078e026b */
        /* <DEDUP_REMOVED lines=10> */
[----:B------:R-:W-:-:S02]  /*1e260*/  IADD3 R28, PT, PT, R29, R10, R28 ;  /* 0x0000000a1d1c7210 */ /* 0x000fc40007ffe01c */
[C---:B------:R-:W-:Y:S01]  /*1e270*/  SHF.R.W.U32 R30, R12.reuse, 0x7, R12 ;  /* 0x000000070c1e7819 */ /* 0x040fe20000001e0c */
[----:B------:R-:W-:Y:S01]  /*1e280*/  IMAD.IADD R29, R3, 0x1, R104 ;  /* 0x00000001031d7824 */ /* 0x000fe200078e0268 */
[----:B------:R-:W-:Y:S01]  /*1e290*/  SHF.R.W.U32 R31, R12, 0x12, R12 ;  /* 0x000000120c1f7819 */ /* 0x000fe20000001e0c */
[----:B------:R-:W-:Y:S01]  /*1e2a0*/  IMAD.IADD R38, R38, 0x1, R28 ;  /* 0x0000000126267824 */ /* 0x000fe200078e021c */
[----:B------:R-:W-:Y:S01]  /*1e2b0*/  SHF.R.U32.HI R12, RZ, 0x3, R12 ;  /* 0x00000003ff0c7819 */ /* 0x000fe2000001160c */
[----:B------:R-:W-:Y:S01]  /*1e2c0*/  IMAD.IADD R34, R34, 0x1, R29 ;  /* 0x0000000122227824 */ /* 0x000fe200078e021d */
[C-C-:B------:R-:W-:Y:S02]  /*1e2d0*/  SHF.R.W.U32 R3, R28.reuse, 0x2, R28.reuse ;  /* 0x000000021c037819 */ /* 0x140fe40000001e1c */
[C-C-:B------:R-:W-:Y:S02]  /*1e2e0*/  SHF.R.W.U32 R10, R28.reuse, 0xd, R28.reuse ;  /* 0x0000000d1c0a7819 */ /* 0x140fe40000001e1c */
[----:B------:R-:W-:-:S02]  /*1e2f0*/  SHF.R.W.U32 R7, R28, 0x16, R28 ;  /* 0x000000161c077819 */ /* 0x000fc40000001e1c */
[----:B------:R-:W-:Y:S02]  /*1e300*/  LOP3.LUT R9, R8, R29, R18, 0xb8, !PT ;  /* 0x0000001d08097212 */ /* 0x000fe400078eb812 */
        /* <DEDUP_REMOVED lines=8> */
[C-C-:B------:R-:W-:Y:S02]  /*1e390*/  SHF.R.W.U32 R17, R5.reuse, 0x11, R5.reuse ;  /* 0x0000001105117819 */ /* 0x140fe40000001e05 */
[--C-:B------:R-:W-:Y:S02]  /*1e3a0*/  SHF.R.W.U32 R108, R5, 0x13, R5.reuse ;  /* 0x00000013056c7819 */ /* 0x100fe40000001e05 */
[----:B------:R-:W-:-:S02]  /*1e3b0*/  SHF.R.U32.HI R5, RZ, 0xa, R5 ;  /* 0x0000000aff057819 */ /* 0x000fc40000011605 */
        /* <DEDUP_REMOVED lines=8> */
[C---:B------:R-:W-:Y:S01]  /*1e440*/  SHF.R.W.U32 R4, R104.reuse, 0xd, R104 ;  /* 0x0000000d68047819 */ /* 0x040fe20000001e68 */
[----:B------:R-:W-:Y:S01]  /*1e450*/  IMAD.IADD R7, R17, 0x1, R30 ;  /* 0x0000000111077824 */ /* 0x000fe200078e021e */
[----:B------:R-:W-:-:S02]  /*1e460*/  SHF.R.W.U32 R5, R104, 0x16, R104 ;  /* 0x0000001668057819 */ /* 0x000fc40000001e68 */
[----:B------:R-:W-:Y:S02]  /*1e470*/  SHF.R.W.U32 R6, R12, 0x19, R12 ;  /* 0x000000190c067819 */ /* 0x000fe40000001e0c */
[----:B------:R-:W-:Y:S02]  /*1e480*/  LOP3.LUT R4, R5, R4, R3, 0x96, !PT ;  /* 0x0000000405047212 */ /* 0x000fe400078e9603 */
[----:B------:R-:W-:Y:S02]  /*1e490*/  LOP3.LUT R3, R28, R13, R104, 0xe8, !PT ;  /* 0x0000000d1c037212 */ /* 0x000fe400078ee868 */
[----:B------:R-:W-:Y:S02]  /*1e4a0*/  LOP3.LUT R5, R18, R12, R29, 0xb8, !PT ;  /* 0x0000000c12057212 */ /* 0x000fe400078eb81d */
[----:B------:R-:W-:Y:S02]  /*1e4b0*/  IADD3 R3, PT, PT, R9, R4, R3 ;  /* 0x0000000409037210 */ /* 0x000fe40007ffe003 */
[----:B------:R-:W-:-:S02]  /*1e4c0*/  IADD3 R7, PT, PT, R7, R5, R8 ;  /* 0x0000000507077210 */ /* 0x000fc40007ffe008 */
        /* <DEDUP_REMOVED lines=8> */
[--C-:B------:R-:W-:Y:S01]  /*1e550*/  LOP3.LUT R28, R104, R28, R3.reuse, 0xe8, !PT ;  /* 0x0000001c681c7212 */ /* 0x100fe200078ee803 */
[----:B------:R-:W-:Y:S01]  /*1e560*/  IMAD.IADD R3, R40, 0x1, R3 ;  /* 0x0000000128037824 */ /* 0x000fe200078e0203 */
[----:B------:R-:W-:Y:S02]  /*1e570*/  IADD3 R13, PT, PT, R36, R7, R13 ;  /* 0x00000007240d7210 */ /* 0x000fe40007ffe00d */
[----:B------:R-:W-:-:S05]  /*1e580*/  IADD3 R8, PT, PT, R7, R8, R28 ;  /* 0x0000000807087210 */ /* 0x000fca0007ffe01c */
[----:B0-----:R-:W-:-:S07]  /*1e590*/  IMAD.IADD R39, R39, 0x1, R8 ;  /* 0x0000000127277824 */ /* 0x001fce00078e0208 */
.L_x_115:
[----:B------:R-:W-:Y:S05]  /*1e5a0*/  BSYNC.RECONVERGENT B0 ;  /* 0x0000000000007941 */ /* 0x000fea0003800200 */
.L_x_103:
[----:B------:R-:W-:Y:S01]  /*1e5b0*/  IADD3 R16, PT, PT, R16, 0x3587272b, R39 ;  /* 0x3587272b10107810 */ /* 0x000fe20007ffe027 */
[----:B------:R-:W-:Y:S03]  /*1e5c0*/  BSSY.RECONVERGENT B0, `(.L_x_134) ;  /* 0x000054e000007945 */ /* 0x000fe60003800200 */
[C---:B------:R-:W-:Y:S01]  /*1e5d0*/  IADD3 R9, PT, PT, -R16.reuse, -0x20b68be0, RZ ;  /* 0xdf49742010097810 */ /* 0x040fe20007ffe1ff */
[C---:B------:R-:W-:Y:S02]  /*1e5e0*/  VIADD R7, R16.reuse, 0x20b68bdf ;  /* 0x20b68bdf10077836 */ /* 0x040fe40000000000 */
[----:B------:R-:W-:-:S03]  /*1e5f0*/  VIADD R16, R16, 0x83f7318a ;  /* 0x83f7318a10107836 */ /* 0x000fc60000000000 */
[C-C-:B------:R-:W-:Y:S02]  /*1e600*/  SHF.R.W.U32 R4, R7.reuse, 0x6, R7.reuse ;  /* 0x0000000607047819 */ /* 0x140fe40000001e07 */
[C-C-:B------:R-:W-:Y:S02]  /*1e610*/  SHF.R.W.U32 R5, R7.reuse, 0xb, R7.reuse ;  /* 0x0000000b07057819 */ /* 0x140fe40000001e07 */
[C---:B------:R-:W-:Y:S02]  /*1e620*/  SHF.R.W.U32 R6, R7.reuse, 0x19, R7 ;  /* 0x0000001907067819 */ /* 0x040fe40000001e07 */
[----:B------:R-:W-:Y:S02]  /*1e630*/  LOP3.LUT R8, R7, 0x510e527f, RZ, 0xc0, !PT ;  /* 0x510e527f07087812 */ /* 0x000fe400078ec0ff */
[----:B------:R-:W-:Y:S02]  /*1e640*/  LOP3.LUT R4, R6, R5, R4, 0x96, !PT ;  /* 0x0000000506047212 */ /* 0x000fe400078e9604 */
[----:B------:R-:W-:-:S04]  /*1e650*/  LOP3.LUT R8, R8, 0x9b05688c, R9, 0xf8, !PT ;  /* 0x9b05688c08087812 */ /* 0x000fc800078ef809 */
[----:B------:R-:W-:-:S05]  /*1e660*/  IADD3 R4, PT, PT, R4, R8, R3 ;  /* 0x0000000804047210 */ /* 0x000fca0007ffe003 */
[----:B------:R-:W-:-:S04]  /*1e670*/  IMAD.IADD R43, R4, 0x1, R43 ;  /* 0x00000001042b7824 */ /* 0x000fc800078e022b */
[C---:B------:R-:W-:Y:S01]  /*1e680*/  VIADD R6, R43.reuse, 0x5bf2cd1d ;  /* 0x5bf2cd1d2b067836 */ /* 0x040fe20000000000 */
[----:B------:R-:W-:-:S04]  /*1e690*/  IADD3 R10, PT, PT, -R43, 0x240d32e2, RZ ;  /* 0x240d32e22b0a7810 */ /* 0x000fc80007ffe1ff */
[C-C-:B------:R-:W-:Y:S02]  /*1e6a0*/  SHF.R.W.U32 R4, R6.reuse, 0x6, R6.reuse ;  /* 0x0000000606047819 */ /* 0x140fe40000001e06 */
[C-C-:B------:R-:W-:Y:S02]  /*1e6b0*/  SHF.R.W.U32 R5, R6.reuse, 0xb, R6.reuse ;  /* 0x0000000b06057819 */ /* 0x140fe40000001e06 */
[C---:B------:R-:W-:Y:S02]  /*1e6c0*/  SHF.R.W.U32 R8, R6.reuse, 0x19, R6 ;  /* 0x0000001906087819 */ /* 0x040fe40000001e06 */
[----:B------:R-:W-:Y:S02]  /*1e6d0*/  LOP3.LUT R9, R6, R7, RZ, 0xc0, !PT ;  /* 0x0000000706097212 */ /* 0x000fe400078ec0ff */
[----:B------:R-:W-:Y:S02]  /*1e6e0*/  LOP3.LUT R4, R8, R5, R4, 0x96, !PT ;  /* 0x0000000508047212 */ /* 0x000fe400078e9604 */
[----:B------:R-:W-:-:S04]  /*1e6f0*/  LOP3.LUT R9, R9, 0x510e527f, R10, 0xf8, !PT ;  /* 0x510e527f09097812 */ /* 0x000fc800078ef80a */
[----:B------:R-:W-:-:S05]  /*1e700*/  IADD3 R9, PT, PT, R4, R9, R37 ;  /* 0x0000000904097210 */ /* 0x000fca0007ffe025 */
[----:B------:R-:W-:-:S04]  /*1e710*/  IMAD.IADD R42, R9, 0x1, R42 ;  /* 0x00000001092a7824 */ /* 0x000fc800078e022a */
[C---:B------:R-:W-:Y:S01]  /*1e720*/  VIADD R5, R42.reuse, 0x566d1711 ;  /* 0x566d17112a057836 */ /* 0x040fe20000000000 */
[----:B------:R-:W-:-:S04]  /*1e730*/  IADD3 R11, PT, PT, -R42, -0x566d1712, RZ ;  /* 0xa992e8ee2a0b7810 */ /* 0x000fc80007ffe1ff */
[C-C-:B------:R-:W-:Y:S02]  /*1e740*/  SHF.R.W.U32 R4, R5.reuse, 0x6, R5.reuse ;  /* 0x0000000605047819 */ /* 0x140fe40000001e05 */
[C-C-:B------:R-:W-:Y:S02]  /*1e750*/  SHF.R.W.U32 R9, R5.reuse, 0xb, R5.reuse ;  /* 0x0000000b05097819 */ /* 0x140fe40000001e05 */
[C---:B------:R-:W-:Y:S02]  /*1e760*/  SHF.R.W.U32 R8, R5.reuse, 0x19, R5 ;  /* 0x0000001905087819 */ /* 0x040fe40000001e05 */
[----:B------:R-:W-:Y:S02]  /*1e770*/  LOP3.LUT R10, R5, R6, RZ, 0xc0, !PT ;  /* 0x00000006050a7212 */ /* 0x000fe400078ec0ff */
[----:B------:R-:W-:Y:S02]  /*1e780*/  LOP3.LUT R9, R8, R9, R4, 0x96, !PT ;  /* 0x0000000908097212 */ /* 0x000fe400078e9604 */
[----:B------:R-:W-:-:S04]  /*1e790*/  LOP3.LUT R10, R10, R7, R11, 0xf8, !PT ;  /* 0x000000070a0a7212 */ /* 0x000fc800078ef80b */
[----:B------:R-:W-:-:S05]  /*1e7a0*/  IADD3 R9, PT, PT, R9, R10, R38 ;  /* 0x0000000a09097210 */ /* 0x000fca0007ffe026 */
[----:B------:R-:W-:-:S04]  /*1e7b0*/  IMAD.IADD R44, R9, 0x1, R44 ;  /* 0x00000001092c7824 */ /* 0x000fc800078e022c */
[C---:B------:R-:W-:Y:S01]  /*1e7c0*/  VIADD R4, R44.reuse, 0xbb1838e6 ;  /* 0xbb1838e62c047836 */ /* 0x040fe20000000000 */
[----:B------:R-:W-:-:S04]  /*1e7d0*/  IADD3 R12, PT, PT, -R44, 0x44e7c719, RZ ;  /* 0x44e7c7192c0c7810 */ /* 0x000fc80007ffe1ff */
[C---:B------:R-:W-:Y:S02]  /*1e7e0*/  LOP3.LUT R11, R4.reuse, R5, RZ, 0xc0, !PT ;  /* 0x00000005040b7212 */ /* 0x040fe400078ec0ff */
[C-C-:B------:R-:W-:Y:S02]  /*1e7f0*/  SHF.R.W.U32 R8, R4.reuse, 0x6, R4.reuse ;  /* 0x0000000604087819 */ /* 0x140fe40000001e04 */
[C-C-:B------:R-:W-:Y:S02]  /*1e800*/  SHF.R.W.U32 R9, R4.reuse, 0xb, R4.reuse ;  /* 0x0000000b04097819 */ /* 0x140fe40000001e04 */
[----:B------:R-:W-:Y:S02]  /*1e810*/  SHF.R.W.U32 R10, R4, 0x19, R4 ;  /* 0x00000019040a7819 */ /* 0x000fe40000001e04 */
[----:B------:R-:W-:Y:S02]  /*1e820*/  LOP3.LUT R12, R11, R6, R12, 0xf8, !PT ;  /* 0x000000060b0c7212 */ /* 0x000fe400078ef80c */
[----:B------:R-:W-:-:S02]  /*1e830*/  LOP3.LUT R8, R10, R9, R8, 0x96, !PT ;  /* 0x000000090a087212 */ /* 0x000fc400078e9608 */
[----:B------:R-:W-:Y:S02]  /*1e840*/  IADD3 R12, PT, PT, R13, R12, R7 ;  /* 0x0000000c0d0c7210 */ /* 0x000fe40007ffe007 */
[----:B------:R-:W-:Y:S02]  /*1e850*/  SHF.R.W.U32 R9, R16, 0xd, R16 ;  /* 0x0000000d10097819 */ /* 0x000fe40000001e10 */
[----:B------:R-:W-:Y:S02]  /*1e860*/  IADD3 R21, PT, PT, R12, R21, R8 ;  /* 0x000000150c157210 */ /* 0x000fe40007ffe008 */
[C-C-:B------:R-:W-:Y:S02]  /*1e870*/  SHF.R.W.U32 R8, R16.reuse, 0x2, R16.reuse ;  /* 0x0000000210087819 */ /* 0x140fe40000001e10 */
[C---:B------:R-:W-:Y:S01]  /*1e880*/  SHF.R.W.U32 R10, R16.reuse, 0x16, R16 ;  /* 0x00000016100a7819 */ /* 0x040fe20000001e10 */
[C---:B------:R-:W-:Y:S01]  /*1e890*/  IMAD.IADD R7, R16.reuse, 0x1, R21 ;  /* 0x0000000110077824 */ /* 0x040fe200078e0215 */
[----:B------:R-:W-:-:S02]  /*1e8a0*/  LOP3.LUT R11, R16, 0xd16e48e2, RZ, 0xc0, !PT ;  /* 0xd16e48e2100b7812 */ /* 0x000fc400078ec0ff */
[----:B------:R-:W-:Y:S02]  /*1e8b0*/  LOP3.LUT R8, R10, R9, R8, 0x96, !PT ;  /* 0x000000090a087212 */ /* 0x000fe400078e9608 */
[C-C-:B------:R-:W-:Y:S02]  /*1e8c0*/  SHF.R.W.U32 R9, R7.reuse, 0x6, R7.reuse ;  /* 0x0000000607097819 */ /* 0x140fe40000001e07 */
[C-C-:B------:R-:W-:Y:S02]  /*1e8d0*/  SHF.R.W.U32 R10, R7.reuse, 0xb, R7.reuse ;  /* 0x0000000b070a7819 */ /* 0x140fe40000001e07 */
[----:B------:R-:W-:Y:S02]  /*1e8e0*/  SHF.R.W.U32 R12, R7, 0x19, R7 ;  /* 0x00000019070c7819 */ /* 0x000fe40000001e07 */
[----:B------:R-:W-:Y:S02]  /*1e8f0*/  LOP3.LUT R14, R5, R7, R4, 0xb8, !PT ;  /* 0x00000007050e7212 */ /* 0x000fe400078eb804 */
[----:B------:R-:W-:-:S02]  /*1e900*/  IADD3 R8, PT, PT, R43, R8, R11 ;  /* 0x000000082b087210 */ /* 0x000fc40007ffe00b */
[----:B------:R-:W-:Y:S02]  /*1e910*/  LOP3.LUT R10, R12, R10, R9, 0x96, !PT ;  /* 0x0000000a0c0a7212 */ /* 0x000fe400078e9609 */
[----:B------:R-:W-:Y:S01]  /*1e920*/  IADD3 R14, PT, PT, R35, R14, R6 ;  /* 0x0000000e230e7210 */ /* 0x000fe20007ffe006 */
[----:B------:R-:W-:-:S03]  /*1e930*/  VIADD R8, R8, 0x49857fb0 ;  /* 0x49857fb008087836 */ /* 0x000fc60000000000 */
[----:B------:R-:W-:Y:S02]  /*1e940*/  IADD3 R45, PT, PT, R14, R45, R10 ;  /* 0x0000002d0e2d7210 */ /* 0x000fe40007ffe00a */
[C-C-:B------:R-:W-:Y:S02]  /*1e950*/  SHF.R.W.U32 R9, R8.reuse, 0x2, R8.reuse ;  /* 0x0000000208097819 */ /* 0x140fe40000001e08 */
[C-C-:B------:R-:W-:Y:S01]  /*1e960*/  SHF.R.W.U32 R10, R8.reuse, 0xd, R8.reuse ;  /* 0x0000000d080a7819 */ /* 0x140fe20000001e08 */
[C---:B------:R-:W-:Y:S01]  /*1e970*/  IMAD.IADD R6, R8.reuse, 0x1, R45 ;  /* 0x0000000108067824 */ /* 0x040fe200078e022d */
[--C-:B------:R-:W-:Y:S02]  /*1e980*/  SHF.R.W.U32 R11, R8, 0x16, R8.reuse ;  /* 0x00000016080b7819 */ /* 0x100fe40000001e08 */
[----:B------:R-:W-:Y:S02]  /*1e990*/  LOP3.LUT R12, R16, 0x6a09e667, R8, 0xe8, !PT ;  /* 0x6a09e667100c7812 */ /* 0x000fe400078ee808 */
[----:B------:R-:W-:-:S02]  /*1e9a0*/  LOP3.LUT R9, R11, R10, R9, 0x96, !PT ;  /* 0x0000000a0b097212 */ /* 0x000fc400078e9609 */
[C-C-:B------:R-:W-:Y:S02]  /*1e9b0*/  SHF.R.W.U32 R10, R6.reuse, 0x6, R6.reuse ;  /* 0x00000006060a7819 */ /* 0x140fe40000001e06 */
[C-C-:B------:R-:W-:Y:S02]  /*1e9c0*/  SHF.R.W.U32 R11, R6.reuse, 0xb, R6.reuse ;  /* 0x0000000b060b7819 */ /* 0x140fe40000001e06 */
[----:B------:R-:W-:Y:S02]  /*1e9d0*/  SHF.R.W.U32 R14, R6, 0x19, R6 ;  /* 0x00000019060e7819 */ /* 0x000fe40000001e06 */
[----:B------:R-:W-:Y:S02]  /*1e9e0*/  LOP3.LUT R15, R4, R6, R7, 0xb8, !PT ;  /* 0x00000006040f7212 */ /* 0x000fe400078eb807 */
[----:B------:R-:W-:Y:S02]  /*1e9f0*/  IADD3 R9, PT, PT, R42, R9, R12 ;  /* 0x000000092a097210 */ /* 0x000fe40007ffe00c */
[----:B------:R-:W-:-:S02]  /*1ea00*/  LOP3.LUT R11, R14, R11, R10, 0x96, !PT ;  /* 0x0000000b0e0b7212 */ /* 0x000fc400078e960a */
[----:B------:R-:W-:Y:S01]  /*1ea10*/  IADD3 R15, PT, PT, R34, R15, R5 ;  /* 0x0000000f220f7210 */ /* 0x000fe20007ffe005 */
[----:B------:R-:W-:-:S03]  /*1ea20*/  VIADD R9, R9, 0x9b05688c ;  /* 0x9b05688c09097836 */ /* 0x000fc60000000000 */
[----:B------:R-:W-:Y:S02]  /*1ea30*/  IADD3 R46, PT, PT, R15, R46, R11 ;  /* 0x0000002e0f2e7210 */ /* 0x000fe40007ffe00b */
[C-C-:B------:R-:W-:Y:S02]  /*1ea40*/  SHF.R.W.U32 R10, R9.reuse, 0x2, R9.reuse ;  /* 0x00000002090a7819 */ /* 0x140fe40000001e09 */
[C-C-:B------:R-:W-:Y:S01]  /*1ea50*/  SHF.R.W.U32 R11, R9.reuse, 0xd, R9.reuse ;  /* 0x0000000d090b7819 */ /* 0x140fe20000001e09 */
[C---:B------:R-:W-:Y:S01]  /*1ea60*/  IMAD.IADD R5, R9.reuse, 0x1, R46 ;  /* 0x0000000109057824 */ /* 0x040fe200078e022e */
[--C-:B------:R-:W-:Y:S02]  /*1ea70*/  SHF.R.W.U32 R12, R9, 0x16, R9.reuse ;  /* 0x00000016090c7819 */ /* 0x100fe40000001e09 */
        /* <DEDUP_REMOVED lines=24> */
[--C-:B------:R-:W-:Y:S02]  /*1ec00*/  SHF.R.W.U32 R8, R21, 0x2, R21.reuse ;  /* 0x0000000215087819 */ /* 0x100fe40000001e15 */
[----:B------:R-:W-:Y:S02]  /*1ec10*/  IADD3 R48, PT, PT, R15, -0x80000000, R48 ;  /* 0x800000000f307810 */ /* 0x000fe40007ffe030 */
[C-C-:B------:R-:W-:Y:S02]  /*1ec20*/  SHF.R.W.U32 R11, R21.reuse, 0xd, R21.reuse ;  /* 0x0000000d150b7819 */ /* 0x140fe40000001e15 */
[C-C-:B------:R-:W-:Y:S01]  /*1ec30*/  SHF.R.W.U32 R12, R21.reuse, 0x16, R21.reuse ;  /* 0x00000016150c7819 */ /* 0x140fe20000001e15 */
[----:B------:R-:W-:Y:S01]  /*1ec40*/  IMAD.IADD R7, R21, 0x1, R48 ;  /* 0x0000000115077824 */ /* 0x000fe200078e0230 */
        /* <DEDUP_REMOVED lines=8> */
[----:B------:R-:W-:Y:S02]  /*1ecd0*/  IADD3 R12, PT, PT, R15, R11, R6 ;  /* 0x0000000b0f0c7210 */ /* 0x000fe40007ffe006 */
[C-C-:B------:R-:W-:Y:S02]  /*1ece0*/  SHF.R.W.U32 R6, R8.reuse, 0x2, R8.reuse ;  /* 0x0000000208067819 */ /* 0x140fe40000001e08 */
[--C-:B------:R-:W-:Y:S01]  /*1ecf0*/  SHF.R.W.U32 R9, R8, 0xd, R8.reuse ;  /* 0x0000000d08097819 */ /* 0x100fe20000001e08 */
[----:B------:R-:W-:Y:S01]  /*1ed00*/  IMAD.IADD R49, R12, 0x1, R49 ;  /* 0x000000010c317824 */ /* 0x000fe200078e0231 */
[--C-:B------:R-:W-:Y:S02]  /*1ed10*/  SHF.R.W.U32 R11, R8, 0x16, R8.reuse ;  /* 0x00000016080b7819 */ /* 0x100fe40000001e08 */
[----:B------:R-:W-:-:S02]  /*1ed20*/  LOP3.LUT R10, R21, R10, R8, 0xe8, !PT ;  /* 0x0000000a150a7212 */ /* 0x000fc400078ee808 */
[----:B------:R-:W-:Y:S01]  /*1ed30*/  LOP3.LUT R9, R11, R9, R6, 0x96, !PT ;  /* 0x000000090b097212 */ /* 0x000fe200078e9606 */
[----:B------:R-:W-:-:S03]  /*1ed40*/  IMAD.IADD R6, R8, 0x1, R49 ;  /* 0x0000000108067824 */ /* 0x000fc600078e0231 */
[----:B------:R-:W-:Y:S02]  /*1ed50*/  IADD3 R9, PT, PT, R46, R9, R10 ;  /* 0x000000092e097210 */ /* 0x000fe40007ffe00a */
[C-C-:B------:R-:W-:Y:S02]  /*1ed60*/  SHF.R.W.U32 R11, R6.reuse, 0x6, R6.reuse ;  /* 0x00000006060b7819 */ /* 0x140fe40000001e06 */
[C-C-:B------:R-:W-:Y:S02]  /*1ed70*/  SHF.R.W.U32 R12, R6.reuse, 0xb, R6.reuse ;  /* 0x0000000b060c7819 */ /* 0x140fe40000001e06 */
[----:B------:R-:W-:Y:S02]  /*1ed80*/  SHF.R.W.U32 R14, R6, 0x19, R6 ;  /* 0x00000019060e7819 */ /* 0x000fe40000001e06 */
[----:B------:R-:W-:Y:S02]  /*1ed90*/  LOP3.LUT R15, R4, R6, R7, 0xb8, !PT ;  /* 0x00000006040f7212 */ /* 0x000fe400078eb807 */
[----:B------:R-:W-:-:S02]  /*1eda0*/  LOP3.LUT R14, R14, R12, R11, 0x96, !PT ;  /* 0x0000000c0e0e7212 */ /* 0x000fc400078e960b */
[C---:B------:R-:W-:Y:S02]  /*1edb0*/  SHF.R.W.U32 R10, R9.reuse, 0x2, R9 ;  /* 0x00000002090a7819 */ /* 0x040fe40000001e09 */
[----:B------:R-:W-:Y:S02]  /*1edc0*/  IADD3 R15, PT, PT, R14, R15, R5 ;  /* 0x0000000f0e0f7210 */ /* 0x000fe40007ffe005 */
[C-C-:B------:R-:W-:Y:S02]  /*1edd0*/  SHF.R.W.U32 R11, R9.reuse, 0xd, R9.reuse ;  /* 0x0000000d090b7819 */ /* 0x140fe40000001e09 */
[--C-:B------:R-:W-:Y:S01]  /*1ede0*/  SHF.R.W.U32 R12, R9, 0x16, R9.reuse ;  /* 0x00000016090c7819 */ /* 0x100fe20000001e09 */
[----:B------:R-:W-:Y:S01]  /*1edf0*/  IMAD.IADD R50, R15, 0x1, R50 ;  /* 0x000000010f327824 */ /* 0x000fe200078e0232 */
[----:B------:R-:W-:Y:S02]  /*1ee00*/  LOP3.LUT R21, R8, R21, R9, 0xe8, !PT ;  /* 0x0000001508157212 */ /* 0x000fe400078ee809 */
[----:B------:R-:W-:Y:S01]  /*1ee10*/  LOP3.LUT R10, R12, R11, R10, 0x96, !PT ;  /* 0x0000000b0c0a7212 */ /* 0x000fe200078e960a */
[----:B------:R-:W-:-:S03]  /*1ee20*/  IMAD.IADD R5, R9, 0x1, R50 ;  /* 0x0000000109057824 */ /* 0x000fc600078e0232 */
[----:B------:R-:W-:Y:S02]  /*1ee30*/  IADD3 R10, PT, PT, R47, R10, R21 ;  /* 0x0000000a2f0a7210 */ /* 0x000fe40007ffe015 */
[C-C-:B------:R-:W-:Y:S02]  /*1ee40*/  SHF.R.W.U32 R15, R5.reuse, 0x6, R5.reuse ;  /* 0x00000006050f7819 */ /* 0x140fe40000001e05 */
[C-C-:B------:R-:W-:Y:S02]  /*1ee50*/  SHF.R.W.U32 R11, R10.reuse, 0x2, R10.reuse ;  /* 0x000000020a0b7819 */ /* 0x140fe40000001e0a */
[C-C-:B------:R-:W-:Y:S02]  /*1ee60*/  SHF.R.W.U32 R12, R10.reuse, 0xd, R10.reuse ;  /* 0x0000000d0a0c7819 */ /* 0x140fe40000001e0a */
[----:B------:R-:W-:Y:S02]  /*1ee70*/  SHF.R.W.U32 R14, R10, 0x16, R10 ;  /* 0x000000160a0e7819 */ /* 0x000fe40000001e0a */
        /* <DEDUP_REMOVED lines=9> */
[C---:B------:R-:W-:Y:S01]  /*1ef10*/  SHF.R.W.U32 R15, R11.reuse, 0xd, R11 ;  /* 0x0000000d0b0f7819 */ /* 0x040fe20000001e0b */
[----:B------:R-:W-:Y:S01]  /*1ef20*/  IMAD.IADD R51, R12, 0x1, R51 ;  /* 0x000000010c337824 */ /* 0x000fe200078e0233 */
[--C-:B------:R-:W-:Y:S02]  /*1ef30*/  SHF.R.W.U32 R8, R11, 0x16, R11.reuse ;  /* 0x000000160b087819 */ /* 0x100fe40000001e0b */
        /* <DEDUP_REMOVED lines=9> */
[----:B------:R-:W-:-:S02]  /*1efd0*/  LOP3.LUT R16, R14, R15, R12, 0x96, !PT ;  /* 0x0000000f0e107212 */ /* 0x000fc400078e960c */
[--C-:B------:R-:W-:Y:S02]  /*1efe0*/  SHF.R.W.U32 R9, R8, 0x2, R8.reuse ;  /* 0x0000000208097819 */ /* 0x100fe40000001e08 */
[----:B------:R-:W-:Y:S02]  /*1eff0*/  IADD3 R17, PT, PT, R16, R17, R7 ;  /* 0x0000001110117210 */ /* 0x000fe40007ffe007 */
[C-C-:B------:R-:W-:Y:S02]  /*1f000*/  SHF.R.W.U32 R12, R8.reuse, 0xd, R8.reuse ;  /* 0x0000000d080c7819 */ /* 0x140fe40000001e08 */
[----:B------:R-:W-:Y:S01]  /*1f010*/  SHF.R.W.U32 R14, R8, 0x16, R8 ;  /* 0x00000016080e7819 */ /* 0x000fe20000001e08 */
[----:B------:R-:W-:Y:S01]  /*1f020*/  IMAD.IADD R52, R17, 0x1, R52 ;  /* 0x0000000111347824 */ /* 0x000fe200078e0234 */
[C---:B------:R-:W-:Y:S02]  /*1f030*/  LOP3.LUT R10, R11.reuse, R10, R8, 0xe8, !PT ;  /* 0x0000000a0b0a7212 */ /* 0x040fe400078ee808 */
[----:B------:R-:W-:Y:S01]  /*1f040*/  LOP3.LUT R9, R14, R12, R9, 0x96, !PT ;  /* 0x0000000c0e097212 */ /* 0x000fe200078e9609 */
[----:B------:R-:W-:-:S03]  /*1f050*/  IMAD.IADD R7, R11, 0x1, R52 ;  /* 0x000000010b077824 */ /* 0x000fc600078e0234 */
[----:B------:R-:W-:Y:S02]  /*1f060*/  IADD3 R9, PT, PT, R50, R9, R10 ;  /* 0x0000000932097210 */ /* 0x000fe40007ffe00a */
[----:B------:R-:W-:Y:S02]  /*1f070*/  SHF.R.W.U32 R14, R7, 0x6, R7 ;  /* 0x00000006070e7819 */ /* 0x000fe40000001e07 */
        /* <DEDUP_REMOVED lines=29> */
[----:B------:R-:W-:Y:S02]  /*1f250*/  LOP3.LUT R5, R11, R9, R8, 0xe8, !PT ;  /* 0x000000090b057212 */ /* 0x000fe400078ee808 */
        /* <DEDUP_REMOVED lines=12> */
[--C-:B------:R-:W-:Y:S02]  /*1f320*/  SHF.R.W.U32 R12, R3, 0x7, R3.reuse ;  /* 0x00000007030c7819 */ /* 0x100fe40000001e03 */
[----:B------:R-:W-:-:S02]  /*1f330*/  SHF.R.U32.HI R14, RZ, 0x3, R3 ;  /* 0x00000003ff0e7819 */ /* 0x000fc40000011603 */
[----:B------:R-:W-:Y:S02]  /*1f340*/  IADD3 R4, PT, PT, R17, R10, R4 ;  /* 0x0000000a11047210 */ /* 0x000fe40007ffe004 */
[----:B------:R-:W-:Y:S02]  /*1f350*/  LOP3.LUT R12, R21, R12, R14, 0x96, !PT ;  /* 0x0000000c150c7212 */ /* 0x000fe400078e960e */
[----:B------:R-:W-:Y:S02]  /*1f360*/  IADD3 R14, PT, PT, R4, 0x100, R55 ;  /* 0x00000100040e7810 */ /* 0x000fe40007ffe037 */
[----:B------:R-:W-:Y:S01]  /*1f370*/  LOP3.LUT R10, R8, R11, R5, 0xe8, !PT ;  /* 0x0000000b080a7212 */ /* 0x000fe200078ee805 */
[----:B------:R-:W-:Y:S02]  /*1f380*/  IMAD.IADD R4, R12, 0x1, R39 ;  /* 0x000000010c047824 */ /* 0x000fe400078e0227 */
[----:B------:R-:W-:Y:S01]  /*1f390*/  IMAD.IADD R12, R11, 0x1, R14 ;  /* 0x000000010b0c7824 */ /* 0x000fe200078e020e */
[----:B------:R-:W-:-:S02]  /*1f3a0*/  IADD3 R10, PT, PT, R54, R15, R10 ;  /* 0x0000000f360a7210 */ /* 0x000fc40007ffe00a */
        /* <DEDUP_REMOVED lines=16> */
[----:B------:R-:W-:Y:S01]  /*1f4b0*/  LOP3.LUT R16, R16, R15, R18, 0x96, !PT ;  /* 0x0000000f10107212 */ /* 0x000fe200078e9612 */
[----:B------:R-:W-:Y:S01]  /*1f4c0*/  IMAD.IADD R15, R8, 0x1, R17 ;  /* 0x00000001080f7824 */ /* 0x000fe200078e0211 */
[----:B------:R-:W-:-:S02]  /*1f4d0*/  IADD3 R11, PT, PT, R14, R11, R7 ;  /* 0x0000000b0e0b7210 */ /* 0x000fc40007ffe007 */
[----:B------:R-:W-:Y:S02]  /*1f4e0*/  IADD3 R7, PT, PT, R3, 0xa00000, R16 ;  /* 0x00a0000003077810 */ /* 0x000fe40007ffe010 */
        /* <DEDUP_REMOVED lines=9> */
[C-C-:B------:R-:W-:Y:S02]  /*1f580*/  SHF.R.W.U32 R14, R38.reuse, 0x7, R38.reuse ;  /* 0x00000007260e7819 */ /* 0x140fe40000001e26 */
[----:B------:R-:W-:-:S02]  /*1f590*/  SHF.R.W.U32 R21, R38, 0x12, R38 ;  /* 0x0000001226157819 */ /* 0x000fc40000001e26 */
[----:B------:R-:W-:Y:S02]  /*1f5a0*/  SHF.R.U32.HI R16, RZ, 0x3, R38 ;  /* 0x00000003ff107819 */ /* 0x000fe40000011626 */
[C-C-:B------:R-:W-:Y:S02]  /*1f5b0*/  SHF.R.W.U32 R28, R4.reuse, 0x11, R4.reuse ;  /* 0x00000011041c7819 */ /* 0x140fe40000001e04 */
[----:B------:R-:W-:Y:S02]  /*1f5c0*/  SHF.R.W.U32 R29, R4, 0x13, R4 ;  /* 0x00000013041d7819 */ /* 0x000fe40000001e04 */
[----:B------:R-:W-:Y:S02]  /*1f5d0*/  IADD3 R6, PT, PT, R7, R3, R6 ;  /* 0x0000000307067210 */ /* 0x000fe40007ffe006 */
[----:B------:R-:W-:Y:S02]  /*1f5e0*/  LOP3.LUT R14, R21, R14, R16, 0x96, !PT ;  /* 0x0000000e150e7212 */ /* 0x000fe400078e9610 */
[----:B------:R-:W-:-:S02]  /*1f5f0*/  LOP3.LUT R28, R29, R28, R30, 0x96, !PT ;  /* 0x0000001c1d1c7212 */ /* 0x000fc400078e961e */
[----:B------:R-:W-:Y:S02]  /*1f600*/  IADD3 R18, PT, PT, R6, R57, R18 ;  /* 0x0000003906127210 */ /* 0x000fe40007ffe012 */
[----:B------:R-:W-:Y:S02]  /*1f610*/  LOP3.LUT R3, R10, R5, R11, 0xe8, !PT ;  /* 0x000000050a037212 */ /* 0x000fe400078ee80b */
[----:B------:R-:W-:Y:S01]  /*1f620*/  IADD3 R6, PT, PT, R28, R37, R14 ;  /* 0x000000251c067210 */ /* 0x000fe20007ffe00e */
[----:B------:R-:W-:Y:S01]  /*1f630*/  IMAD.IADD R14, R5, 0x1, R18 ;  /* 0x00000001050e7824 */ /* 0x000fe200078e0212 */
[----:B------:R-:W-:Y:S02]  /*1f640*/  IADD3 R8, PT, PT, R17, R8, R3 ;  /* 0x0000000811087210 */ /* 0x000fe40007ffe003 */
[----:B------:R-:W-:Y:S02]  /*1f650*/  SHF.R.W.U32 R31, R7, 0x13, R7 ;  /* 0x00000013071f7819 */ /* 0x000fe40000001e07 */
        /* <DEDUP_REMOVED lines=14> */
[----:B------:R-:W-:Y:S02]  /*1f740*/  IADD3 R17, PT, PT, R29, R58, R17 ;  /* 0x0000003a1d117210 */ /* 0x000fe40007ffe011 */
[----:B------:R-:W-:Y:S02]  /*1f750*/  IADD3 R3, PT, PT, R18, R3, R5 ;  /* 0x0000000312037210 */ /* 0x000fe40007ffe005 */
[--C-:B------:R-:W-:Y:S02]  /*1f760*/  SHF.R.W.U32 R28, R7, 0x11, R7.reuse ;  /* 0x00000011071c7819 */ /* 0x100fe40000001e07 */
[----:B------:R-:W-:Y:S02]  /*1f770*/  SHF.R.U32.HI R30, RZ, 0xa, R7 ;  /* 0x0000000aff1e7819 */ /* 0x000fe40000011607 */
[----:B------:R-:W-:Y:S01]  /*1f780*/  LOP3.LUT R5, R16, R9, R21, 0x96, !PT ;  /* 0x0000000910057212 */ /* 0x000fe200078e9615 */
[----:B------:R-:W-:Y:S01]  /*1f790*/  IMAD.IADD R9, R10, 0x1, R17 ;  /* 0x000000010a097824 */ /* 0x000fe200078e0211 */
        /* <DEDUP_REMOVED lines=8> */
[----:B------:R-:W-:Y:S02]  /*1f820*/  IADD3 R5, PT, PT, R28, R38, R5 ;  /* 0x000000261c057210 */ /* 0x000fe40007ffe005 */
[----:B------:R-:W-:Y:S02]  /*1f830*/  LOP3.LUT R21, R15, R9, R14, 0xb8, !PT ;  /* 0x000000090f157212 */ /* 0x000fe400078eb80e */
[----:B------:R-:W-:Y:S02]  /*1f840*/  LOP3.LUT R18, R30, R29, R18, 0x96, !PT ;  /* 0x0000001d1e127212 */ /* 0x000fe400078e9612 */
[----:B------:R-:W-:Y:S02]  /*1f850*/  IADD3 R21, PT, PT, R5, R21, R12 ;  /* 0x0000001505157210 */ /* 0x000fe40007ffe00c */
[----:B------:R-:W-:-:S02]  /*1f860*/  SHF.R.W.U32 R28, R35, 0x7, R35 ;  /* 0x00000007231c7819 */ /* 0x000fc40000001e23 */
[----:B------:R-:W-:Y:S02]  /*1f870*/  IADD3 R18, PT, PT, R21, R59, R18 ;  /* 0x0000003b15127210 */ /* 0x000fe40007ffe012 */
[--C-:B------:R-:W-:Y:S02]  /*1f880*/  SHF.R.W.U32 R29, R35, 0x12, R35.reuse ;  /* 0x00000012231d7819 */ /* 0x100fe40000001e23 */
[----:B------:R-:W-:Y:S01]  /*1f890*/  SHF.R.U32.HI R30, RZ, 0x3, R35 ;  /* 0x00000003ff1e7819 */ /* 0x000fe20000011623 */
[----:B------:R-:W-:Y:S01]  /*1f8a0*/  IMAD.IADD R12, R11, 0x1, R18 ;  /* 0x000000010b0c7824 */ /* 0x000fe200078e0212 */
[C-C-:B------:R-:W-:Y:S02]  /*1f8b0*/  SHF.R.W.U32 R31, R6.reuse, 0x11, R6.reuse ;  /* 0x00000011061f7819 */ /* 0x140fe40000001e06 */
[--C-:B------:R-:W-:Y:S02]  /*1f8c0*/  SHF.R.W.U32 R36, R6, 0x13, R6.reuse ;  /* 0x0000001306247819 */ /* 0x100fe40000001e06 */
[----:B------:R-:W-:-:S02]  /*1f8d0*/  SHF.R.U32.HI R37, RZ, 0xa, R6 ;  /* 0x0000000aff257819 */ /* 0x000fc40000011606 */
[----:B------:R-:W-:Y:S02]  /*1f8e0*/  LOP3.LUT R16, R8, R11, R3, 0xe8, !PT ;  /* 0x0000000b08107212 */ /* 0x000fe400078ee803 */
[----:B------:R-:W-:Y:S02]  /*1f8f0*/  LOP3.LUT R28, R29, R28, R30, 0x96, !PT ;  /* 0x0000001c1d1c7212 */ /* 0x000fe400078e961e */
[----:B------:R-:W-:Y:S02]  /*1f900*/  LOP3.LUT R31, R36, R31, R37, 0x96, !PT ;  /* 0x0000001f241f7212 */ /* 0x000fe400078e9625 */
[----:B------:R-:W-:Y:S02]  /*1f910*/  IADD3 R10, PT, PT, R17, R10, R16 ;  /* 0x0000000a110a7210 */ /* 0x000fe40007ffe010 */
        /* <DEDUP_REMOVED lines=23> */
[--C-:B------:R-:W-:Y:S02]  /*1fa90*/  SHF.R.W.U32 R38, R19, 0x12, R19.reuse ;  /* 0x0000001213267819 */ /* 0x100fe40000001e13 */
[----:B------:R-:W-:Y:S02]  /*1faa0*/  SHF.R.U32.HI R37, RZ, 0x3, R19 ;  /* 0x00000003ff257819 */ /* 0x000fe40000011613 */
[----:B------:R-:W-:Y:S02]  /*1fab0*/  LOP3.LUT R29, R30, R17, R29, 0x96, !PT ;  /* 0x000000111e1d7212 */ /* 0x000fe400078e961d */
        /* <DEDUP_REMOVED lines=14> */
[----:B------:R-:W-:Y:S02]  /*1fba0*/  LOP3.LUT R16, R10, R3, R11, 0xe8, !PT ;  /* 0x000000030a107212 */ /* 0x000fe400078ee80b */
[----:B------:R-:W-:Y:S02]  /*1fbb0*/  IADD3 R14, PT, PT, R35, R17, R14 ;  /* 0x00000011230e7210 */ /* 0x000fe40007ffe00e */
[C-C-:B------:R-:W-:Y:S02]  /*1fbc0*/  SHF.R.W.U32 R38, R4.reuse, 0x7, R4.reuse ;  /* 0x0000000704267819 */ /* 0x140fe40000001e04 */
[--C-:B------:R-:W-:Y:S02]  /*1fbd0*/  SHF.R.W.U32 R39, R4, 0x12, R4.reuse ;  /* 0x0000001204277819 */ /* 0x100fe40000001e04 */
[----:B------:R-:W-:-:S02]  /*1fbe0*/  SHF.R.U32.HI R40, RZ, 0x3, R4 ;  /* 0x00000003ff287819 */ /* 0x000fc40000011604 */
[----:B------:R-:W-:Y:S02]  /*1fbf0*/  LOP3.LUT R30, R30, R29, R31, 0x96, !PT ;  /* 0x0000001d1e1e7212 */ /* 0x000fe400078e961f */
[----:B------:R-:W-:Y:S02]  /*1fc00*/  IADD3 R18, PT, PT, R21, R18, R16 ;  /* 0x0000001215127210 */ /* 0x000fe40007ffe010 */
[----:B------:R-:W-:Y:S02]  /*1fc10*/  IADD3 R28, PT, PT, R14, R61, R28 ;  /* 0x0000003d0e1c7210 */ /* 0x000fe40007ffe01c */
[----:B------:R-:W-:Y:S02]  /*1fc20*/  LOP3.LUT R8, R39, R38, R40, 0x96, !PT ;  /* 0x0000002627087212 */ /* 0x000fe400078e9628 */
[C---:B------:R-:W-:Y:S01]  /*1fc30*/  SHF.R.W.U32 R14, R18.reuse, 0x2, R18 ;  /* 0x00000002120e7819 */ /* 0x040fe20000001e12 */
[----:B------:R-:W-:Y:S01]  /*1fc40*/  IMAD.IADD R3, R3, 0x1, R28 ;  /* 0x0000000103037824 */ /* 0x000fe200078e021c */
[----:B------:R-:W-:-:S02]  /*1fc50*/  SHF.R.W.U32 R21, R18, 0xd, R18 ;  /* 0x0000000d12157819 */ /* 0x000fc40000001e12 */
[----:B------:R-:W-:Y:S02]  /*1fc60*/  SHF.R.W.U32 R29, R18, 0x16, R18 ;  /* 0x00000016121d7819 */ /* 0x000fe40000001e12 */
[----:B------:R-:W-:Y:S02]  /*1fc70*/  IADD3 R30, PT, PT, R30, R34, R37 ;  /* 0x000000221e1e7210 */ /* 0x000fe40007ffe025 */
[C-C-:B------:R-:W-:Y:S02]  /*1fc80*/  SHF.R.W.U32 R36, R7.reuse, 0x7, R7.reuse ;  /* 0x0000000707247819 */ /* 0x140fe40000001e07 */
[--C-:B------:R-:W-:Y:S02]  /*1fc90*/  SHF.R.W.U32 R39, R7, 0x12, R7.reuse ;  /* 0x0000001207277819 */ /* 0x100fe40000001e07 */
[----:B------:R-:W-:Y:S02]  /*1fca0*/  SHF.R.U32.HI R38, RZ, 0x3, R7 ;  /* 0x00000003ff267819 */ /* 0x000fe40000011607 */
[----:B------:R-:W-:Y:S01]  /*1fcb0*/  LOP3.LUT R29, R29, R21, R14, 0x96, !PT ;  /* 0x000000151d1d7212 */ /* 0x000fe200078e960e */
[----:B------:R-:W-:Y:S01]  /*1fcc0*/  VIADD R14, R30, 0x100 ;  /* 0x000001001e0e7836 */ /* 0x000fe20000000000 */
        /* <DEDUP_REMOVED lines=9> */
[C-C-:B------:R-:W-:Y:S02]  /*1fd60*/  SHF.R.W.U32 R16, R6.reuse, 0x7, R6.reuse ;  /* 0x0000000706107819 */ /* 0x140fe40000001e06 */
[--C-:B------:R-:W-:Y:S02]  /*1fd70*/  SHF.R.W.U32 R39, R6, 0x12, R6.reuse ;  /* 0x0000001206277819 */ /* 0x100fe40000001e06 */
[----:B------:R-:W-:Y:S02]  /*1fd80*/  SHF.R.U32.HI R40, RZ, 0x3, R6 ;  /* 0x00000003ff287819 */ /* 0x000fe40000011606 */
[----:B------:R-:W-:-:S02]  /*1fd90*/  SHF.R.W.U32 R34, R35, 0x11, R35 ;  /* 0x0000001123227819 */ /* 0x000fc40000001e23 */
[--C-:B------:R-:W-:Y:S02]  /*1fda0*/  SHF.R.W.U32 R37, R35, 0x13, R35.reuse ;  /* 0x0000001323257819 */ /* 0x100fe40000001e23 */
[----:B------:R-:W-:Y:S02]  /*1fdb0*/  SHF.R.U32.HI R36, RZ, 0xa, R35 ;  /* 0x0000000aff247819 */ /* 0x000fe40000011623 */
[----:B------:R-:W-:Y:S01]  /*1fdc0*/  IADD3 R29, PT, PT, R28, R29, R30 ;  /* 0x0000001d1c1d7210 */ /* 0x000fe20007ffe01e */
[----:B------:R-:W-:Y:S01]  /*1fdd0*/  IMAD.IADD R30, R10, 0x1, R31 ;  /* 0x000000010a1e7824 */ /* 0x000fe200078e021f */
[----:B------:R-:W-:Y:S02]  /*1fde0*/  LOP3.LUT R16, R39, R16, R40, 0x96, !PT ;  /* 0x0000001027107212 */ /* 0x000fe400078e9628 */
[----:B------:R-:W-:Y:S02]  /*1fdf0*/  LOP3.LUT R36, R37, R34, R36, 0x96, !PT ;  /* 0x0000002225247212 */ /* 0x000fe400078e9624 */
[----:B------:R-:W-:-:S02]  /*1fe00*/  IADD3 R9, PT, PT, R4, 0x11002000, R19 ;  /* 0x1100200004097810 */ /* 0x000fc40007ffe013 */
[C-C-:B------:R-:W-:Y:S02]  /*1fe10*/  SHF.R.W.U32 R38, R5.reuse, 0x7, R5.reuse ;  /* 0x0000000705267819 */ /* 0x140fe40000001e05 */
[----:B------:R-:W-:Y:S01]  /*1fe20*/  SHF.R.W.U32 R39, R5, 0x12, R5 ;  /* 0x0000001205277819 */ /* 0x000fe20000001e05 */
[----:B------:R-:W-:Y:S01]  /*1fe30*/  IMAD.IADD R9, R36, 0x1, R9 ;  /* 0x0000000124097824 */ /* 0x000fe200078e0209 */
[----:B------:R-:W-:Y:S02]  /*1fe40*/  SHF.R.U32.HI R40, RZ, 0x3, R5 ;  /* 0x00000003ff287819 */ /* 0x000fe40000011605 */
        /* <DEDUP_REMOVED lines=21> */
[----:B------:R-:W-:Y:S02]  /*1ffa0*/  LOP3.LUT R36, R18, R11, R29, 0xe8, !PT ;  /* 0x0000000b12247212 */ /* 0x000fe400078ee81d */
[----:B------:R-:W-:Y:S02]  /*1ffb0*/  IADD3 R38, PT, PT, R19, R63, R38 ;  /* 0x0000003f13267210 */ /* 0x000fe40007ffe026 */
[----:B------:R-:W-:Y:S02]  /*1ffc0*/  LOP3.LUT R12, R41, R40, R42, 0x96, !PT ;  /* 0x00000028290c7212 */ /* 0x000fe400078e962a */
[----:B------:R-:W-:Y:S02]  /*1ffd0*/  LOP3.LUT R45, R37, R34, R39, 0x96, !PT ;  /* 0x00000022252d7212 */ /* 0x000fe400078e9627 */
[----:B------:R-:W-:Y:S01]  /*1ffe0*/  IADD3 R36, PT, PT, R31, R10, R36 ;  /* 0x0000000a1f247210 */ /* 0x000fe20007ffe024 */
        /* <DEDUP_REMOVED lines=12> */
[----:B------:R-:W-:Y:S02]  /*200b0*/  IADD3 R11, PT, PT, R7, -0x80000000, R40 ;  /* 0x80000000070b7810 */ /* 0x000fe40007ffe028 */
[----:B------:R-:W-:-:S02]  /*200c0*/  LOP3.LUT R10, R3, R31, R30, 0xb8, !PT ;  /* 0x0000001f030a7212 */ /* 0x000fc400078eb81e */
[----:B------:R-:W-:Y:S02]  /*200d0*/  LOP3.LUT R41, R43, R42, R41, 0x96, !PT ;  /* 0x0000002a2b297212 */ /* 0x000fe400078e9629 */
[----:B------:R-:W-:Y:S01]  /*200e0*/  IADD3 R15, PT, PT, R11, R10, R15 ;  /* 0x0000000a0b0f7210 */ /* 0x000fe20007ffe00f */
[----:B------:R-:W-:Y:S01]  /*200f0*/  IMAD.IADD R10, R6, 0x1, R45 ;  /* 0x00000001060a7824 */ /* 0x000fe200078e022d */
[----:B------:R-:W-:Y:S02]  /*20100*/  LOP3.LUT R39, R29, R18, R36, 0xe8, !PT ;  /* 0x000000121d277212 */ /* 0x000fe400078ee824 */
[----:B------:R-:W-:Y:S02]  /*20110*/  IADD3 R15, PT, PT, R15, R64, R41 ;  /* 0x000000400f0f7210 */ /* 0x000fe40007ffe029 */
[C-C-:B------:R-:W-:Y:S02]  /*20120*/  SHF.R.W.U32 R34, R14.reuse, 0x7, R14.reuse ;  /* 0x000000070e227819 */ /* 0x140fe40000001e0e */
        /* <DEDUP_REMOVED lines=9> */
[--C-:B------:R-:W-:Y:S02]  /*201c0*/  SHF.R.W.U32 R44, R9, 0x12, R9.reuse ;  /* 0x00000012092c7819 */ /* 0x100fe40000001e09 */
[----:B------:R-:W-:Y:S02]  /*201d0*/  SHF.R.U32.HI R46, RZ, 0x3, R9 ;  /* 0x00000003ff2e7819 */ /* 0x000fe40000011609 */
        /* <DEDUP_REMOVED lines=12> */
[C---:B------:R-:W-:Y:S02]  /*202a0*/  IADD3 R3, PT, PT, R10.reuse, R18, R3 ;  /* 0x000000120a037210 */ /* 0x040fe40007ffe003 */
[----:B------:R-:W-:Y:S02]  /*202b0*/  LOP3.LUT R50, R45, R44, R46, 0x96, !PT ;  /* 0x0000002c2d327212 */ /* 0x000fe400078e962e */
[----:B------:R-:W-:-:S02]  /*202c0*/  SHF.R.W.U32 R43, R10, 0x7, R10 ;  /* 0x000000070a2b7819 */ /* 0x000fc40000001e0a */
[--C-:B------:R-:W-:Y:S02]  /*202d0*/  SHF.R.W.U32 R46, R10, 0x12, R10.reuse ;  /* 0x000000120a2e7819 */ /* 0x100fe40000001e0a */
[----:B------:R-:W-:Y:S02]  /*202e0*/  SHF.R.U32.HI R45, RZ, 0x3, R10 ;  /* 0x00000003ff2d7819 */ /* 0x000fe4000001160a */
[C-C-:B------:R-:W-:Y:S02]  /*202f0*/  SHF.R.W.U32 R39, R11.reuse, 0x11, R11.reuse ;  /* 0x000000110b277819 */ /* 0x140fe40000001e0b */
[--C-:B------:R-:W-:Y:S02]  /*20300*/  SHF.R.W.U32 R44, R11, 0x13, R11.reuse ;  /* 0x000000130b2c7819 */ /* 0x100fe40000001e0b */
[----:B------:R-:W-:Y:S02]  /*20310*/  SHF.R.U32.HI R41, RZ, 0xa, R11 ;  /* 0x0000000aff297819 */ /* 0x000fe4000001160b */
[----:B------:R-:W-:-:S02]  /*20320*/  IADD3 R42, PT, PT, R15, R40, R42 ;  /* 0x000000280f2a7210 */ /* 0x000fc40007ffe02a */
[----:B------:R-:W-:Y:S02]  /*20330*/  IADD3 R4, PT, PT, R3, R65, R4 ;  /* 0x0000004103047210 */ /* 0x000fe40007ffe004 */
[----:B------:R-:W-:Y:S02]  /*20340*/  LOP3.LUT R18, R46, R43, R45, 0x96, !PT ;  /* 0x0000002b2e127212 */ /* 0x000fe400078e962d */
[----:B------:R-:W-:Y:S01]  /*20350*/  LOP3.LUT R46, R44, R39, R41, 0x96, !PT ;  /* 0x000000272c2e7212 */ /* 0x000fe200078e9629 */
[----:B------:R-:W-:Y:S01]  /*20360*/  IMAD.IADD R29, R29, 0x1, R4 ;  /* 0x000000011d1d7824 */ /* 0x000fe200078e0204 */
[C-C-:B------:R-:W-:Y:S02]  /*20370*/  SHF.R.W.U32 R15, R42.reuse, 0x2, R42.reuse ;  /* 0x000000022a0f7819 */ /* 0x140fe40000001e2a */
[C-C-:B------:R-:W-:Y:S02]  /*20380*/  SHF.R.W.U32 R44, R42.reuse, 0xd, R42.reuse ;  /* 0x0000000d2a2c7819 */ /* 0x140fe40000001e2a */
[----:B------:R-:W-:-:S02]  /*20390*/  SHF.R.W.U32 R39, R42, 0x16, R42 ;  /* 0x000000162a277819 */ /* 0x000fc40000001e2a */
[----:B------:R-:W-:Y:S02]  /*203a0*/  SHF.R.W.U32 R41, R29, 0x6, R29 ;  /* 0x000000061d297819 */ /* 0x000fe40000001e1d */
[----:B------:R-:W-:Y:S01]  /*203b0*/  LOP3.LUT R39, R39, R44, R15, 0x96, !PT ;  /* 0x0000002c27277212 */ /* 0x000fe200078e960f */
[----:B------:R-:W-:Y:S01]  /*203c0*/  IMAD.IADD R15, R5, 0x1, R46 ;  /* 0x00000001050f7824 */ /* 0x000fe200078e022e */
[C-C-:B------:R-:W-:Y:S02]  /*203d0*/  SHF.R.W.U32 R48, R29.reuse, 0xb, R29.reuse ;  /* 0x0000000b1d307819 */ /* 0x140fe40000001e1d */
[----:B------:R-:W-:Y:S02]  /*203e0*/  SHF.R.W.U32 R43, R29, 0x19, R29 ;  /* 0x000000191d2b7819 */ /* 0x000fe40000001e1d */
[----:B------:R-:W-:Y:S02]  /*203f0*/  LOP3.LUT R44, R31, R29, R38, 0xb8, !PT ;  /* 0x0000001d1f2c7212 */ /* 0x000fe400078eb826 */
[----:B------:R-:W-:-:S02]  /*20400*/  SHF.R.W.U32 R40, R11, 0x7, R11 ;  /* 0x000000070b287819 */ /* 0x000fc40000001e0b */
[--C-:B------:R-:W-:Y:S02]  /*20410*/  SHF.R.W.U32 R3, R11, 0x12, R11.reuse ;  /* 0x000000120b037819 */ /* 0x100fe40000001e0b */
[----:B------:R-:W-:Y:S02]  /*20420*/  SHF.R.U32.HI R45, RZ, 0x3, R11 ;  /* 0x00000003ff2d7819 */ /* 0x000fe4000001160b */
[----:B------:R-:W-:Y:S02]  /*20430*/  LOP3.LUT R43, R43, R48, R41, 0x96, !PT ;  /* 0x000000302b2b7212 */ /* 0x000fe400078e9629 */
[----:B------:R-:W-:Y:S02]  /*20440*/  IADD3 R44, PT, PT, R15, R44, R30 ;  /* 0x0000002c0f2c7210 */ /* 0x000fe40007ffe01e */
[----:B------:R-:W-:Y:S02]  /*20450*/  LOP3.LUT R41, R37, R36, R42, 0xe8, !PT ;  /* 0x0000002425297212 */ /* 0x000fe400078ee82a */
[----:B------:R-:W-:Y:S01]  /*20460*/  LOP3.LUT R40, R3, R40, R45, 0x96, !PT ;  /* 0x0000002803287212 */ /* 0x000fe200078e962d */
[----:B------:R-:W-:Y:S01]  /*20470*/  IMAD.IADD R3, R13, 0x1, R50 ;  /* 0x000000010d037824 */ /* 0x000fe200078e0232 */
[----:B------:R-:W-:-:S02]  /*20480*/  IADD3 R43, PT, PT, R44, R66, R43 ;  /* 0x000000422c2b7210 */ /* 0x000fc40007ffe02b */
[----:B------:R-:W-:Y:S02]  /*20490*/  IADD3 R39, PT, PT, R4, R39, R41 ;  /* 0x0000002704277210 */ /* 0x000fe40007ffe029 */
[C---:B------:R-:W-:Y:S01]  /*204a0*/  SHF.R.W.U32 R45, R3.reuse, 0x11, R3 ;  /* 0x00000011032d7819 */ /* 0x040fe20000001e03 */
[----:B------:R-:W-:Y:S01]  /*204b0*/  IMAD.IADD R36, R36, 0x1, R43 ;  /* 0x0000000124247824 */ /* 0x000fe200078e022b */
[--C-:B------:R-:W-:Y:S02]  /*204c0*/  SHF.R.W.U32 R46, R3, 0x13, R3.reuse ;  /* 0x00000013032e7819 */ /* 0x100fe40000001e03 */
[----:B------:R-:W-:Y:S02]  /*204d0*/  SHF.R.U32.HI R47, RZ, 0xa, R3 ;  /* 0x0000000aff2f7819 */ /* 0x000fe40000011603 */
[C-C-:B------:R-:W-:Y:S02]  /*204e0*/  SHF.R.W.U32 R4, R39.reuse, 0x2, R39.reuse ;  /* 0x0000000227047819 */ /* 0x140fe40000001e27 */
[----:B------:R-:W-:-:S02]  /*204f0*/  SHF.R.W.U32 R41, R39, 0xd, R39 ;  /* 0x0000000d27297819 */ /* 0x000fc40000001e27 */
[----:B------:R-:W-:Y:S02]  /*20500*/  SHF.R.W.U32 R30, R39, 0x16, R39 ;  /* 0x00000016271e7819 */ /* 0x000fe40000001e27 */
[----:B------:R-:W-:Y:S02]  /*20510*/  LOP3.LUT R47, R46, R45, R47, 0x96, !PT ;  /* 0x0000002d2e2f7212 */ /* 0x000fe400078e962f */
        /* <DEDUP_REMOVED lines=11> */
[----:B------:R-:W-:Y:S02]  /*205d0*/  LOP3.LUT R6, R49, R6, R48, 0x96, !PT ;  /* 0x0000000631067212 */ /* 0x000fe400078e9630 */
[C---:B------:R-:W-:Y:S02]  /*205e0*/  IADD3 R16, PT, PT, R15.reuse, R7, R16 ;  /* 0x000000070f107210 */ /* 0x040fe40007ffe010 */
        /* <DEDUP_REMOVED lines=24> */
[----:B------:R-:W-:Y:S02]  /*20770*/  IADD3 R12, PT, PT, R4, R13, R12 ;  /* 0x0000000d040c7210 */ /* 0x000fe40007ffe00c */
[----:B------:R-:W-:Y:S02]  /*20780*/  LOP3.LUT R41, R43, R46, R41, 0x96, !PT ;  /* 0x0000002e2b297212 */ /* 0x000fe400078e9629 */
        /* <DEDUP_REMOVED lines=8> */
[----:B------:R-:W-:Y:S02]  /*20810*/  IADD3 R41, PT, PT, R30, R41, R13 ;  /* 0x000000291e297210 */ /* 0x000fe40007ffe00d */
[----:B------:R-:W-:Y:S02]  /*20820*/  LOP3.LUT R51, R43, R38, R45, 0x96, !PT ;  /* 0x000000262b337212 */ /* 0x000fe400078e962d */
        /* <DEDUP_REMOVED lines=12> */
[----:B------:R-:W-:-:S02]  /*208f0*/  SHF.R.W.U32 R5, R7, 0x11, R7 ;  /* 0x0000001107057819 */ /* 0x000fc40000001e07 */
[--C-:B------:R-:W-:Y:S02]  /*20900*/  SHF.R.W.U32 R50, R7, 0x13, R7.reuse ;  /* 0x0000001307327819 */ /* 0x100fe40000001e07 */
        /* <DEDUP_REMOVED lines=8> */
[----:B------:R-:W-:Y:S02]  /*20990*/  IADD3 R13, PT, PT, R50, 0x400022, R9 ;  /* 0x00400022320d7810 */ /* 0x000fe40007ffe009 */
[----:B------:R-:W-:Y:S02]  /*209a0*/  IADD3 R46, PT, PT, R49, R38, R46 ;  /* 0x00000026312e7210 */ /* 0x000fe40007ffe02e */
[----:B------:R-:W-:Y:S02]  /*209b0*/  LOP3.LUT R38, R52, R29, R43, 0x96, !PT ;  /* 0x0000001d34267212 */ /* 0x000fe400078e962b */
[----:B------:R-:W-:-:S02]  /*209c0*/  IADD3 R5, PT, PT, R13, R35, R34 ;  /* 0x000000230d057210 */ /* 0x000fc40007ffe022 */
[C-C-:B------:R-:W-:Y:S02]  /*209d0*/  SHF.R.W.U32 R45, R39.reuse, 0x6, R39.reuse ;  /* 0x00000006272d7819 */ /* 0x140fe40000001e27 */
[C-C-:B------:R-:W-:Y:S02]  /*209e0*/  SHF.R.W.U32 R52, R39.reuse, 0xb, R39.reuse ;  /* 0x0000000b27347819 */ /* 0x140fe40000001e27 */
[----:B------:R-:W-:Y:S02]  /*209f0*/  SHF.R.W.U32 R47, R39, 0x19, R39 ;  /* 0x00000019272f7819 */ /* 0x000fe40000001e27 */
[----:B------:R-:W-:Y:S02]  /*20a00*/  LOP3.LUT R34, R37, R39, R42, 0xb8, !PT ;  /* 0x0000002725227212 */ /* 0x000fe400078eb82a */
[----:B------:R-:W-:Y:S02]  /*20a10*/  LOP3.LUT R52, R47, R52, R45, 0x96, !PT ;  /* 0x000000342f347212 */ /* 0x000fe400078e962d */
[----:B------:R-:W-:-:S02]  /*20a20*/  IADD3 R34, PT, PT, R13, R34, R36 ;  /* 0x000000220d227210 */ /* 0x000fc40007ffe024 */
[C-C-:B------:R-:W-:Y:S02]  /*20a30*/  SHF.R.W.U32 R29, R46.reuse, 0x2, R46.reuse ;  /* 0x000000022e1d7819 */ /* 0x140fe40000001e2e */
[C-C-:B------:R-:W-:Y:S02]  /*20a40*/  SHF.R.W.U32 R50, R46.reuse, 0xd, R46.reuse ;  /* 0x0000000d2e327819 */ /* 0x140fe40000001e2e */
[----:B------:R-:W-:Y:S02]  /*20a50*/  SHF.R.W.U32 R43, R46, 0x16, R46 ;  /* 0x000000162e2b7819 */ /* 0x000fe40000001e2e */
[----:B------:R-:W-:Y:S02]  /*20a60*/  IADD3 R8, PT, PT, R51, R8, R11 ;  /* 0x0000000833087210 */ /* 0x000fe40007ffe00b */
[----:B------:R-:W-:Y:S02]  /*20a70*/  IADD3 R85, PT, PT, R34, R85, R52 ;  /* 0x0000005522557210 */ /* 0x000fe40007ffe034 */
[----:B------:R-:W-:Y:S01]  /*20a80*/  LOP3.LUT R29, R43, R50, R29, 0x96, !PT ;  /* 0x000000322b1d7212 */ /* 0x000fe200078e961d */
[----:B------:R-:W-:Y:S01]  /*20a90*/  VIADD R8, R8, 0x100 ;  /* 0x0000010008087836 */ /* 0x000fe20000000000 */
[----:B------:R-:W-:Y:S01]  /*20aa0*/  LOP3.LUT R35, R41, R44, R46, 0xe8, !PT ;  /* 0x0000002c29237212 */ /* 0x000fe200078ee82e */
[----:B------:R-:W-:Y:S01]  /*20ab0*/  IMAD.IADD R44, R44, 0x1, R85 ;  /* 0x000000012c2c7824 */ /* 0x000fe200078e0255 */
[----:B------:R-:W-:-:S02]  /*20ac0*/  SHF.R.W.U32 R43, R13, 0x11, R13 ;  /* 0x000000110d2b7819 */ /* 0x000fc40000001e0d */
[--C-:B------:R-:W-:Y:S02]  /*20ad0*/  SHF.R.W.U32 R50, R13, 0x13, R13.reuse ;  /* 0x000000130d327819 */ /* 0x100fe40000001e0d */
[----:B------:R-:W-:Y:S02]  /*20ae0*/  SHF.R.U32.HI R45, RZ, 0xa, R13 ;  /* 0x0000000aff2d7819 */ /* 0x000fe4000001160d */
[----:B------:R-:W-:Y:S02]  /*20af0*/  IADD3 R35, PT, PT, R48, R29, R35 ;  /* 0x0000001d30237210 */ /* 0x000fe40007ffe023 */
[----:B------:R-:W-:Y:S02]  /*20b00*/  IADD3 R19, PT, PT, R8, R14, R19 ;  /* 0x0000000e08137210 */ /* 0x000fe40007ffe013 */
[----:B------:R-:W-:Y:S02]  /*20b10*/  LOP3.LUT R50, R50, R43, R45, 0x96, !PT ;  /* 0x0000002b32327212 */ /* 0x000fe400078e962d */
[----:B------:R-:W-:-:S02]  /*20b20*/  SHF.R.W.U32 R14, R35, 0x2, R35 ;  /* 0x00000002230e7819 */ /* 0x000fc40000001e23 */
[C---:B------:R-:W-:Y:S01]  /*20b30*/  SHF.R.W.U32 R29, R35.reuse, 0xd, R35 ;  /* 0x0000000d231d7819 */ /* 0x040fe20000001e23 */
[----:B------:R-:W-:Y:S01]  /*20b40*/  IMAD.IADD R17, R50, 0x1, R17 ;  /* 0x0000000132117824 */ /* 0x000fe200078e0211 */
        /* <DEDUP_REMOVED lines=17> */
[----:B------:R-:W-:Y:S01]  /*20c60*/  LOP3.LUT R49, R49, R48, R51, 0x96, !PT ;  /* 0x0000003031317212 */ /* 0x000fe200078e9633 */
[----:B------:R-:W-:Y:S01]  /*20c70*/  IMAD.IADD R41, R41, 0x1, R84 ;  /* 0x0000000129297824 */ /* 0x000fe200078e0254 */
[----:B------:R-:W-:Y:S02]  /*20c80*/  LOP3.LUT R29, R36, R29, R37, 0x96, !PT ;  /* 0x0000001d241d7212 */ /* 0x000fe400078e9625 */
        /* <DEDUP_REMOVED lines=14> */
[C---:B------:R-:W-:Y:S02]  /*20d70*/  IADD3 R36, PT, PT, R17.reuse, R36, R42 ;  /* 0x0000002411247210 */ /* 0x040fe40007ffe02a */
[----:B------:R-:W-:Y:S02]  /*20d80*/  IADD3 R40, PT, PT, R17, R9, R40 ;  /* 0x0000000911287210 */ /* 0x000fe40007ffe028 */
[----:B------:R-:W-:-:S02]  /*20d90*/  IADD3 R45, PT, PT, R36, R68, R45 ;  /* 0x00000044242d7210 */ /* 0x000fc40007ffe02d */
[----:B------:R-:W-:Y:S02]  /*20da0*/  LOP3.LUT R9, R35, R46, R34, 0xe8, !PT ;  /* 0x0000002e23097212 */ /* 0x000fe400078ee822 */
[C---:B------:R-:W-:Y:S01]  /*20db0*/  SHF.R.W.U32 R43, R17.reuse, 0x11, R17 ;  /* 0x00000011112b7819 */ /* 0x040fe20000001e11 */
[----:B------:R-:W-:Y:S01]  /*20dc0*/  IMAD.IADD R46, R46, 0x1, R45 ;  /* 0x000000012e2e7824 */ /* 0x000fe200078e022d */
[--C-:B------:R-:W-:Y:S02]  /*20dd0*/  SHF.R.W.U32 R48, R17, 0x13, R17.reuse ;  /* 0x0000001311307819 */ /* 0x100fe40000001e11 */
[----:B------:R-:W-:Y:S02]  /*20de0*/  SHF.R.U32.HI R47, RZ, 0xa, R17 ;  /* 0x0000000aff2f7819 */ /* 0x000fe40000011611 */
[----:B------:R-:W-:Y:S02]  /*20df0*/  IADD3 R18, PT, PT, R16, R11, R18 ;  /* 0x0000000b10127210 */ /* 0x000fe40007ffe012 */
[----:B------:R-:W-:-:S02]  /*20e00*/  IADD3 R11, PT, PT, R84, R37, R9 ;  /* 0x00000025540b7210 */ /* 0x000fc40007ffe009 */
[----:B------:R-:W-:Y:S02]  /*20e10*/  LOP3.LUT R50, R48, R43, R47, 0x96, !PT ;  /* 0x0000002b30327212 */ /* 0x000fe400078e962f */
[C-C-:B------:R-:W-:Y:S02]  /*20e20*/  SHF.R.W.U32 R48, R16.reuse, 0x11, R16.reuse ;  /* 0x0000001110307819 */ /* 0x140fe40000001e10 */
[--C-:B------:R-:W-:Y:S01]  /*20e30*/  SHF.R.W.U32 R51, R16, 0x13, R16.reuse ;  /* 0x0000001310337819 */ /* 0x100fe20000001e10 */
[----:B------:R-:W-:Y:S01]  /*20e40*/  IMAD.IADD R21, R50, 0x1, R21 ;  /* 0x0000000132157824 */ /* 0x000fe200078e0215 */
        /* <DEDUP_REMOVED lines=10> */
[----:B------:R-:W-:Y:S01]  /*20ef0*/  IADD3 R49, PT, PT, R16, R49, R39 ;  /* 0x0000003110317210 */ /* 0x000fe20007ffe027 */
[----:B------:R-:W-:Y:S01]  /*20f00*/  IMAD.IADD R28, R51, 0x1, R28 ;  /* 0x00000001331c7824 */ /* 0x000fe200078e021c */
        /* <DEDUP_REMOVED lines=13> */
[C-C-:B------:R-:W-:Y:S02]  /*20fe0*/  SHF.R.W.U32 R37, R42.reuse, 0x2, R42.reuse ;  /* 0x000000022a257819 */ /* 0x140fe40000001e2a */
[C-C-:B------:R-:W-:Y:S02]  /*20ff0*/  SHF.R.W.U32 R50, R42.reuse, 0xd, R42.reuse ;  /* 0x0000000d2a327819 */ /* 0x140fe40000001e2a */
[----:B------:R-:W-:Y:S02]  /*21000*/  SHF.R.W.U32 R39, R42, 0x16, R42 ;  /* 0x000000162a277819 */ /* 0x000fe40000001e2a */
[----:B------:R-:W-:-:S02]  /*21010*/  SHF.R.W.U32 R43, R35, 0x6, R35 ;  /* 0x00000006232b7819 */ /* 0x000fc40000001e23 */
[----:B------:R-:W-:Y:S02]  /*21020*/  LOP3.LUT R39, R39, R50, R37, 0x96, !PT ;  /* 0x0000003227277212 */ /* 0x000fe400078e9625 */
[C-C-:B------:R-:W-:Y:S02]  /*21030*/  SHF.R.W.U32 R52, R35.reuse, 0xb, R35.reuse ;  /* 0x0000000b23347819 */ /* 0x140fe40000001e23 */
[----:B------:R-:W-:Y:S02]  /*21040*/  SHF.R.W.U32 R45, R35, 0x19, R35 ;  /* 0x00000019232d7819 */ /* 0x000fe40000001e23 */
[----:B------:R-:W-:Y:S02]  /*21050*/  LOP3.LUT R37, R41, R35, R46, 0xb8, !PT ;  /* 0x0000002329257212 */ /* 0x000fe400078eb82e */
[----:B------:R-:W-:Y:S02]  /*21060*/  LOP3.LUT R43, R45, R52, R43, 0x96, !PT ;  /* 0x000000342d2b7212 */ /* 0x000fe400078e962b */
[----:B------:R-:W-:-:S02]  /*21070*/  IADD3 R37, PT, PT, R21, R37, R44 ;  /* 0x0000002515257210 */ /* 0x000fc40007ffe02c */
[----:B------:R-:W-:Y:S02]  /*21080*/  IADD3 R31, PT, PT, R21, R10, R31 ;  /* 0x0000000a151f7210 */ /* 0x000fe40007ffe01f */
[----:B------:R-:W-:Y:S02]  /*21090*/  IADD3 R43, PT, PT, R37, R70, R43 ;  /* 0x00000046252b7210 */ /* 0x000fe40007ffe02b */
[----:B------:R-:W-:Y:S02]  /*210a0*/  LOP3.LUT R10, R11, R34, R42, 0xe8, !PT ;  /* 0x000000220b0a7212 */ /* 0x000fe400078ee82a */
[C---:B------:R-:W-:Y:S01]  /*210b0*/  SHF.R.W.U32 R45, R21.reuse, 0x11, R21 ;  /* 0x00000011152d7819 */ /* 0x040fe20000001e15 */
[----:B------:R-:W-:Y:S01]  /*210c0*/  IMAD.IADD R34, R34, 0x1, R43 ;  /* 0x0000000122227824 */ /* 0x000fe200078e022b */
[--C-:B------:R-:W-:Y:S02]  /*210d0*/  SHF.R.W.U32 R50, R21, 0x13, R21.reuse ;  /* 0x0000001315327819 */ /* 0x100fe40000001e15 */
[----:B------:R-:W-:-:S02]  /*210e0*/  SHF.R.U32.HI R47, RZ, 0xa, R21 ;  /* 0x0000000aff2f7819 */ /* 0x000fc40000011615 */
[----:B------:R-:W-:Y:S02]  /*210f0*/  IADD3 R39, PT, PT, R48, R39, R10 ;  /* 0x0000002730277210 */ /* 0x000fe40007ffe00a */
[----:B------:R-:W-:Y:S02]  /*21100*/  LOP3.LUT R51, R50, R45, R47, 0x96, !PT ;  /* 0x0000002d32337212 */ /* 0x000fe400078e962f */
[C-C-:B------:R-:W-:Y:S02]  /*21110*/  SHF.R.W.U32 R48, R28.reuse, 0x11, R28.reuse ;  /* 0x000000111c307819 */ /* 0x140fe40000001e1c */
[C-C-:B------:R-:W-:Y:S02]  /*21120*/  SHF.R.W.U32 R53, R28.reuse, 0x13, R28.reuse ;  /* 0x000000131c357819 */ /* 0x140fe40000001e1c */
[----:B------:R-:W-:Y:S02]  /*21130*/  SHF.R.U32.HI R50, RZ, 0xa, R28 ;  /* 0x0000000aff327819 */ /* 0x000fe4000001161c */
[----:B------:R-:W-:-:S02]  /*21140*/  IADD3 R6, PT, PT, R28, R15, R6 ;  /* 0x0000000f1c067210 */ /* 0x000fc40007ffe006 */
        /* <DEDUP_REMOVED lines=8> */
[----:B------:R-:W-:Y:S02]  /*211d0*/  LOP3.LUT R48, R47, R45, R44, 0x96, !PT ;  /* 0x0000002d2f307212 */ /* 0x000fe400078e962c */
[----:B------:R-:W-:Y:S01]  /*211e0*/  IADD3 R49, PT, PT, R28, R49, R41 ;  /* 0x000000311c317210 */ /* 0x000fe20007ffe029 */
[----:B------:R-:W-:Y:S01]  /*211f0*/  IMAD.IADD R5, R52, 0x1, R5 ;  /* 0x0000000134057824 */ /* 0x000fe200078e0205 */
        /* <DEDUP_REMOVED lines=9> */
[----:B------:R-:W-:Y:S02]  /*21290*/  IADD3 R44, PT, PT, R43, R10, R44 ;  /* 0x0000000a2b2c7210 */ /* 0x000fe40007ffe02c */
[----:B------:R-:W-:Y:S01]  /*212a0*/  LOP3.LUT R37, R50, R37, R15, 0x96, !PT ;  /* 0x0000002532257212 */ /* 0x000fe200078e960f */
[----:B------:R-:W-:Y:S01]  /*212b0*/  IMAD.IADD R15, R51, 0x1, R12 ;  /* 0x00000001330f7824 */ /* 0x000fe200078e020c */
[----:B------:R-:W-:Y:S01]  /*212c0*/  LOP3.LUT R10, R54, R41, R45, 0x96, !PT ;  /* 0x00000029360a7212 */ /* 0x000fe200078e962d */
[----:B------:R-:W-:Y:S01]  /*212d0*/  IMAD.IADD R11, R11, 0x1, R48 ;  /* 0x000000010b0b7824 */ /* 0x000fe200078e0230 */
[C-C-:B------:R-:W-:Y:S02]  /*212e0*/  SHF.R.W.U32 R12, R44.reuse, 0x2, R44.reuse ;  /* 0x000000022c0c7819 */ /* 0x140fe40000001e2c */
[----:B------:R-:W-:-:S02]  /*212f0*/  SHF.R.W.U32 R41, R44, 0xd, R44 ;  /* 0x0000000d2c297819 */ /* 0x000fc40000001e2c */
[----:B------:R-:W-:Y:S02]  /*21300*/  SHF.R.W.U32 R43, R44, 0x16, R44 ;  /* 0x000000162c2b7819 */ /* 0x000fe40000001e2c */
[--C-:B------:R-:W-:Y:S02]  /*21310*/  SHF.R.W.U32 R45, R11, 0x6, R11.reuse ;  /* 0x000000060b2d7819 */ /* 0x100fe40000001e0b */
[----:B------:R-:W-:Y:S02]  /*21320*/  LOP3.LUT R41, R43, R41, R12, 0x96, !PT ;  /* 0x000000292b297212 */ /* 0x000fe400078e960c */
[C-C-:B------:R-:W-:Y:S02]  /*21330*/  SHF.R.W.U32 R50, R11.reuse, 0xb, R11.reuse ;  /* 0x0000000b0b327819 */ /* 0x140fe40000001e0b */
[----:B------:R-:W-:Y:S02]  /*21340*/  SHF.R.W.U32 R47, R11, 0x19, R11 ;  /* 0x000000190b2f7819 */ /* 0x000fe40000001e0b */
[----:B------:R-:W-:-:S02]  /*21350*/  LOP3.LUT R12, R35, R11, R34, 0xb8, !PT ;  /* 0x0000000b230c7212 */ /* 0x000fc400078eb822 */
[----:B------:R-:W-:Y:S02]  /*21360*/  LOP3.LUT R45, R47, R50, R45, 0x96, !PT ;  /* 0x000000322f2d7212 */ /* 0x000fe400078e962d */
[C---:B------:R-:W-:Y:S02]  /*21370*/  IADD3 R12, PT, PT, R15.reuse, R12, R46 ;  /* 0x0000000c0f0c7210 */ /* 0x040fe40007ffe02e */
[----:B------:R-:W-:Y:S02]  /*21380*/  IADD3 R38, PT, PT, R15, R3, R38 ;  /* 0x000000030f267210 */ /* 0x000fe40007ffe026 */
[----:B------:R-:W-:Y:S02]  /*21390*/  IADD3 R45, PT, PT, R12, R72, R45 ;  /* 0x000000480c2d7210 */ /* 0x000fe40007ffe02d */
[----:B------:R-:W-:Y:S02]  /*213a0*/  LOP3.LUT R3, R39, R42, R44, 0xe8, !PT ;  /* 0x0000002a27037212 */ /* 0x000fe400078ee82c */
[C---:B------:R-:W-:Y:S01]  /*213b0*/  SHF.R.W.U32 R43, R15.reuse, 0x11, R15 ;  /* 0x000000110f2b7819 */ /* 0x040fe20000001e0f */
[----:B------:R-:W-:Y:S01]  /*213c0*/  IMAD.IADD R42, R42, 0x1, R45 ;  /* 0x000000012a2a7824 */ /* 0x000fe200078e022d */
[----:B------:R-:W-:-:S02]  /*213d0*/  SHF.R.W.U32 R50, R15, 0x13, R15 ;  /* 0x000000130f327819 */ /* 0x000fc40000001e0f */
[----:B------:R-:W-:Y:S02]  /*213e0*/  SHF.R.U32.HI R47, RZ, 0xa, R15 ;  /* 0x0000000aff2f7819 */ /* 0x000fe4000001160f */
[----:B------:R-:W-:Y:S02]  /*213f0*/  IADD3 R41, PT, PT, R48, R41, R3 ;  /* 0x0000002930297210 */ /* 0x000fe40007ffe003 */
[----:B------:R-:W-:Y:S02]  /*21400*/  LOP3.LUT R52, R50, R43, R47, 0x96, !PT ;  /* 0x0000002b32347212 */ /* 0x000fe400078e962f */
[C-C-:B------:R-:W-:Y:S02]  /*21410*/  SHF.R.W.U32 R48, R5.reuse, 0x11, R5.reuse ;  /* 0x0000001105307819 */ /* 0x140fe40000001e05 */
[----:B------:R-:W-:Y:S01]  /*21420*/  SHF.R.W.U32 R49, R5, 0x13, R5 ;  /* 0x0000001305317819 */ /* 0x000fe20000001e05 */
[----:B------:R-:W-:Y:S01]  /*21430*/  IMAD.IADD R19, R52, 0x1, R19 ;  /* 0x0000000134137824 */ /* 0x000fe200078e0213 */
[----:B------:R-:W-:-:S02]  /*21440*/  SHF.R.U32.HI R51, RZ, 0xa, R5 ;  /* 0x0000000aff337819 */ /* 0x000fc40000011605 */
[C-C-:B------:R-:W-:Y:S02]  /*21450*/  SHF.R.W.U32 R43, R42.reuse, 0x6, R42.reuse ;  /* 0x000000062a2b7819 */ /* 0x140fe40000001e2a */
[C-C-:B------:R-:W-:Y:S02]  /*21460*/  SHF.R.W.U32 R46, R42.reuse, 0xb, R42.reuse ;  /* 0x0000000b2a2e7819 */ /* 0x140fe40000001e2a */
[----:B------:R-:W-:Y:S02]  /*21470*/  SHF.R.W.U32 R47, R42, 0x19, R42 ;  /* 0x000000192a2f7819 */ /* 0x000fe40000001e2a */
[----:B------:R-:W-:Y:S02]  /*21480*/  LOP3.LUT R50, R34, R42, R11, 0xb8, !PT ;  /* 0x0000002a22327212 */ /* 0x000fe400078eb80b */
[----:B------:R-:W-:Y:S02]  /*21490*/  LOP3.LUT R49, R49, R48, R51, 0x96, !PT ;  /* 0x0000003031317212 */ /* 0x000fe400078e9633 */
[----:B------:R-:W-:-:S02]  /*214a0*/  LOP3.LUT R48, R47, R46, R43, 0x96, !PT ;  /* 0x0000002e2f307212 */ /* 0x000fc400078e962b */
[C---:B------:R-:W-:Y:S02]  /*214b0*/  IADD3 R50, PT, PT, R5.reuse, R50, R35 ;  /* 0x0000003205327210 */ /* 0x040fe40007ffe023 */
[----:B------:R-:W-:Y:S02]  /*214c0*/  IADD3 R30, PT, PT, R5, R7, R30 ;  /* 0x00000007051e7210 */ /* 0x000fe40007ffe01e */
[C-C-:B------:R-:W-:Y:S02]  /*214d0*/  SHF.R.W.U32 R3, R41.reuse, 0x2, R41.reuse ;  /* 0x0000000229037819 */ /* 0x140fe40000001e29 */
[C-C-:B------:R-:W-:Y:S02]  /*214e0*/  SHF.R.W.U32 R12, R41.reuse, 0xd, R41.reuse ;  /* 0x0000000d290c7819 */ /* 0x140fe40000001e29 */
[----:B------:R-:W-:Y:S02]  /*214f0*/  SHF.R.W.U32 R7, R41, 0x16, R41 ;  /* 0x0000001629077819 */ /* 0x000fe40000001e29 */
[----:B------:R-:W-:-:S02]  /*21500*/  IADD3 R48, PT, PT, R50, R73, R48 ;  /* 0x0000004932307210 */ /* 0x000fc40007ffe030 */
[----:B------:R-:W-:Y:S02]  /*21510*/  LOP3.LUT R12, R7, R12, R3, 0x96, !PT ;  /* 0x0000000c070c7212 */ /* 0x000fe400078e9603 */
[C-C-:B------:R-:W-:Y:S02]  /*21520*/  SHF.R.W.U32 R7, R15.reuse, 0x7, R15.reuse ;  /* 0x000000070f077819 */ /* 0x140fe40000001e0f */
[--C-:B------:R-:W-:Y:S02]  /*21530*/  SHF.R.W.U32 R54, R15, 0x12, R15.reuse ;  /* 0x000000120f367819 */ /* 0x100fe40000001e0f */
[----:B------:R-:W-:Y:S02]  /*21540*/  SHF.R.U32.HI R3, RZ, 0x3, R15 ;  /* 0x00000003ff037819 */ /* 0x000fe4000001160f */
[----:B------:R-:W-:Y:S01]  /*21550*/  LOP3.LUT R46, R44, R39, R41, 0xe8, !PT ;  /* 0x000000272c2e7212 */ /* 0x000fe200078ee829 */
[----:B------:R-:W-:Y:S01]  /*21560*/  IMAD.IADD R39, R39, 0x1, R48 ;  /* 0x0000000127277824 */ /* 0x000fe200078e0230 */
[----:B------:R-:W-:Y:S01]  /*21570*/  LOP3.LUT R7, R54, R7, R3, 0x96, !PT ;  /* 0x0000000736077212 */ /* 0x000fe200078e9603 */
[----:B------:R-:W-:Y:S01]  /*21580*/  IMAD.IADD R3, R49, 0x1, R40 ;  /* 0x0000000131037824 */ /* 0x000fe200078e0228 */
[----:B------:R-:W-:-:S02]  /*21590*/  IADD3 R46, PT, PT, R45, R12, R46 ;  /* 0x0000000c2d2e7210 */ /* 0x000fc40007ffe02e */
        /* <DEDUP_REMOVED lines=12> */
[--C-:B------:R-:W-:Y:S02]  /*21660*/  SHF.R.W.U32 R43, R46, 0x16, R46.reuse ;  /* 0x000000162e2b7819 */ /* 0x100fe40000001e2e */
[----:B------:R-:W-:Y:S02]  /*21670*/  IADD3 R29, PT, PT, R19, R4, R29 ;  /* 0x00000004131d7210 */ /* 0x000fe40007ffe01d */
[----:B------:R-:W-:Y:S02]  /*21680*/  IADD3 R45, PT, PT, R40, R74, R45 ;  /* 0x0000004a282d7210 */ /* 0x000fe40007ffe02d */
[----:B------:R-:W-:Y:S02]  /*21690*/  LOP3.LUT R35, R43, R50, R35, 0x96, !PT ;  /* 0x000000322b237212 */ /* 0x000fe400078e9623 */
[----:B------:R-:W-:Y:S01]  /*216a0*/  LOP3.LUT R4, R41, R44, R46, 0xe8, !PT ;  /* 0x0000002c29047212 */ /* 0x000fe200078ee82e */
[----:B------:R-:W-:Y:S01]  /*216b0*/  IMAD.IADD R44, R44, 0x1, R45 ;  /* 0x000000012c2c7824 */ /* 0x000fe200078e022d */
[----:B------:R-:W-:-:S02]  /*216c0*/  IADD3 R14, PT, PT, R3, R13, R14 ;  /* 0x0000000d030e7210 */ /* 0x000fc40007ffe00e */
[C-C-:B------:R-:W-:Y:S02]  /*216d0*/  SHF.R.W.U32 R43, R19.reuse, 0x11, R19.reuse ;  /* 0x00000011132b7819 */ /* 0x140fe40000001e13 */
[--C-:B------:R-:W-:Y:S02]  /*216e0*/  SHF.R.W.U32 R50, R19, 0x13, R19.reuse ;  /* 0x0000001313327819 */ /* 0x100fe40000001e13 */
[----:B------:R-:W-:Y:S02]  /*216f0*/  SHF.R.U32.HI R47, RZ, 0xa, R19 ;  /* 0x0000000aff2f7819 */ /* 0x000fe40000011613 */
[----:B------:R-:W-:Y:S02]  /*21700*/  IADD3 R13, PT, PT, R48, R35, R4 ;  /* 0x00000023300d7210 */ /* 0x000fe40007ffe004 */
[----:B------:R-:W-:Y:S02]  /*21710*/  LOP3.LUT R49, R50, R43, R47, 0x96, !PT ;  /* 0x0000002b32317212 */ /* 0x000fe400078e962f */
[----:B------:R-:W-:-:S02]  /*21720*/  SHF.R.W.U32 R4, R13, 0x2, R13 ;  /* 0x000000020d047819 */ /* 0x000fc40000001e0d */
[--C-:B------:R-:W-:Y:S01]  /*21730*/  SHF.R.W.U32 R35, R13, 0xd, R13.reuse ;  /* 0x0000000d0d237819 */ /* 0x100fe20000001e0d */
        /* <DEDUP_REMOVED lines=39> */
[----:B------:R-:W-:Y:S01]  /*219b0*/  IADD3 R35, PT, PT, R18, R8, R9 ;  /* 0x0000000812237210 */ /* 0x000fe20007ffe009 */
        /* <DEDUP_REMOVED lines=15> */
[----:B------:R-:W-:Y:S02]  /*21ab0*/  LOP3.LUT R9, R40, R13, R43, 0xe8, !PT ;  /* 0x0000000d28097212 */ /* 0x000fe400078ee82b */
[----:B------:R-:W-:-:S02]  /*21ac0*/  IADD3 R36, PT, PT, R31, R17, R36 ;  /* 0x000000111f247210 */ /* 0x000fc40007ffe024 */
        /* <DEDUP_REMOVED lines=10> */
[----:B------:R-:W-:Y:S02]  /*21b70*/  LOP3.LUT R8, R52, R47, R53, 0x96, !PT ;  /* 0x0000002f34087212 */ /* 0x000fe400078e9635 */
[--C-:B------:R-:W-:Y:S01]  /*21b80*/  SHF.R.W.U32 R11, R31, 0x7, R31.reuse ;  /* 0x000000071f0b7819 */ /* 0x100fe20000001e1f */
[----:B------:R-:W-:Y:S01]  /*21b90*/  IMAD.IADD R38, R49, 0x1, R38 ;  /* 0x0000000131267824 */ /* 0x000fe200078e0226 */
[----:B------:R-:W-:-:S02]  /*21ba0*/  SHF.R.W.U32 R52, R31, 0x12, R31 ;  /* 0x000000121f347819 */ /* 0x000fc40000001e1f */
        /* <DEDUP_REMOVED lines=15> */
[----:B------:R-:W-:Y:S02]  /*21ca0*/  IADD3 R17, PT, PT, R48, R17, R6 ;  /* 0x0000001130117210 */ /* 0x000fe40007ffe006 */
[----:B------:R-:W-:Y:S01]  /*21cb0*/  IADD3 R37, PT, PT, R9, R16, R37 ;  /* 0x0000001009257210 */ /* 0x000fe20007ffe025 */
[----:B------:R-:W-:Y:S01]  /*21cc0*/  IMAD.IADD R40, R40, 0x1, R39 ;  /* 0x0000000128287824 */ /* 0x000fe200078e0227 */
[C-C-:B------:R-:W-:Y:S02]  /*21cd0*/  SHF.R.W.U32 R6, R17.reuse, 0x2, R17.reuse ;  /* 0x0000000211067819 */ /* 0x140fe40000001e11 */
[----:B------:R-:W-:-:S02]  /*21ce0*/  SHF.R.W.U32 R45, R17, 0xd, R17 ;  /* 0x0000000d112d7819 */ /* 0x000fc40000001e11 */
[----:B------:R-:W-:Y:S02]  /*21cf0*/  SHF.R.W.U32 R44, R17, 0x16, R17 ;  /* 0x00000016112c7819 */ /* 0x000fe40000001e11 */
[----:B------:R-:W-:Y:S02]  /*21d00*/  IADD3 R10, PT, PT, R38, R21, R10 ;  /* 0x00000015260a7210 */ /* 0x000fe40007ffe00a */
[----:B------:R-:W-:Y:S02]  /*21d10*/  LOP3.LUT R44, R44, R45, R6, 0x96, !PT ;  /* 0x0000002d2c2c7212 */ /* 0x000fe400078e9606 */
[C-C-:B------:R-:W-:Y:S02]  /*21d20*/  SHF.R.W.U32 R16, R40.reuse, 0x6, R40.reuse ;  /* 0x0000000628107819 */ /* 0x140fe40000001e28 */
[C-C-:B------:R-:W-:Y:S02]  /*21d30*/  SHF.R.W.U32 R21, R40.reuse, 0xb, R40.reuse ;  /* 0x0000000b28157819 */ /* 0x140fe40000001e28 */
[----:B------:R-:W-:-:S02]  /*21d40*/  SHF.R.W.U32 R45, R40, 0x19, R40 ;  /* 0x00000019282d7819 */ /* 0x000fc40000001e28 */
[----:B------:R-:W-:Y:S02]  /*21d50*/  LOP3.LUT R47, R46, R40, R13, 0xb8, !PT ;  /* 0x000000282e2f7212 */ /* 0x000fe400078eb80d */
[----:B------:R-:W-:Y:S02]  /*21d60*/  LOP3.LUT R16, R45, R21, R16, 0x96, !PT ;  /* 0x000000152d107212 */ /* 0x000fe400078e9610 */
[----:B------:R-:W-:Y:S02]  /*21d70*/  IADD3 R47, PT, PT, R38, R47, R41 ;  /* 0x0000002f262f7210 */ /* 0x000fe40007ffe029 */
[----:B------:R-:W-:Y:S02]  /*21d80*/  LOP3.LUT R6, R42, R43, R17, 0xe8, !PT ;  /* 0x0000002b2a067212 */ /* 0x000fe400078ee811 */
[C-C-:B------:R-:W-:Y:S02]  /*21d90*/  SHF.R.W.U32 R48, R9.reuse, 0x11, R9.reuse ;  /* 0x0000001109307819 */ /* 0x140fe40000001e09 */
[----:B------:R-:W-:-:S02]  /*21da0*/  SHF.R.W.U32 R49, R9, 0x13, R9 ;  /* 0x0000001309317819 */ /* 0x000fc40000001e09 */
[----:B------:R-:W-:Y:S02]  /*21db0*/  SHF.R.U32.HI R50, RZ, 0xa, R9 ;  /* 0x0000000aff327819 */ /* 0x000fe40000011609 */
[----:B------:R-:W-:Y:S02]  /*21dc0*/  IADD3 R16, PT, PT, R47, R79, R16 ;  /* 0x0000004f2f107210 */ /* 0x000fe40007ffe010 */
[----:B------:R-:W-:Y:S02]  /*21dd0*/  IADD3 R44, PT, PT, R39, R44, R6 ;  /* 0x0000002c272c7210 */ /* 0x000fe40007ffe006 */
[----:B------:R-:W-:Y:S01]  /*21de0*/  LOP3.LUT R49, R49, R48, R50, 0x96, !PT ;  /* 0x0000003031317212 */ /* 0x000fe200078e9632 */
[----:B------:R-:W-:Y:S01]  /*21df0*/  IMAD.IADD R43, R43, 0x1, R16 ;  /* 0x000000012b2b7824 */ /* 0x000fe200078e0210 */
[C-C-:B------:R-:W-:Y:S02]  /*21e00*/  SHF.R.W.U32 R21, R38.reuse, 0x11, R38.reuse ;  /* 0x0000001126157819 */ /* 0x140fe40000001e26 */
        /* <DEDUP_REMOVED lines=47> */
[----:B------:R-:W-:Y:S02]  /*22100*/  SHF.R.W.U32 R29, R46, 0x16, R46 ;  /* 0x000000162e1d7819 */ /* 0x000fe40000001e2e */
[----:B------:R-:W-:Y:S01]  /*22110*/  IADD3 R28, PT, PT, R21, R28, R7 ;  /* 0x0000001c151c7210 */ /* 0x000fe20007ffe007 */
        /* <DEDUP_REMOVED lines=37> */
[--C-:B------:R-:W-:Y:S01]  /*22370*/  SHF.R.W.U32 R48, R21, 0x12, R21.reuse ;  /* 0x0000001215307819 */ /* 0x100fe20000001e15 */
[----:B------:R-:W-:Y:S01]  /*22380*/  IMAD.IADD R35, R49, 0x1, R36 ;  /* 0x0000000131237824 */ /* 0x000fe200078e0224 */
[----:B------:R-:W-:-:S02]  /*22390*/  SHF.R.U32.HI R45, RZ, 0x3, R21 ;  /* 0x00000003ff2d7819 */ /* 0x000fc40000011615 */
[C-C-:B------:R-:W-:Y:S02]  /*223a0*/  SHF.R.W.U32 R40, R14.reuse, 0x2, R14.reuse ;  /* 0x000000020e287819 */ /* 0x140fe40000001e0e */
[C-C-:B------:R-:W-:Y:S02]  /*223b0*/  SHF.R.W.U32 R41, R14.reuse, 0xd, R14.reuse ;  /* 0x0000000d0e297819 */ /* 0x140fe40000001e0e */
[----:B------:R-:W-:Y:S02]  /*223c0*/  SHF.R.W.U32 R43, R14, 0x16, R14 ;  /* 0x000000160e2b7819 */ /* 0x000fe40000001e0e */
        /* <DEDUP_REMOVED lines=12> */
[----:B------:R-:W-:Y:S02]  /*22490*/  IADD3 R43, PT, PT, R47, R88, R43 ;  /* 0x000000582f2b7210 */ /* 0x000fe40007ffe02b */
        /* <DEDUP_REMOVED lines=14> */
[C-C-:B------:R-:W-:Y:S02]  /*22580*/  SHF.R.W.U32 R48, R46.reuse, 0xb, R46.reuse ;  /* 0x0000000b2e307819 */ /* 0x140fe40000001e2e */
[----:B------:R-:W-:Y:S02]  /*22590*/  SHF.R.W.U32 R47, R46, 0x19, R46 ;  /* 0x000000192e2f7819 */ /* 0x000fe40000001e2e */
[----:B------:R-:W-:Y:S02]  /*225a0*/  LOP3.LUT R49, R44, R46, R39, 0xb8, !PT ;  /* 0x0000002e2c317212 */ /* 0x000fe400078eb827 */
[----:B------:R-:W-:-:S02]  /*225b0*/  SHF.R.W.U32 R50, R35, 0x11, R35 ;  /* 0x0000001123327819 */ /* 0x000fc40000001e23 */
[--C-:B------:R-:W-:Y:S02]  /*225c0*/  SHF.R.W.U32 R51, R35, 0x13, R35.reuse ;  /* 0x0000001323337819 */ /* 0x100fe40000001e23 */
[----:B------:R-:W-:Y:S02]  /*225d0*/  SHF.R.U32.HI R52, RZ, 0xa, R35 ;  /* 0x0000000aff347819 */ /* 0x000fe40000011623 */
[----:B------:R-:W-:Y:S02]  /*225e0*/  IADD3 R42, PT, PT, R43, R42, R37 ;  /* 0x0000002a2b2a7210 */ /* 0x000fe40007ffe025 */
[----:B------:R-:W-:Y:S02]  /*225f0*/  LOP3.LUT R48, R47, R48, R45, 0x96, !PT ;  /* 0x000000302f307212 */ /* 0x000fe400078e962d */
[----:B------:R-:W-:Y:S02]  /*22600*/  IADD3 R49, PT, PT, R40, R49, R17 ;  /* 0x0000003128317210 */ /* 0x000fe40007ffe011 */
[----:B------:R-:W-:-:S02]  /*22610*/  LOP3.LUT R51, R51, R50, R52, 0x96, !PT ;  /* 0x0000003233337212 */ /* 0x000fc400078e9634 */
[C-C-:B------:R-:W-:Y:S02]  /*22620*/  SHF.R.W.U32 R17, R42.reuse, 0x2, R42.reuse ;  /* 0x000000022a117819 */ /* 0x140fe40000001e2a */
[C-C-:B------:R-:W-:Y:S02]  /*22630*/  SHF.R.W.U32 R50, R42.reuse, 0xd, R42.reuse ;  /* 0x0000000d2a327819 */ /* 0x140fe40000001e2a */
[----:B------:R-:W-:Y:S02]  /*22640*/  SHF.R.W.U32 R37, R42, 0x16, R42 ;  /* 0x000000162a257819 */ /* 0x000fe40000001e2a */
[----:B------:R-:W-:Y:S02]  /*22650*/  IADD3 R48, PT, PT, R49, R89, R48 ;  /* 0x0000005931307210 */ /* 0x000fe40007ffe030 */
[----:B------:R-:W-:Y:S02]  /*22660*/  LOP3.LUT R37, R37, R50, R17, 0x96, !PT ;  /* 0x0000003225257212 */ /* 0x000fe400078e9611 */
[----:B------:R-:W-:Y:S01]  /*22670*/  IADD3 R34, PT, PT, R7, R5, R34 ;  /* 0x0000000507227210 */ /* 0x000fe20007ffe022 */
[----:B------:R-:W-:Y:S01]  /*22680*/  IMAD.IADD R17, R13, 0x1, R48 ;  /* 0x000000010d117824 */ /* 0x000fe200078e0230 */
[----:B------:R-:W-:Y:S01]  /*22690*/  LOP3.LUT R13, R41, R14, R42, 0xe8, !PT ;  /* 0x0000000e290d7212 */ /* 0x000fe200078ee82a */
[----:B------:R-:W-:Y:S01]  /*226a0*/  IMAD.IADD R5, R51, 0x1, R10 ;  /* 0x0000000133057824 */ /* 0x000fe200078e020a */
[----:B------:R-:W-:-:S02]  /*226b0*/  SHF.R.W.U32 R49, R40, 0x11, R40 ;  /* 0x0000001128317819 */ /* 0x000fc40000001e28 */
[C-C-:B------:R-:W-:Y:S02]  /*226c0*/  SHF.R.W.U32 R10, R17.reuse, 0x6, R17.reuse ;  /* 0x00000006110a7819 */ /* 0x140fe40000001e11 */
[C-C-:B------:R-:W-:Y:S02]  /*226d0*/  SHF.R.W.U32 R43, R17.reuse, 0xb, R17.reuse ;  /* 0x0000000b112b7819 */ /* 0x140fe40000001e11 */
[----:B------:R-:W-:Y:S02]  /*226e0*/  SHF.R.W.U32 R45, R17, 0x19, R17 ;  /* 0x00000019112d7819 */ /* 0x000fe40000001e11 */
[----:B------:R-:W-:Y:S02]  /*226f0*/  LOP3.LUT R47, R39, R17, R46, 0xb8, !PT ;  /* 0x00000011272f7212 */ /* 0x000fe400078eb82e */
[----:B------:R-:W-:Y:S02]  /*22700*/  LOP3.LUT R45, R45, R43, R10, 0x96, !PT ;  /* 0x0000002b2d2d7212 */ /* 0x000fe400078e960a */
[----:B------:R-:W-:-:S02]  /*22710*/  IADD3 R47, PT, PT, R5, R47, R44 ;  /* 0x0000002f052f7210 */ /* 0x000fc40007ffe02c */
[--C-:B------:R-:W-:Y:S02]  /*22720*/  SHF.R.W.U32 R50, R40, 0x13, R40.reuse ;  /* 0x0000001328327819 */ /* 0x100fe40000001e28 */
[----:B------:R-:W-:Y:S02]  /*22730*/  SHF.R.U32.HI R51, RZ, 0xa, R40 ;  /* 0x0000000aff337819 */ /* 0x000fe40000011628 */
[----:B------:R-:W-:Y:S02]  /*22740*/  IADD3 R45, PT, PT, R47, R90, R45 ;  /* 0x0000005a2f2d7210 */ /* 0x000fe40007ffe02d */
[----:B------:R-:W-:Y:S02]  /*22750*/  IADD3 R13, PT, PT, R48, R37, R13 ;  /* 0x00000025300d7210 */ /* 0x000fe40007ffe00d */
[----:B------:R-:W-:Y:S01]  /*22760*/  LOP3.LUT R49, R50, R49, R51, 0x96, !PT ;  /* 0x0000003132317212 */ /* 0x000fe200078e9633 */
[----:B------:R-:W-:Y:S01]  /*22770*/  IMAD.IADD R14, R14, 0x1, R45 ;  /* 0x000000010e0e7824 */ /* 0x000fe200078e022d */
[----:B------:R-:W-:-:S02]  /*22780*/  SHF.R.W.U32 R10, R13, 0x2, R13 ;  /* 0x000000020d0a7819 */ /* 0x000fc40000001e0d */
[--C-:B------:R-:W-:Y:S01]  /*22790*/  SHF.R.W.U32 R37, R13, 0xd, R13.reuse ;  /* 0x0000000d0d257819 */ /* 0x100fe20000001e0d */
[----:B------:R-:W-:Y:S01]  /*227a0*/  IMAD.IADD R28, R49, 0x1, R28 ;  /* 0x00000001311c7824 */ /* 0x000fe200078e021c */
[----:B------:R-:W-:Y:S02]  /*227b0*/  SHF.R.W.U32 R44, R13, 0x16, R13 ;  /* 0x000000160d2c7819 */ /* 0x000fe40000001e0d */
[----:B------:R-:W-:Y:S02]  /*227c0*/  IADD3 R43, PT, PT, R12, R19, R4 ;  /* 0x000000130c2b7210 */ /* 0x000fe40007ffe004 */
        /* <DEDUP_REMOVED lines=11> */
[----:B------:R-:W-:Y:S02]  /*22880*/  IADD3 R44, PT, PT, R47, R91, R44 ;  /* 0x0000005b2f2c7210 */ /* 0x000fe40007ffe02c */
[----:B------:R-:W-:Y:S02]  /*22890*/  IADD3 R4, PT, PT, R45, R4, R10 ;  /* 0x000000042d047210 */ /* 0x000fe40007ffe00a */
[----:B------:R-:W-:Y:S01]  /*228a0*/  LOP3.LUT R48, R49, R48, R50, 0x96, !PT ;  /* 0x0000003031307212 */ /* 0x000fe200078e9632 */
[----:B------:R-:W-:Y:S01]  /*228b0*/  IMAD.IADD R41, R41, 0x1, R44 ;  /* 0x0000000129297824 */ /* 0x000fe200078e022c */
        /* <DEDUP_REMOVED lines=17> */
[C-C-:B------:R-:W-:Y:S02]  /*229d0*/  SHF.R.W.U32 R49, R28.reuse, 0x11, R28.reuse ;  /* 0x000000111c317819 */ /* 0x140fe40000001e1c */
[--C-:B------:R-:W-:Y:S02]  /*229e0*/  SHF.R.W.U32 R50, R28, 0x13, R28.reuse ;  /* 0x000000131c327819 */ /* 0x100fe40000001e1c */
[----:B------:R-:W-:-:S02]  /*229f0*/  SHF.R.U32.HI R51, RZ, 0xa, R28 ;  /* 0x0000000aff337819 */ /* 0x000fc4000001161c */
[C-C-:B------:R-:W-:Y:S02]  /*22a00*/  SHF.R.W.U32 R44, R37.reuse, 0x2, R37.reuse ;  /* 0x00000002252c7819 */ /* 0x140fe40000001e25 */
[C-C-:B------:R-:W-:Y:S02]  /*22a10*/  SHF.R.W.U32 R45, R37.reuse, 0xd, R37.reuse ;  /* 0x0000000d252d7819 */ /* 0x140fe40000001e25 */
[----:B------:R-:W-:Y:S02]  /*22a20*/  SHF.R.W.U32 R46, R37, 0x16, R37 ;  /* 0x00000016252e7819 */ /* 0x000fe40000001e25 */
[----:B------:R-:W-:Y:S02]  /*22a30*/  IADD3 R39, PT, PT, R47, R92, R39 ;  /* 0x0000005c2f277210 */ /* 0x000fe40007ffe027 */
[----:B------:R-:W-:Y:S02]  /*22a40*/  LOP3.LUT R49, R50, R49, R51, 0x96, !PT ;  /* 0x0000003132317212 */ /* 0x000fe400078e9633 */
[----:B------:R-:W-:Y:S01]  /*22a50*/  LOP3.LUT R46, R46, R45, R44, 0x96, !PT ;  /* 0x0000002d2e2e7212 */ /* 0x000fe200078e962c */
[----:B------:R-:W-:Y:S01]  /*22a60*/  IMAD.IADD R44, R42, 0x1, R39 ;  /* 0x000000012a2c7824 */ /* 0x000fe200078e0227 */
[C---:B------:R-:W-:Y:S01]  /*22a70*/  SHF.R.W.U32 R10, R12.reuse, 0x7, R12 ;  /* 0x000000070c0a7819 */ /* 0x040fe20000001e0c */
[----:B------:R-:W-:Y:S01]  /*22a80*/  IMAD.IADD R34, R49, 0x1, R34 ;  /* 0x0000000131227824 */ /* 0x000fe200078e0222 */
[----:B------:R-:W-:-:S02]  /*22a90*/  SHF.R.W.U32 R51, R12, 0x12, R12 ;  /* 0x000000120c337819 */ /* 0x000fc40000001e0c */
[----:B------:R-:W-:Y:S02]  /*22aa0*/  SHF.R.U32.HI R48, RZ, 0x3, R12 ;  /* 0x00000003ff307819 */ /* 0x000fe4000001160c */
[----:B------:R-:W-:Y:S02]  /*22ab0*/  LOP3.LUT R42, R4, R13, R37, 0xe8, !PT ;  /* 0x0000000d042a7212 */ /* 0x000fe400078ee825 */
[----:B------:R-:W-:Y:S02]  /*22ac0*/  LOP3.LUT R10, R51, R10, R48, 0x96, !PT ;  /* 0x0000000a330a7212 */ /* 0x000fe400078e9630 */
[C-C-:B------:R-:W-:Y:S02]  /*22ad0*/  SHF.R.W.U32 R45, R44.reuse, 0x6, R44.reuse ;  /* 0x000000062c2d7819 */ /* 0x140fe40000001e2c */
[C-C-:B------:R-:W-:Y:S02]  /*22ae0*/  SHF.R.W.U32 R48, R44.reuse, 0xb, R44.reuse ;  /* 0x0000000b2c307819 */ /* 0x140fe40000001e2c */
[----:B------:R-:W-:-:S02]  /*22af0*/  SHF.R.W.U32 R47, R44, 0x19, R44 ;  /* 0x000000192c2f7819 */ /* 0x000fc40000001e2c */
[----:B------:R-:W-:Y:S02]  /*22b00*/  LOP3.LUT R49, R14, R44, R41, 0xb8, !PT ;  /* 0x0000002c0e317212 */ /* 0x000fe400078eb829 */
[----:B------:R-:W-:Y:S02]  /*22b10*/  IADD3 R42, PT, PT, R39, R46, R42 ;  /* 0x0000002e272a7210 */ /* 0x000fe40007ffe02a */
[----:B------:R-:W-:Y:S02]  /*22b20*/  LOP3.LUT R48, R47, R48, R45, 0x96, !PT ;  /* 0x000000302f307212 */ /* 0x000fe400078e962d */
[----:B------:R-:W-:Y:S02]  /*22b30*/  IADD3 R49, PT, PT, R34, R49, R17 ;  /* 0x0000003122317210 */ /* 0x000fe40007ffe011 */
[C-C-:B------:R-:W-:Y:S02]  /*22b40*/  SHF.R.W.U32 R50, R15.reuse, 0x11, R15.reuse ;  /* 0x000000110f327819 */ /* 0x140fe40000001e0f */
[----:B------:R-:W-:-:S02]  /*22b50*/  SHF.R.W.U32 R51, R15, 0x13, R15 ;  /* 0x000000130f337819 */ /* 0x000fc40000001e0f */
[----:B------:R-:W-:Y:S02]  /*22b60*/  SHF.R.U32.HI R52, RZ, 0xa, R15 ;  /* 0x0000000aff347819 */ /* 0x000fe4000001160f */
[C-C-:B------:R-:W-:Y:S02]  /*22b70*/  SHF.R.W.U32 R17, R42.reuse, 0x2, R42.reuse ;  /* 0x000000022a117819 */ /* 0x140fe40000001e2a */
[C-C-:B------:R-:W-:Y:S02]  /*22b80*/  SHF.R.W.U32 R46, R42.reuse, 0xd, R42.reuse ;  /* 0x0000000d2a2e7819 */ /* 0x140fe40000001e2a */
[----:B------:R-:W-:Y:S02]  /*22b90*/  SHF.R.W.U32 R39, R42, 0x16, R42 ;  /* 0x000000162a277819 */ /* 0x000fe40000001e2a */
[----:B------:R-:W-:Y:S02]  /*22ba0*/  IADD3 R48, PT, PT, R49, R93, R48 ;  /* 0x0000005d31307210 */ /* 0x000fe40007ffe030 */
[----:B------:R-:W-:-:S02]  /*22bb0*/  LOP3.LUT R50, R51, R50, R52, 0x96, !PT ;  /* 0x0000003233327212 */ /* 0x000fc400078e9634 */
[----:B------:R-:W-:Y:S01]  /*22bc0*/  LOP3.LUT R17, R39, R46, R17, 0x96, !PT ;  /* 0x0000002e27117212 */ /* 0x000fe200078e9611 */
[----:B------:R-:W-:Y:S01]  /*22bd0*/  IMAD.IADD R39, R13, 0x1, R48 ;  /* 0x000000010d277824 */ /* 0x000fe200078e0230 */
        /* <DEDUP_REMOVED lines=13> */
[----:B------:R-:W-:Y:S02]  /*22cb0*/  IADD3 R13, PT, PT, R48, R17, R13 ;  /* 0x00000011300d7210 */ /* 0x000fe40007ffe00d */
[----:B------:R-:W-:Y:S02]  /*22cc0*/  LOP3.LUT R47, R50, R47, R49, 0x96, !PT ;  /* 0x0000002f322f7212 */ /* 0x000fe400078e9631 */
[----:B------:R-:W-:Y:S01]  /*22cd0*/  IADD3 R49, PT, PT, R40, R18, R11 ;  /* 0x0000001228317210 */ /* 0x000fe20007ffe00b */
[----:B------:R-:W-:Y:S01]  /*22ce0*/  IMAD.IADD R18, R4, 0x1, R43 ;  /* 0x0000000104127824 */ /* 0x000fe200078e022b */
[--C-:B------:R-:W-:Y:S01]  /*22cf0*/  SHF.R.W.U32 R14, R13, 0x2, R13.reuse ;  /* 0x000000020d0e7819 */ /* 0x100fe20000001e0d */
[----:B------:R-:W-:Y:S01]  /*22d00*/  IMAD.IADD R8, R47, 0x1, R52 ;  /* 0x000000012f087824 */ /* 0x000fe200078e0234 */
[----:B------:R-:W-:-:S02]  /*22d10*/  SHF.R.W.U32 R17, R13, 0xd, R13 ;  /* 0x0000000d0d117819 */ /* 0x000fc40000001e0d */
[----:B------:R-:W-:Y:S02]  /*22d20*/  SHF.R.W.U32 R45, R13, 0x16, R13 ;  /* 0x000000160d2d7819 */ /* 0x000fe40000001e0d */
[C---:B------:R-:W-:Y:S02]  /*22d30*/  SHF.R.W.U32 R11, R18.reuse, 0x6, R18 ;  /* 0x00000006120b7819 */ /* 0x040fe40000001e12 */
[----:B------:R-:W-:Y:S02]  /*22d40*/  LOP3.LUT R14, R45, R17, R14, 0x96, !PT ;  /* 0x000000112d0e7212 */ /* 0x000fe400078e960e */
[C-C-:B------:R-:W-:Y:S02]  /*22d50*/  SHF.R.W.U32 R40, R18.reuse, 0xb, R18.reuse ;  /* 0x0000000b12287819 */ /* 0x140fe40000001e12 */
[----:B------:R-:W-:Y:S02]  /*22d60*/  SHF.R.W.U32 R17, R18, 0x19, R18 ;  /* 0x0000001912117819 */ /* 0x000fe40000001e12 */
[----:B------:R-:W-:-:S02]  /*22d70*/  LOP3.LUT R45, R44, R18, R39, 0xb8, !PT ;  /* 0x000000122c2d7212 */ /* 0x000fc400078eb827 */
[----:B------:R-:W-:Y:S02]  /*22d80*/  LOP3.LUT R40, R17, R40, R11, 0x96, !PT ;  /* 0x0000002811287212 */ /* 0x000fe400078e960b */
[----:B------:R-:W-:Y:S02]  /*22d90*/  IADD3 R45, PT, PT, R8, R45, R41 ;  /* 0x0000002d082d7210 */ /* 0x000fe40007ffe029 */
[----:B------:R-:W-:Y:S02]  /*22da0*/  LOP3.LUT R4, R42, R37, R13, 0xe8, !PT ;  /* 0x000000252a047212 */ /* 0x000fe400078ee80d */
[C-C-:B------:R-:W-:Y:S02]  /*22db0*/  SHF.R.W.U32 R46, R3.reuse, 0x11, R3.reuse ;  /* 0x00000011032e7819 */ /* 0x140fe40000001e03 */
[--C-:B------:R-:W-:Y:S02]  /*22dc0*/  SHF.R.W.U32 R47, R3, 0x13, R3.reuse ;  /* 0x00000013032f7819 */ /* 0x100fe40000001e03 */
[----:B------:R-:W-:-:S02]  /*22dd0*/  SHF.R.U32.HI R48, RZ, 0xa, R3 ;  /* 0x0000000aff307819 */ /* 0x000fc40000011603 */
[----:B------:R-:W-:Y:S02]  /*22de0*/  IADD3 R40, PT, PT, R45, R95, R40 ;  /* 0x0000005f2d287210 */ /* 0x000fe40007ffe028 */
[----:B------:R-:W-:Y:S02]  /*22df0*/  IADD3 R4, PT, PT, R43, R14, R4 ;  /* 0x0000000e2b047210 */ /* 0x000fe40007ffe004 */
[----:B------:R-:W-:Y:S01]  /*22e00*/  LOP3.LUT R46, R47, R46, R48, 0x96, !PT ;  /* 0x0000002e2f2e7212 */ /* 0x000fe200078e9630 */
[----:B------:R-:W-:Y:S01]  /*22e10*/  IMAD.IADD R37, R37, 0x1, R40 ;  /* 0x0000000125257824 */ /* 0x000fe200078e0228 */
[C-C-:B------:R-:W-:Y:S02]  /*22e20*/  SHF.R.W.U32 R11, R4.reuse, 0x2, R4.reuse ;  /* 0x00000002040b7819 */ /* 0x140fe40000001e04 */
[C-C-:B------:R-:W-:Y:S02]  /*22e30*/  SHF.R.W.U32 R14, R4.reuse, 0xd, R4.reuse ;  /* 0x0000000d040e7819 */ /* 0x140fe40000001e04 */
[----:B------:R-:W-:-:S02]  /*22e40*/  SHF.R.W.U32 R17, R4, 0x16, R4 ;  /* 0x0000001604117819 */ /* 0x000fc40000001e04 */
        /* <DEDUP_REMOVED lines=18> */
[--C-:B------:R-:W-:Y:S01]  /*22f70*/  SHF.R.W.U32 R31, R11, 0xd, R11.reuse ;  /* 0x0000000d0b1f7819 */ /* 0x100fe20000001e0b */
[----:B------:R-:W-:Y:S01]  /*22f80*/  IMAD.IADD R48, R43, 0x1, R48 ;  /* 0x000000012b307824 */ /* 0x000fe200078e0230 */
[----:B------:R-:W-:-:S02]  /*22f90*/  SHF.R.W.U32 R14, R11, 0x16, R11 ;  /* 0x000000160b0e7819 */ /* 0x000fc40000001e0b */
[----:B------:R-:W-:Y:S02]  /*22fa0*/  IADD3 R45, PT, PT, R28, R9, R16 ;  /* 0x000000091c2d7210 */ /* 0x000fe40007ffe010 */
        /* <DEDUP_REMOVED lines=19> */
[--C-:B------:R-:W-:Y:S02]  /*230e0*/  SHF.R.W.U32 R17, R6, 0x16, R6.reuse ;  /* 0x0000001606117819 */ /* 0x100fe40000001e06 */
        /* <DEDUP_REMOVED lines=36> */
[C---:B------:R-:W-:Y:S01]  /*23330*/  SHF.R.W.U32 R14, R4.reuse, 0xd, R4 ;  /* 0x0000000d040e7819 */ /* 0x040fe20000001e04 */
        /* <DEDUP_REMOVED lines=19> */
[C---:B------:R-:W-:Y:S01]  /*23470*/  SHF.R.W.U32 R13, R3.reuse, 0x2, R3 ;  /* 0x00000002030d7819 */ /* 0x040fe20000001e03 */
        /* <DEDUP_REMOVED lines=22> */
[----:B------:R-:W-:Y:S01]  /*235e0*/  LOP3.LUT R9, R3, R4, R6, 0xe8, !PT ;  /* 0x0000000403097212 */ /* 0x000fe200078ee806 */
[----:B------:R-:W-:Y:S01]  /*235f0*/  IMAD.IADD R19, R19, 0x1, R34 ;  /* 0x0000000113137824 */ /* 0x000fe200078e0222 */
[----:B------:R-:W-:Y:S02]  /*23600*/  SHF.R.W.U32 R21, R35, 0x7, R35 ;  /* 0x0000000723157819 */ /* 0x000fe40000001e23 */
[----:B------:R-:W-:Y:S02]  /*23610*/  LOP3.LUT R18, R11, R13, R8, 0xb8, !PT ;  /* 0x0000000d0b127212 */ /* 0x000fe400078eb808 */
[C-C-:B------:R-:W-:Y:S02]  /*23620*/  SHF.R.W.U32 R14, R13.reuse, 0x6, R13.reuse ;  /* 0x000000060d0e7819 */ /* 0x140fe40000001e0d */
[----:B------:R-:W-:-:S02]  /*23630*/  SHF.R.W.U32 R15, R13, 0xb, R13 ;  /* 0x0000000b0d0f7819 */ /* 0x000fc40000001e0d */
[----:B------:R-:W-:Y:S02]  /*23640*/  SHF.R.W.U32 R17, R13, 0x19, R13 ;  /* 0x000000190d117819 */ /* 0x000fe40000001e0d */
[--C-:B------:R-:W-:Y:S02]  /*23650*/  SHF.R.W.U32 R30, R35, 0x12, R35.reuse ;  /* 0x00000012231e7819 */ /* 0x100fe40000001e23 */
[----:B------:R-:W-:Y:S02]  /*23660*/  SHF.R.U32.HI R35, RZ, 0x3, R35 ;  /* 0x00000003ff237819 */ /* 0x000fe40000011623 */
[----:B------:R-:W-:Y:S02]  /*23670*/  IADD3 R18, PT, PT, R19, R18, R16 ;  /* 0x0000001213127210 */ /* 0x000fe40007ffe010 */
[----:B------:R-:W-:Y:S02]  /*23680*/  LOP3.LUT R15, R17, R15, R14, 0x96, !PT ;  /* 0x0000000f110f7212 */ /* 0x000fe400078e960e */
[----:B------:R-:W-:-:S02]  /*23690*/  IADD3 R7, PT, PT, R10, R7, R9 ;  /* 0x000000070a077210 */ /* 0x000fc40007ffe009 */
[C-C-:B------:R-:W-:Y:S02]  /*236a0*/  SHF.R.W.U32 R16, R28.reuse, 0x11, R28.reuse ;  /* 0x000000111c107819 */ /* 0x140fe40000001e1c */
[--C-:B------:R-:W-:Y:S02]  /*236b0*/  SHF.R.W.U32 R17, R28, 0x13, R28.reuse ;  /* 0x000000131c117819 */ /* 0x100fe40000001e1c */
[----:B------:R-:W-:Y:S02]  /*236c0*/  LOP3.LUT R21, R30, R21, R35, 0x96, !PT ;  /* 0x000000151e157212 */ /* 0x000fe400078e9623 */
[----:B------:R-:W-:Y:S02]  /*236d0*/  SHF.R.U32.HI R28, RZ, 0xa, R28 ;  /* 0x0000000aff1c7819 */ /* 0x000fe4000001161c */
[----:B------:R-:W-:Y:S02]  /*236e0*/  IADD3 R15, PT, PT, R18, R102, R15 ;  /* 0x00000066120f7210 */ /* 0x000fe40007ffe00f */
[----:B------:R-:W-:-:S02]  /*236f0*/  SHF.R.W.U32 R9, R7, 0x2, R7 ;  /* 0x0000000207097819 */ /* 0x000fc40000001e07 */
[C---:B------:R-:W-:Y:S01]  /*23700*/  SHF.R.W.U32 R10, R7.reuse, 0xd, R7 ;  /* 0x0000000d070a7819 */ /* 0x040fe20000001e07 */
[----:B------:R-:W-:Y:S01]  /*23710*/  IMAD.IADD R4, R4, 0x1, R15 ;  /* 0x0000000104047824 */ /* 0x000fe200078e020f */
[----:B------:R-:W-:Y:S02]  /*23720*/  SHF.R.W.U32 R14, R7, 0x16, R7 ;  /* 0x00000016070e7819 */ /* 0x000fe40000001e07 */
[----:B------:R-:W-:Y:S02]  /*23730*/  IADD3 R21, PT, PT, R5, R12, R21 ;  /* 0x0000000c05157210 */ /* 0x000fe40007ffe015 */
[----:B------:R-:W-:Y:S02]  /*23740*/  LOP3.LUT R16, R17, R16, R28, 0x96, !PT ;  /* 0x0000001011107212 */ /* 0x000fe400078e961c */
[----:B------:R-:W-:Y:S02]  /*23750*/  LOP3.LUT R10, R14, R10, R9, 0x96, !PT ;  /* 0x0000000a0e0a7212 */ /* 0x000fe400078e9609 */
[----:B------:R-:W-:Y:S01]  /*23760*/  LOP3.LUT R5, R6, R3, R7, 0xe8, !PT ;  /* 0x0000000306057212 */ /* 0x000fe200078ee807 */
[----:B------:R-:W-:Y:S01]  /*23770*/  IMAD.IADD R16, R16, 0x1, R21 ;  /* 0x0000000110107824 */ /* 0x000fe200078e0215 */
[----:B------:R-:W-:-:S02]  /*23780*/  LOP3.LUT R12, R8, R4, R13, 0xb8, !PT ;  /* 0x00000004080c7212 */ /* 0x000fc400078eb80d */
[----:B------:R-:W-:Y:S02]  /*23790*/  IADD3 R18, PT, PT, R15, R10, R5 ;  /* 0x0000000a0f127210 */ /* 0x000fe40007ffe005 */
[C-C-:B------:R-:W-:Y:S02]  /*237a0*/  SHF.R.W.U32 R5, R4.reuse, 0x6, R4.reuse ;  /* 0x0000000604057819 */ /* 0x140fe40000001e04 */
[C-C-:B------:R-:W-:Y:S02]  /*237b0*/  SHF.R.W.U32 R10, R4.reuse, 0xb, R4.reuse ;  /* 0x0000000b040a7819 */ /* 0x140fe40000001e04 */
[----:B------:R-:W-:Y:S02]  /*237c0*/  SHF.R.W.U32 R9, R4, 0x19, R4 ;  /* 0x0000001904097819 */ /* 0x000fe40000001e04 */
[C-C-:B------:R-:W-:Y:S02]  /*237d0*/  SHF.R.W.U32 R14, R18.reuse, 0x2, R18.reuse ;  /* 0x00000002120e7819 */ /* 0x140fe40000001e12 */
[----:B------:R-:W-:-:S02]  /*237e0*/  SHF.R.W.U32 R15, R18, 0xd, R18 ;  /* 0x0000000d120f7819 */ /* 0x000fc40000001e12 */
[----:B------:R-:W-:Y:S02]  /*237f0*/  SHF.R.W.U32 R17, R18, 0x16, R18 ;  /* 0x0000001612117819 */ /* 0x000fe40000001e12 */
[----:B------:R-:W-:Y:S02]  /*23800*/  IADD3 R12, PT, PT, R16, R12, R11 ;  /* 0x0000000c100c7210 */ /* 0x000fe40007ffe00b */
[----:B------:R-:W-:Y:S02]  /*23810*/  LOP3.LUT R10, R9, R10, R5, 0x96, !PT ;  /* 0x0000000a090a7212 */ /* 0x000fe400078e9605 */
[----:B------:R-:W-:Y:S02]  /*23820*/  LOP3.LUT R15, R17, R15, R14, 0x96, !PT ;  /* 0x0000000f110f7212 */ /* 0x000fe400078e960e */
[----:B------:R-:W-:Y:S02]  /*23830*/  LOP3.LUT R5, R7, R6, R18, 0xe8, !PT ;  /* 0x0000000607057212 */ /* 0x000fe400078ee812 */
[----:B------:R-:W-:-:S04]  /*23840*/  IADD3 R10, PT, PT, R12, R103, R10 ;  /* 0x000000670c0a7210 */ /* 0x000fc80007ffe00a */
[C---:B------:R-:W-:Y:S02]  /*23850*/  IADD3 R5, PT, PT, R10.reuse, R15, R5 ;  /* 0x0000000f0a057210 */ /* 0x040fe40007ffe005 */
[----:B------:R-:W-:-:S03]  /*23860*/  IADD3 R3, PT, PT, R10, 0x510e527f, R3 ;  /* 0x510e527f0a037810 */ /* 0x000fc60007ffe003 */
[----:B------:R-:W-:Y:S02]  /*23870*/  VIADD R9, R5, 0x6a09e667 ;  /* 0x6a09e66705097836 */ /* 0x000fe40000000000 */
[----:B------:R-:W-:-:S03]  /*23880*/  IMAD.MOV.U32 R5, RZ, RZ, RZ ;  /* 0x000000ffff057224 */ /* 0x000fc600078e00ff */
[----:B------:R-:W-:-:S13]  /*23890*/  ISETP.NE.AND P0, PT, R9, RZ, PT ;  /* 0x000000ff0900720c */ /* 0x000fda0003f05270 */
[----:B------:R-:W-:Y:S05]  /*238a0*/  @P0 BRA `(.L_x_135) ;  /* 0x0000000000740947 */ /* 0x000fea0003800000 */
[----:B------:R-:W-:Y:S02]  /*238b0*/  VIADD R9, R18, 0xbb67ae85 ;  /* 0xbb67ae8512097836 */ /* 0x000fe40000000000 */
[----:B------:R-:W-:-:S03]  /*238c0*/  IMAD.MOV.U32 R5, RZ, RZ, 0x20 ;  /* 0x00000020ff057424 */ /* 0x000fc600078e00ff */
        /* <DEDUP_REMOVED lines=10> */
[----:B------:R-:W-:Y:S01]  /*23970*/  ISETP.NE.AND P0, PT, R3, RZ, PT ;  /* 0x000000ff0300720c */ /* 0x000fe20003f05270 */
[----:B------:R-:W-:Y:S02]  /*23980*/  IMAD.MOV.U32 R9, RZ, RZ, R3 ;  /* 0x000000ffff097224 */ /* 0x000fe400078e0003 */
[----:B------:R-:W-:-:S10]  /*23990*/  IMAD.MOV.U32 R5, RZ, RZ, 0x80 ;  /* 0x00000080ff057424 */ /* 0x000fd400078e00ff */
        /* <DEDUP_REMOVED lines=12> */
[----:B------:R-:W-:Y:S05]  /*23a60*/  @!P0 BRA `(.L_x_136) ;  /* 0x00000000000c8947 */ /* 0x000fea0003800000 */
[----:B------:R-:W-:-:S07]  /*23a70*/  IMAD.MOV.U32 R5, RZ, RZ, 0xe0 ;  /* 0x000000e0ff057424 */ /* 0x000fce00078e00ff */
.L_x_135:
[----:B------:R-:W0:Y:S02]  /*23a80*/  FLO.U32 R10, R9 ;  /* 0x00000009000a7300 */ /* 0x000e2400000e0000 */
[----:B0-----:R-:W-:-:S07]  /*23a90*/  IADD3 R10, PT, PT, R5, 0x1f, -R10 ;  /* 0x0000001f050a7810 */ /* 0x001fce0007ffe80a */
.L_x_136:
[----:B------:R-:W-:Y:S05]  /*23aa0*/  BSYNC.RECONVERGENT B0 ;  /* 0x0000000000007941 */ /* 0x000fea0003800200 */
.L_x_134:
[----:B------:R-:W-:Y:S01]  /*23ab0*/  LEA R33, R33, R32, 0x18 ;  /* 0x0000002021217211 */ /* 0x000fe200078ec0ff */
[----:B------:R-:W0:Y:S01]  /*23ac0*/  LDCU UR8, c[0x0][0x3b8] ;  /* 0x00007700ff0877ac */ /* 0x000e220008000800 */
[----:B------:R-:W-:Y:S01]  /*23ad0*/  ISETP.GT.U32.AND P4, PT, R10, R23, PT ;  /* 0x000000170a00720c */ /* 0x000fe20003f84070 */
[----:B------:R-:W-:Y:S01]  /*23ae0*/  BSSY.RECONVERGENT B0, `(.L_x_137) ;  /* 0x0000011000007945 */ /* 0x000fe20003800200 */
[----:B------:R-:W-:Y:S01]  /*23af0*/  VIMNMX.U32 R23, PT, PT, R23, R10, !PT ;  /* 0x0000000a17177248 */ /* 0x000fe20007fe0000 */
[----:B------:R-:W1:Y:S01]  /*23b00*/  LDS R3, [R33+0x8] ;  /* 0x0000080021037984 */ /* 0x000e620000000800 */
[----:B------:R-:W2:Y:S02]  /*23b10*/  LDCU.64 UR6, c[0x0][0x390] ;  /* 0x00007200ff0677ac */ /* 0x000ea40008000a00 */
[----:B--2---:R-:W-:-:S04]  /*23b20*/  IADD3 R6, P2, P3, R26, UR6, R25 ;  /* 0x000000061a067c10 */ /* 0x004fc8000fb5e019 */
[----:B------:R-:W-:Y:S02]  /*23b30*/  IADD3.X R7, PT, PT, R27, UR7, RZ, P2, P3 ;  /* 0x000000071b077c10 */ /* 0x000fe400097e64ff */
[----:B------:R-:W-:Y:S02]  /*23b40*/  SEL R20, R6, R20, P4 ;  /* 0x0000001406147207 */ /* 0x000fe40002000000 */
[----:B------:R-:W-:Y:S02]  /*23b50*/  SEL R22, R7, R22, P4 ;  /* 0x0000001607167207 */ /* 0x000fe40002000000 */
[----:B-1----:R-:W-:-:S04]  /*23b60*/  ISETP.GT.U32.AND P0, PT, R10, R3, PT ;  /* 0x000000030a00720c */ /* 0x002fc80003f04070 */
[----:B0-----:R-:W-:-:S13]  /*23b70*/  ISETP.EQ.OR P0, PT, RZ, UR8, !P0 ;  /* 0x00000008ff007c0c */ /* 0x001fda000c702670 */
[----:B------:R-:W-:Y:S05]  /*23b80*/  @P0 BRA `(.L_x_138) ;  /* 0x0000000000180947 */ /* 0x000fea0003800000 */
[----:B------:R-:W0:Y:S02]  /*23b90*/  LDC.64 R8, c[0x0][0x3d0] ;  /* 0x0000f400ff087b82 */ /* 0x000e240000000a00 */
[----:B0-----:R-:W2:Y:S02]  /*23ba0*/  ATOMG.E.MAX.STRONG.GPU PT, R9, desc[UR10][R8.64], R10 ;  /* 0x8000000a080979a8 */ /* 0x001ea400091ef10a */
[----:B--2---:R-:W-:-:S13]  /*23bb0*/  ISETP.GT.U32.AND P0, PT, R10, R9, PT ;  /* 0x000000090a00720c */ /* 0x004fda0003f04070 */
[----:B------:R-:W0:Y:S01]  /*23bc0*/  @P0 LDC.64 R4, c[0x0][0x3d8] ;  /* 0x0000f600ff040b82 */ /* 0x000e220000000a00 */
[----:B------:R1:W-:Y:S04]  /*23bd0*/  @P0 STS [R33+0x8], R10 ;  /* 0x0000080a21000388 */ /* 0x0003e80000000800 */
[----:B0-----:R1:W-:Y:S02]  /*23be0*/  @P0 STG.E.64 desc[UR10][R4.64], R6 ;  /* 0x0000000604000986 */ /* 0x0013e4000c101b0a */
.L_x_138:
[----:B------:R-:W-:Y:S05]  /*23bf0*/  BSYNC.RECONVERGENT B0 ;  /* 0x0000000000007941 */ /* 0x000fea0003800200 */
.L_x_137:
[----:B------:R-:W-:-:S05]  /*23c00*/  VIADD R25, R25, 0x1 ;  /* 0x0000000119197836 */ /* 0x000fca0000000000 */
[----:B------:R-:W-:-:S13]  /*23c10*/  ISETP.NE.AND P0, PT, R25, R24, PT ;  /* 0x000000181900720c */ /* 0x000fda0003f05270 */
[----:B------:R-:W-:Y:S05]  /*23c20*/  @P0 BRA `(.L_x_139) ;  /* 0xfffffe5000480947 */ /* 0x000fea000383ffff */
.L_x_42:
[----:B------:R-:W-:Y:S05]  /*23c30*/  BSYNC B1 ;  /* 0x0000000000017941 */ /* 0x000fea0003800000 */
.L_x_41:
[----:B-1234-:R-:W1:Y:S01]  /*23c40*/  LDC R3, c[0x0][0x3b4] ;  /* 0x0000ed00ff037b82 */ /* 0x01ee620000000800 */
[----:B------:R-:W1:Y:S02]  /*23c50*/  LDCU UR6, c[0x0][0x360] ;  /* 0x00006c00ff0677ac */ /* 0x000e640008000800 */
[----:B-1----:R-:W-:-:S03]  /*23c60*/  IMAD.WIDE.U32 R26, R3, UR6, R26 ;  /* 0x00000006031a7c25 */ /* 0x002fc6000f8e001a */
[----:B------:R-:W-:-:S04]  /*23c70*/  ISETP.GE.U32.AND P0, PT, R26, UR4, PT ;  /* 0x000000041a007c0c */ /* 0x000fc8000bf06070 */
[----:B------:R-:W-:-:S13]  /*23c80*/  ISETP.GE.U32.AND.EX P0, PT, R27, UR5, PT, P0 ;  /* 0x000000051b007c0c */ /* 0x000fda000bf06100 */
[----:B------:R-:W-:Y:S05]  /*23c90*/  @!P0 BRA `(.L_x_140) ;  /* 0xfffffe3800b48947 */ /* 0x000fea000383ffff */
.L_x_13:
[----:B------:R-:W-:Y:S05]  /*23ca0*/  WARPSYNC.ALL ;  /* 0x0000000000007948 */ /* 0x000fea0003800000 */
[----:B------:R-:W1:Y:S08]  /*23cb0*/  LDC.64 R2, c[0x0][0x3e0] ;  /* 0x0000f800ff027b82 */ /* 0x000e700000000a00 */
[----:B------:R-:W-:Y:S06]  /*23cc0*/  BAR.SYNC.DEFER_BLOCKING 0x0 ;  /* 0x0000000000007b1d */ /* 0x000fec0000010000 */
[----:B-1----:R-:W5:Y:S02]  /*23cd0*/  LDG.E.STRONG.SYS R2, desc[UR10][R2.64] ;  /* 0x0000000a02027981 */ /* 0x002f64000c1f5900 */
[----:B-----5:R-:W-:-:S13]  /*23ce0*/  ISETP.NE.AND P0, PT, R2, RZ, PT ;  /* 0x000000ff0200720c */ /* 0x020fda0003f05270 */
[----:B------:R-:W-:Y:S05]  /*23cf0*/  @!P0 BRA `(.L_x_141) ;  /* 0xfffffe3400f08947 */ /* 0x000fea000383ffff */
.L_x_10:
[----:B01234-:R-:W0:Y:S01]  /*23d00*/  SHFL.DOWN PT, R0, R23, 0x10, 0x1f ;  /* 0x0a001f0017007f89 */ /* 0x01fe2200000e0000 */
[----:B------:R-:W1:Y:S01]  /*23d10*/  LDCU UR6, c[0x0][0x360] ;  /* 0x00006c00ff0677ac */ /* 0x000e620008000800 */
[----:B------:R-:W2:Y:S02]  /*23d20*/  S2UR UR9, SR_CgaCtaId ;  /* 0x00000000000979c3 */ /* 0x000ea40000008800 */
[----:B------:R-:W3:Y:S01]  /*23d30*/  SHFL.DOWN PT, R3, R22, 0x10, 0x1f ;  /* 0x0a001f0016037f89 */ /* 0x000ee200000e0000 */
[----:B------:R-:W-:Y:S02]  /*23d40*/  UMOV UR7, 0x400 ;  /* 0x0000040000077882 */ /* 0x000fe40000000000 */
[----:B------:R-:W-:Y:S01]  /*23d50*/  UIADD3 UR8, UPT, UPT, UR7, 0x10, URZ ;  /* 0x0000001007087890 */ /* 0x000fe2000fffe0ff */
[----:B------:R-:W4:Y:S01]  /*23d60*/  SHFL.DOWN PT, R5, R20, 0x10, 0x1f ;  /* 0x0a001f0014057f89 */ /* 0x000f2200000e0000 */
[----:B------:R-:W5:Y:S01]  /*23d70*/  S2R R8, SR_TID.X ;  /* 0x0000000000087919 */ /* 0x000f620000002100 */
[----:B-1----:R-:W-:-:S04]  /*23d80*/  UIADD3 UR6, UPT, UPT, UR6, 0x1f, URZ ;  /* 0x0000001f06067890 */ /* 0x002fc8000fffe0ff */
[----:B------:R-:W-:Y:S01]  /*23d90*/  USHF.R.U32.HI UR7, URZ, 0x3, UR6 ;  /* 0x00000003ff077899 */ /* 0x000fe20008011606 */
[CC--:B0-----:R-:W-:Y:S02]  /*23da0*/  ISETP.GT.U32.AND P0, PT, R0.reuse, R23.reuse, PT ;  /* 0x000000170000720c */ /* 0x0c1fe40003f04070 */
[----:B------:R-:W-:Y:S01]  /*23db0*/  VIMNMX.U32 R0, PT, PT, R0, R23, !PT ;  /* 0x0000001700007248 */ /* 0x000fe20007fe0000 */
[----:B--2---:R-:W-:Y:S01]  /*23dc0*/  ULEA UR8, UR9, UR8, 0x18 ;  /* 0x0000000809087291 */ /* 0x004fe2000f8ec0ff */
[----:B---3--:R-:W-:Y:S01]  /*23dd0*/  SEL R11, R3, R22, P0 ;  /* 0x00000016030b7207 */ /* 0x008fe20000000000 */
[----:B------:R-:W-:Y:S02]  /*23de0*/  ULOP3.LUT UR7, UR7, 0x1ffffffc, URZ, 0xc0, !UPT ;  /* 0x1ffffffc07077892 */ /* 0x000fe4000f8ec0ff */
[----:B------:R-:W0:Y:S01]  /*23df0*/  SHFL.DOWN PT, R3, R0, 0x8, 0x1f ;  /* 0x09001f0000037f89 */ /* 0x000e2200000e0000 */
[----:B----4-:R-:W-:Y:S01]  /*23e00*/  SEL R9, R5, R20, P0 ;  /* 0x0000001405097207 */ /* 0x010fe20000000000 */
[----:B------:R-:W-:-:S02]  /*23e10*/  UIADD3 UR7, UPT, UPT, UR8, UR7, URZ ;  /* 0x0000000708077290 */ /* 0x000fc4000fffe0ff */
        /* <DEDUP_REMOVED lines=11> */
[----:B-1----:R-:W-:Y:S02]  /*23ed0*/  SEL R11, R4, R7, P0 ;  /* 0x00000007040b7207 */ /* 0x002fe40000000000 */
[----:B--2---:R-:W-:-:S03]  /*23ee0*/  SEL R9, R5, R6, P0 ;  /* 0x0000000605097207 */ /* 0x004fc60000000000 */
[----:B------:R-:W-:Y:S04]  /*23ef0*/  SHFL.DOWN PT, R0, R11, 0x2, 0x1f ;  /* 0x08401f000b007f89 */ /* 0x000fe800000e0000 */
[----:B------:R-:W0:Y:S04]  /*23f00*/  SHFL.DOWN PT, R5, R2, 0x2, 0x1f ;  /* 0x08401f0002057f89 */ /* 0x000e2800000e0000 */
[----:B------:R-:W1:Y:S01]  /*23f10*/  SHFL.DOWN PT, R4, R9, 0x2, 0x1f ;  /* 0x08401f0009047f89 */ /* 0x000e6200000e0000 */
[----:B0-----:R-:W-:Y:S02]  /*23f20*/  ISETP.GT.U32.AND P0, PT, R5, R2, PT ;  /* 0x000000020500720c */ /* 0x001fe40003f04070 */
[----:B------:R-:W-:-:S02]  /*23f30*/  VIMNMX.U32 R5, PT, PT, R2, R5, !PT ;  /* 0x0000000502057248 */ /* 0x000fc40007fe0000 */
[----:B-1----:R-:W-:Y:S02]  /*23f40*/  SEL R7, R4, R9, P0 ;  /* 0x0000000904077207 */ /* 0x002fe40000000000 */
[----:B------:R-:W-:Y:S02]  /*23f50*/  SEL R6, R0, R11, P0 ;  /* 0x0000000b00067207 */ /* 0x000fe40000000000 */
[----:B------:R-:W0:Y:S01]  /*23f60*/  SHFL.DOWN PT, R0, R5, 0x1, 0x1f ;  /* 0x08201f0005007f89 */ /* 0x000e2200000e0000 */
[----:B-----5:R-:W-:-:S03]  /*23f70*/  LOP3.LUT P1, R4, R8, 0x1f, RZ, 0xc0, !PT ;  /* 0x0000001f08047812 */ /* 0x020fc6000782c0ff */
[----:B------:R-:W1:Y:S04]  /*23f80*/  SHFL.DOWN PT, R2, R7, 0x1, 0x1f ;  /* 0x08201f0007027f89 */ /* 0x000e6800000e0000 */
[----:B------:R-:W2:Y:S01]  /*23f90*/  SHFL.DOWN PT, R3, R6, 0x1, 0x1f ;  /* 0x08201f0006037f89 */ /* 0x000ea200000e0000 */
[----:B0-----:R-:W-:Y:S02]  /*23fa0*/  ISETP.GT.U32.AND P0, PT, R0, R5, PT ;  /* 0x000000050000720c */ /* 0x001fe40003f04070 */
[----:B------:R-:W-:-:S03]  /*23fb0*/  VIMNMX.U32 R9, PT, PT, R5, R0, !PT ;  /* 0x0000000005097248 */ /* 0x000fc60007fe0000 */
        /* <DEDUP_REMOVED lines=9> */
[----:B------:R-:W-:Y:S01]  /*24050*/  USHF.R.U32.HI UR4, URZ, 0x5, UR6 ;  /* 0x00000005ff047899 */ /* 0x000fe20008011606 */
[----:B0-----:R-:W-:Y:S01]  /*24060*/  IMAD.MOV.U32 R0, RZ, RZ, RZ ;  /* 0x000000ffff007224 */ /* 0x001fe200078e00ff */
[----:B------:R-:W-:-:S04]  /*24070*/  CS2R R2, SRZ ;  /* 0x0000000000027805 */ /* 0x000fc8000001ff00 */
[----:B------:R-:W-:-:S13]  /*24080*/  ISETP.GE.U32.AND P0, PT, R8, UR4, PT ;  /* 0x0000000408007c0c */ /* 0x000fda000bf06070 */
        /* <DEDUP_REMOVED lines=30> */
[----:B------:R-:W-:Y:S02]  /*24270*/  SEL R11, R5, R10, P0 ;  /* 0x0000000a050b7207 */ /* 0x000fe40000000000 */
[----:B-1----:R-:W-:Y:S01]  /*24280*/  SEL R13, R2, R9, P0 ;  /* 0x00000009020d7207 */ /* 0x002fe20000000000 */
[----:B------:R0:W1:Y:S01]  /*24290*/  SHFL.DOWN PT, R7, R0, 0x1, 0x1f ;  /* 0x08201f0000077f89 */ /* 0x00006200000e0000 */
[----:B------:R-:W-:-:S03]  /*242a0*/  ISETP.NE.AND P0, PT, R4, RZ, PT ;  /* 0x000000ff0400720c */ /* 0x000fc60003f05270 */
[----:B------:R0:W2:Y:S04]  /*242b0*/  SHFL.DOWN PT, R6, R11, 0x1, 0x1f ;  /* 0x08201f000b067f89 */ /* 0x0000a800000e0000 */
[----:B------:R0:W3:Y:S06]  /*242c0*/  SHFL.DOWN PT, R8, R13, 0x1, 0x1f ;  /* 0x08201f000d087f89 */ /* 0x0000ec00000e0000 */
[----:B------:R-:W-:Y:S05]  /*242d0*/  @P0 EXIT ;  /* 0x000000000000094d */ /* 0x000fea0003800000 */
[----:B------:R-:W4:Y:S01]  /*242e0*/  S2R R9, SR_CTAID.X ;  /* 0x0000000000097919 */ /* 0x000f220000002500 */
[----:B------:R-:W4:Y:S01]  /*242f0*/  LDC.64 R2, c[0x0][0x3c8] ;  /* 0x0000f200ff027b82 */ /* 0x000f220000000a00 */
[----:B-1----:R-:W-:Y:S02]  /*24300*/  ISETP.GT.U32.AND P0, PT, R7, R0, PT ;  /* 0x000000000700720c */ /* 0x002fe40003f04070 */
[----:B------:R-:W-:Y:S02]  /*24310*/  VIMNMX.U32 R15, PT, PT, R0, R7, !PT ;  /* 0x00000007000f7248 */ /* 0x000fe40007fe0000 */
[----:B--2---:R-:W-:Y:S02]  /*24320*/  SEL R6, R6, R11, P0 ;  /* 0x0000000b06067207 */ /* 0x004fe40000000000 */
[----:B---3--:R-:W-:Y:S01]  /*24330*/  SEL R7, R8, R13, P0 ;  /* 0x0000000d08077207 */ /* 0x008fe20000000000 */
[----:B------:R-:W1:Y:S01]  /*24340*/  LDC.64 R4, c[0x0][0x3c0] ;  /* 0x0000f000ff047b82 */ /* 0x000e620000000a00 */
[----:B----4-:R-:W-:-:S04]  /*24350*/  IMAD.WIDE.U32 R2, R9, 0x4, R2 ;  /* 0x0000000409027825 */ /* 0x010fc800078e0002 */
[----:B-1----:R-:W-:Y:S01]  /*24360*/  IMAD.WIDE.U32 R4, R9, 0x8, R4 ;  /* 0x0000000809047825 */ /* 0x002fe200078e0004 */
[----:B------:R-:W-:Y:S04]  /*24370*/  STG.E desc[UR10][R2.64], R15 ;  /* 0x0000000f02007986 */ /* 0x000fe8000c10190a */
[----:B------:R-:W-:Y:S01]  /*24380*/  STG.E.64 desc[UR10][R4.64], R6 ;  /* 0x0000000604007986 */ /* 0x000fe2000c101b0a */
[----:B------:R-:W-:Y:S05]  /*24390*/  EXIT ;  /* 0x000000000000794d */ /* 0x000fea0003800000 */
.L_x_142:
        /* <DEDUP_REMOVED lines=14> */
.L_x_304:


//--------------------- .text.double_sha256_persistent_kernel --------------------------
	.section	.text.double_sha256_persistent_kernel,"ax",@progbits
	.align	128
        .global         double_sha256_persistent_kernel
        .type           double_sha256_persistent_kernel,@function
        .size           double_sha256_persistent_kernel,(.L_x_305 - double_sha256_persistent_kernel)
        .other          double_sha256_persistent_kernel,@"STO_CUDA_ENTRY STV_DEFAULT"
double_sha256_persistent_kernel:
.text.double_sha256_persistent_kernel:
[----:B------:R-:W0:Y:S01]  /*0000*/  LDC R1, c[0x0][0x37c] ;  /* 0x0000df00ff017b82 */ /* 0x000e220000000800 */
[----:B------:R-:W1:Y:S07]  /*0010*/  S2R R2, SR_TID.X ;  /* 0x0000000000027919 */ /* 0x000e6e0000002100 */
[----:B------:R-:W2:Y:S01]  /*0020*/  S2UR UR6, SR_CgaCtaId ;  /* 0x00000000000679c3 */ /* 0x000ea20000008800 */
[----:B------:R-:W3:Y:S01]  /*0030*/  LDCU UR4, c[0x0][0x360] ;  /* 0x00006c00ff0477ac */ /* 0x000ee20008000800 */
[----:B0-----:R-:W-:Y:S01]  /*0040*/  VIADD R1, R1, 0xffffff00 ;  /* 0xffffff0001017836 */ /* 0x001fe20000000000 */
[----:B------:R-:W-:Y:S01]  /*0050*/  BSSY.RECONVERGENT B0, `(.L_x_143) ;  /* 0x0000730000007945 */ /* 0x000fe20003800200 */
[----:B------:R-:W-:Y:S01]  /*0060*/  UMOV UR5, 0x400 ;  /* 0x0000040000057882 */ /* 0x000fe20000000000 */
[----:B------:R-:W0:Y:S02]  /*0070*/  LDCU.64 UR12, c[0x0][0x358] ;  /* 0x00006b00ff0c77ac */ /* 0x000e240008000a00 */
[----:B------:R-:W-:Y:S01]  /*0080*/  R2UR UR14, R1 ;  /* 0x00000000010e72ca */ /* 0x000fe200000e0000 */
[----:B------:R-:W4:Y:S01]  /*0090*/  LDC R0, c[0x0][0x388] ;  /* 0x0000e200ff007b82 */ /* 0x000f220000000800 */
[----:B------:R-:W-:-:S02]  /*00a0*/  UIADD3 UR5, UPT, UPT, UR5, 0x10, URZ ;  /* 0x0000001005057890 */ /* 0x000fc4000fffe0ff */
[----:B---3--:R-:W-:-:S04]  /*00b0*/  UIADD3 UR4, UPT, UPT, UR4, 0x1f, URZ ;  /* 0x0000001f04047890 */ /* 0x008fc8000fffe0ff */
[----:B------:R-:W-:Y:S02]  /*00c0*/  USHF.R.U32.HI UR4, URZ, 0x5, UR4 ;  /* 0x00000005ff047899 */ /* 0x000fe40008011604 */
[----:B--2---:R-:W-:-:S04]  /*00d0*/  ULEA UR5, UR6, UR5, 0x18 ;  /* 0x0000000506057291 */ /* 0x004fc8000f8ec0ff */
[----:B------:R-:W-:Y:S01]  /*00e0*/  ULEA UR5, UR4, UR5, 0x2 ;  /* 0x0000000504057291 */ /* 0x000fe2000f8e10ff */
[----:B-1----:R-:W-:-:S03]  /*00f0*/  ISETP.NE.AND P0, PT, R2, RZ, PT ;  /* 0x000000ff0200720c */ /* 0x002fc60003f05270 */
[----:B------:R-:W-:Y:S01]  /*0100*/  ULEA UR6, UR4, UR5, 0x3 ;  /* 0x0000000504067291 */ /* 0x000fe2000f8e18ff */
[----:B----4-:R-:W-:-:S09]  /*0110*/  LOP3.LUT R23, R0, 0x3f, RZ, 0xc0, !PT ;  /* 0x0000003f00177812 */ /* 0x010fd200078ec0ff */
[----:B0-----:R-:W-:Y:S05]  /*0120*/  @P0 BRA `(.L_x_144) ;  /* 0x0000007000880947 */ /* 0x001fea0003800000 */
[----:B------:R-:W0:Y:S01]  /*0130*/  LDC R7, c[0x0][0x38c] ;  /* 0x0000e300ff077b82 */ /* 0x000e220000000800 */
[----:B------:R-:W-:Y:S01]  /*0140*/  ISETP.GE.U32.AND P0, PT, R0, 0x40, PT ;  /* 0x000000400000780c */ /* 0x000fe20003f06070 */
[----:B------:R-:W-:Y:S02]  /*0150*/  IMAD.MOV.U32 R11, RZ, RZ, 0x6a09e667 ;  /* 0x6a09e667ff0b7424 */ /* 0x000fe400078e00ff */
[----:B------:R-:W-:Y:S02]  /*0160*/  IMAD.MOV.U32 R12, RZ, RZ, -0x4498517b ;  /* 0xbb67ae85ff0c7424 */ /* 0x000fe400078e00ff */
[----:B------:R-:W-:Y:S02]  /*0170*/  IMAD.MOV.U32 R6, RZ, RZ, 0x3c6ef372 ;  /* 0x3c6ef372ff067424 */ /* 0x000fe400078e00ff */
[----:B------:R-:W-:Y:S02]  /*0180*/  IMAD.MOV.U32 R14, RZ, RZ, -0x5ab00ac6 ;  /* 0xa54ff53aff0e7424 */ /* 0x000fe400078e00ff */
[----:B------:R-:W-:-:S02]  /*0190*/  IMAD.MOV.U32 R13, RZ, RZ, 0x510e527f ;  /* 0x510e527fff0d7424 */ /* 0x000fc400078e00ff */
[----:B------:R-:W-:Y:S02]  /*01a0*/  IMAD.MOV.U32 R8, RZ, RZ, -0x64fa9774 ;  /* 0x9b05688cff087424 */ /* 0x000fe400078e00ff */
[----:B------:R-:W-:Y:S02]  /*01b0*/  IMAD.MOV.U32 R9, RZ, RZ, 0x1f83d9ab ;  /* 0x1f83d9abff097424 */ /* 0x000fe400078e00ff */
[----:B------:R-:W-:Y:S01]  /*01c0*/  IMAD.MOV.U32 R10, RZ, RZ, 0x5be0cd19 ;  /* 0x5be0cd19ff0a7424 */ /* 0x000fe200078e00ff */
[----:B0-----:R-:W-:-:S13]  /*01d0*/  ISETP.GE.U32.AND.EX P0, PT, R7, RZ, PT, P0 ;  /* 0x000000ff0700720c */ /* 0x001fda0003f06100 */
[----:B------:R-:W-:Y:S05]  /*01e0*/  @!P0 BRA `(.L_x_145) ;  /* 0x00000060003c8947 */ /* 0x000fea0003800000 */
        /* <DEDUP_REMOVED lines=11> */
.L_x_146:
        /* <DEDUP_REMOVED lines=70> */
[----:B--2---:R-:W-:-:S04]  /*0700*/  IMAD R16, R15, 0x100, R16 ;  /* 0x000001000f107824 */ /* 0x004fc800078e0210 */
[----:B---3--:R-:W-:Y:S02]  /*0710*/  IMAD R15, R16, 0x100, R17 ;  /* 0x00000100100f7824 */ /* 0x008fe400078e0211 */
[----:B------:R-:W2:Y:S02]  /*0720*/  LDG.E.U8.CONSTANT R17, desc[UR12][R2.64+0x3d] ;  /* 0x00003d0c02117981 */ /* 0x000ea4000c1e9100 */
[----:B----4-:R-:W-:Y:S02]  /*0730*/  IMAD.U32 R15, R15, 0x100, R20 ;  /* 0x000001000f0f7824 */ /* 0x010fe400078e0014 */
[----:B------:R-:W2:Y:S04]  /*0740*/  LDG.E.U8.CONSTANT R20, desc[UR12][R2.64+0x3c] ;  /* 0x00003c0c02147981 */ /* 0x000ea8000c1e9100 */
[----:B------:R-:W3:Y:S01]  /*0750*/  LDG.E.U8.CONSTANT R16, desc[UR12][R2.64+0x3e] ;  /* 0x00003e0c02107981 */ /* 0x000ee2000c1e9100 */
[----:B-----5:R-:W-:-:S03]  /*0760*/  IMAD R22, R22, 0x100, R29 ;  /* 0x0000010016167824 */ /* 0x020fc600078e021d */
[----:B------:R1:W4:Y:S01]  /*0770*/  LDG.E.U8.CONSTANT R29, desc[UR12][R2.64+0x3f] ;  /* 0x00003f0c021d7981 */ /* 0x000322000c1e9100 */
[----:B------:R-:W-:Y:S01]  /*0780*/  IADD3 R79, PT, PT, R15, R79, R10 ;  /* 0x0000004f0f4f7210 */ /* 0x000fe20007ffe00a */
[----:B------:R-:W-:-:S03]  /*0790*/  IMAD R82, R22, 0x100, R43 ;  /* 0x0000010016527824 */ /* 0x000fc600078e022b */
[----:B0-----:R-:W-:Y:S02]  /*07a0*/  IADD3 R77, PT, PT, R79, R4, R77 ;  /* 0x000000044f4d7210 */ /* 0x001fe40007ffe04d */
[C-C-:B------:R-:W-:Y:S02]  /*07b0*/  SHF.R.W.U32 R4, R11.reuse, 0x2, R11.reuse ;  /* 0x000000020b047819 */ /* 0x140fe40000001e0b */
[--C-:B------:R-:W-:Y:S01]  /*07c0*/  SHF.R.W.U32 R43, R11, 0xd, R11.reuse ;  /* 0x0000000d0b2b7819 */ /* 0x100fe20000001e0b */
        /* <DEDUP_REMOVED lines=59> */
[----:B------:R-:W-:Y:S01]  /*0b80*/  SHF.R.W.U32 R67, R66, 0x16, R66 ;  /* 0x0000001642437819 */ /* 0x000fe20000001e42 */
[----:B------:R-:W-:Y:S01]  /*0b90*/  IMAD R61, R61, 0x100, R62 ;  /* 0x000001003d3d7824 */ /* 0x000fe200078e023e */
[----:B------:R-:W-:Y:S02]  /*0ba0*/  LOP3.LUT R73, R75, R76, R73, 0x96, !PT ;  /* 0x0000004c4b497212 */ /* 0x000fe400078e9649 */
[----:B------:R-:W-:Y:S02]  /*0bb0*/  IADD3 R77, PT, PT, R63, R77, R68 ;  /* 0x0000004d3f4d7210 */ /* 0x000fe40007ffe044 */
[----:B------:R-:W-:Y:S02]  /*0bc0*/  LOP3.LUT R3, R67, R3, R2, 0x96, !PT ;  /* 0x0000000343037212 */ /* 0x000fe400078e9602 */
[----:B------:R-:W-:Y:S01]  /*0bd0*/  LOP3.LUT R2, R71, R72, R66, 0xe8, !PT ;  /* 0x0000004847027212 */ /* 0x000fe200078ee842 */
[----:B------:R-:W-:Y:S01]  /*0be0*/  IMAD R60, R61, 0x100, R60 ;  /* 0x000001003d3c7824 */ /* 0x000fe200078e023c */
[----:B0-----:R-:W-:-:S02]  /*0bf0*/  IADD3 R73, PT, PT, R77, R4, R73 ;  /* 0x000000044d497210 */ /* 0x001fc40007ffe049 */
        /* <DEDUP_REMOVED lines=49> */
[----:B------:R-:W-:Y:S01]  /*0f10*/  IMAD R50, R50, 0x100, R49 ;  /* 0x0000010032327824 */ /* 0x000fe200078e0231 */
[----:B------:R-:W-:Y:S02]  /*0f20*/  LOP3.LUT R52, R60, R61, R53, 0xe8, !PT ;  /* 0x0000003d3c347212 */ /* 0x000fe400078ee835 */
[----:B------:R-:W-:-:S02]  /*0f30*/  IADD3 R54, PT, PT, R56, R3, R54 ;  /* 0x0000000338367210 */ /* 0x000fc40007ffe036 */
[----:B------:R-:W-:Y:S01]  /*0f40*/  IADD3 R52, PT, PT, R57, R2, R52 ;  /* 0x0000000239347210 */ /* 0x000fe20007ffe034 */
[----:B------:R-:W-:Y:S02]  /*0f50*/  IMAD R57, R50, 0x100, R47 ;  /* 0x0000010032397824 */ /* 0x000fe400078e022f */
[----:B------:R-:W-:Y:S02]  /*0f60*/  IMAD.IADD R61, R61, 0x1, R54 ;  /* 0x000000013d3d7824 */ /* 0x000fe400078e0236 */
[----:B------:R-:W-:Y:S01]  /*0f70*/  IMAD.U32 R48, R57, 0x100, R48 ;  /* 0x0000010039307824 */ /* 0x000fe200078e0030 */
[----:B------:R-:W-:Y:S02]  /*0f80*/  SHF.R.W.U32 R2, R52, 0x2, R52 ;  /* 0x0000000234027819 */ /* 0x000fe40000001e34 */
[C-C-:B------:R-:W-:Y:S02]  /*0f90*/  SHF.R.W.U32 R49, R61.reuse, 0x6, R61.reuse ;  /* 0x000000063d317819 */ /* 0x140fe40000001e3d */
[----:B------:R-:W-:-:S02]  /*0fa0*/  SHF.R.W.U32 R50, R61, 0xb, R61 ;  /* 0x0000000b3d327819 */ /* 0x000fc40000001e3d */
[----:B------:R-:W-:Y:S02]  /*0fb0*/  SHF.R.W.U32 R56, R61, 0x19, R61 ;  /* 0x000000193d387819 */ /* 0x000fe40000001e3d */
[----:B------:R-:W-:Y:S02]  /*0fc0*/  LOP3.LUT R57, R71, R61, R66, 0xb8, !PT ;  /* 0x0000003d47397212 */ /* 0x000fe400078eb842 */
[C-C-:B------:R-:W-:Y:S02]  /*0fd0*/  SHF.R.W.U32 R3, R52.reuse, 0xd, R52.reuse ;  /* 0x0000000d34037819 */ /* 0x140fe40000001e34 */
[----:B------:R-:W-:Y:S01]  /*0fe0*/  SHF.R.W.U32 R47, R52, 0x16, R52 ;  /* 0x00000016342f7819 */ /* 0x000fe20000001e34 */
[----:B------:R-:W-:Y:S01]  /*0ff0*/  IMAD R45, R45, 0x100, R46 ;  /* 0x000001002d2d7824 */ /* 0x000fe200078e022e */
[----:B------:R-:W-:Y:S02]  /*1000*/  LOP3.LUT R49, R56, R50, R49, 0x96, !PT ;  /* 0x0000003238317212 */ /* 0x000fe400078e9631 */
[----:B------:R-:W-:-:S02]  /*1010*/  IADD3 R57, PT, PT, R48, R57, R72 ;  /* 0x0000003930397210 */ /* 0x000fc40007ffe048 */
[----:B------:R-:W-:Y:S02]  /*1020*/  LOP3.LUT R3, R47, R3, R2, 0x96, !PT ;  /* 0x000000032f037212 */ /* 0x000fe400078e9602 */
        /* <DEDUP_REMOVED lines=69> */
[----:B------:R-:W-:Y:S01]  /*1480*/  IADD3 R30, PT, PT, R3, R30, R60 ;  /* 0x0000001e031e7210 */ /* 0x000fe20007ffe03c */
[----:B------:R-:W-:Y:S01]  /*1490*/  IMAD R47, R28, 0x100, R27 ;  /* 0x000001001c2f7824 */ /* 0x000fe200078e021b */
[----:B------:R-:W-:-:S02]  /*14a0*/  IADD3 R32, PT, PT, R40, R33, R32 ;  /* 0x0000002128207210 */ /* 0x000fc40007ffe020 */
[----:B0-----:R-:W-:Y:S01]  /*14b0*/  IADD3 R35, PT, PT, R30, R4, R35 ;  /* 0x000000041e237210 */ /* 0x001fe20007ffe023 */
[----:B------:R-:W-:Y:S01]  /*14c0*/  IMAD R26, R47, 0x100, R26 ;  /* 0x000001002f1a7824 */ /* 0x000fe200078e021a */
[C-C-:B------:R-:W-:Y:S02]  /*14d0*/  SHF.R.W.U32 R4, R32.reuse, 0x2, R32.reuse ;  /* 0x0000000220047819 */ /* 0x140fe40000001e20 */
[--C-:B------:R-:W-:Y:S01]  /*14e0*/  SHF.R.W.U32 R33, R32, 0xd, R32.reuse ;  /* 0x0000000d20217819 */ /* 0x100fe20000001e20 */
[----:B------:R-:W-:Y:S01]  /*14f0*/  IMAD.IADD R27, R44, 0x1, R35 ;  /* 0x000000012c1b7824 */ /* 0x000fe200078e0223 */
[----:B------:R-:W-:-:S04]  /*1500*/  SHF.R.W.U32 R28, R32, 0x16, R32 ;  /* 0x00000016201c7819 */ /* 0x000fc80000001e20 */
[----:B------:R-:W-:Y:S01]  /*1510*/  LOP3.LUT R28, R28, R33, R4, 0x96, !PT ;  /* 0x000000211c1c7212 */ /* 0x000fe200078e9604 */
[----:B------:R-:W-:Y:S01]  /*1520*/  IMAD.U32 R4, R26, 0x100, R25 ;  /* 0x000001001a047824 */ /* 0x000fe200078e0019 */
[----:B------:R-:W-:Y:S02]  /*1530*/  LOP3.LUT R25, R36, R27, R31, 0xb8, !PT ;  /* 0x0000001b24197212 */ /* 0x000fe400078eb81f */
[C-C-:B------:R-:W-:Y:S02]  /*1540*/  SHF.R.W.U32 R30, R27.reuse, 0x6, R27.reuse ;  /* 0x000000061b1e7819 */ /* 0x140fe40000001e1b */
[C-C-:B------:R-:W-:Y:S02]  /*1550*/  SHF.R.W.U32 R41, R27.reuse, 0xb, R27.reuse ;  /* 0x0000000b1b297819 */ /* 0x140fe40000001e1b */
[----:B------:R-:W-:Y:S01]  /*1560*/  SHF.R.W.U32 R34, R27, 0x19, R27 ;  /* 0x000000191b227819 */ /* 0x000fe20000001e1b */
[----:B------:R-:W-:Y:S01]  /*1570*/  IMAD R24, R21, 0x100, R24 ;  /* 0x0000010015187824 */ /* 0x000fe200078e0218 */
[----:B------:R-:W-:-:S02]  /*1580*/  IADD3 R25, PT, PT, R4, R25, R53 ;  /* 0x0000001904197210 */ /* 0x000fc40007ffe035 */
[----:B------:R-:W-:Y:S01]  /*1590*/  LOP3.LUT R30, R34, R41, R30, 0x96, !PT ;  /* 0x00000029221e7212 */ /* 0x000fe200078e961e */
[----:B------:R-:W-:Y:S01]  /*15a0*/  IMAD R44, R24, 0x100, R19 ;  /* 0x00000100182c7824 */ /* 0x000fe200078e0213 */
[C---:B------:R-:W-:Y:S02]  /*15b0*/  SHF.R.W.U32 R40, R22.reuse, 0x7, R22 ;  /* 0x0000000716287819 */ /* 0x040fe40000001e16 */
[----:B------:R-:W-:Y:S02]  /*15c0*/  IADD3 R30, PT, PT, R25, R5, R30 ;  /* 0x00000005191e7210 */ /* 0x000fe40007ffe01e */
[--C-:B------:R-:W-:Y:S01]  /*15d0*/  SHF.R.W.U32 R45, R22, 0x12, R22.reuse ;  /* 0x00000012162d7819 */ /* 0x100fe20000001e16 */
[----:B------:R-:W0:Y:S01]  /*15e0*/  LDC.64 R24, c[0x3][0x38] ;  /* 0x00c00e00ff187b82 */ /* 0x000e220000000a00 */
[----:B------:R-:W-:Y:S02]  /*15f0*/  SHF.R.U32.HI R46, RZ, 0x3, R22 ;  /* 0x00000003ff2e7819 */ /* 0x000fe40000011616 */
[----:B------:R-:W-:-:S02]  /*1600*/  SHF.R.W.U32 R26, R43, 0x7, R43 ;  /* 0x000000072b1a7819 */ /* 0x000fc40000001e2b */
[--C-:B------:R-:W-:Y:S02]  /*1610*/  SHF.R.W.U32 R41, R43, 0x12, R43.reuse ;  /* 0x000000122b297819 */ /* 0x100fe40000001e2b */
[----:B------:R-:W-:Y:S02]  /*1620*/  SHF.R.U32.HI R34, RZ, 0x3, R43 ;  /* 0x00000003ff227819 */ /* 0x000fe4000001162b */
[----:B------:R-:W-:Y:S02]  /*1630*/  LOP3.LUT R33, R38, R37, R32, 0xe8, !PT ;  /* 0x0000002526217212 */ /* 0x000fe400078ee820 */
[----:B------:R-:W-:Y:S02]  /*1640*/  LOP3.LUT R45, R45, R40, R46, 0x96, !PT ;  /* 0x000000282d2d7212 */ /* 0x000fe400078e962e */
[----:B------:R-:W-:Y:S02]  /*1650*/  LOP3.LUT R46, R41, R26, R34, 0x96, !PT ;  /* 0x0000001a292e7212 */ /* 0x000fe400078e9622 */
[----:B------:R-:W-:-:S02]  /*1660*/  IADD3 R33, PT, PT, R35, R28, R33 ;  /* 0x0000001c23217210 */ /* 0x000fc40007ffe021 */
[C-C-:B------:R-:W-:Y:S02]  /*1670*/  SHF.R.W.U32 R28, R64.reuse, 0x7, R64.reuse ;  /* 0x00000007401c7819 */ /* 0x140fe40000001e40 */
[--C-:B------:R-:W-:Y:S02]  /*1680*/  SHF.R.W.U32 R5, R64, 0x12, R64.reuse ;  /* 0x0000001240057819 */ /* 0x100fe40000001e40 */
[----:B------:R-:W-:Y:S01]  /*1690*/  SHF.R.U32.HI R41, RZ, 0x3, R64 ;  /* 0x00000003ff297819 */ /* 0x000fe20000011640 */
[----:B------:R-:W-:Y:S01]  /*16a0*/  IMAD.IADD R26, R37, 0x1, R30 ;  /* 0x00000001251a7824 */ /* 0x000fe200078e021e */
[----:B------:R-:W-:Y:S02]  /*16b0*/  SHF.R.W.U32 R19, R33, 0x2, R33 ;  /* 0x0000000221137819 */ /* 0x000fe40000001e21 */
[----:B------:R-:W-:Y:S01]  /*16c0*/  LOP3.LUT R28, R5, R28, R41, 0x96, !PT ;  /* 0x0000001c051c7212 */ /* 0x000fe200078e9629 */
[----:B------:R-:W-:Y:S01]  /*16d0*/  IMAD.SHL.U32 R5, R44, 0x100, RZ ;  /* 0x000001002c057824 */ /* 0x000fe200078e00ff */
[----:B------:R-:W-:-:S02]  /*16e0*/  SHF.R.W.U32 R34, R33, 0xd, R33 ;  /* 0x0000000d21227819 */ /* 0x000fc40000001e21 */
[----:B------:R-:W-:Y:S01]  /*16f0*/  SHF.R.W.U32 R21, R33, 0x16, R33 ;  /* 0x0000001621157819 */ /* 0x000fe20000001e21 */
[----:B------:R-:W-:Y:S01]  /*1700*/  IMAD.IADD R18, R5, 0x1, R18 ;  /* 0x0000000105127824 */ /* 0x000fe200078e0212 */
[C-C-:B------:R-:W-:Y:S02]  /*1710*/  SHF.R.W.U32 R35, R26.reuse, 0x6, R26.reuse ;  /* 0x000000061a237819 */ /* 0x140fe40000001e1a */
[----:B------:R-:W-:Y:S02]  /*1720*/  LOP3.LUT R19, R21, R34, R19, 0x96, !PT ;  /* 0x0000002215137212 */ /* 0x000fe400078e9613 */
[C-C-:B------:R-:W-:Y:S02]  /*1730*/  SHF.R.W.U32 R40, R26.reuse, 0xb, R26.reuse ;  /* 0x0000000b1a287819 */ /* 0x140fe40000001e1a */
[----:B------:R-:W-:Y:S02]  /*1740*/  SHF.R.W.U32 R37, R26, 0x19, R26 ;  /* 0x000000191a257819 */ /* 0x000fe40000001e1a */
[----:B------:R-:W-:-:S02]  /*1750*/  LOP3.LUT R21, R31, R26, R27, 0xb8, !PT ;  /* 0x0000001a1f157212 */ /* 0x000fc400078eb81b */
[----:B------:R-:W-:Y:S02]  /*1760*/  LOP3.LUT R35, R37, R40, R35, 0x96, !PT ;  /* 0x0000002825237212 */ /* 0x000fe400078e9623 */
[----:B------:R-:W-:Y:S02]  /*1770*/  IADD3 R21, PT, PT, R18, R21, R36 ;  /* 0x0000001512157210 */ /* 0x000fe40007ffe024 */
[----:B------:R-:W-:Y:S02]  /*1780*/  LOP3.LUT R34, R32, R38, R33, 0xe8, !PT ;  /* 0x0000002620227212 */ /* 0x000fe400078ee821 */
[----:B0-----:R-:W-:Y:S02]  /*1790*/  IADD3 R21, PT, PT, R21, R24, R35 ;  /* 0x0000001815157210 */ /* 0x001fe40007ffe023 */
[C-C-:B------:R-:W-:Y:S02]  /*17a0*/  SHF.R.W.U32 R37, R63.reuse, 0x7, R63.reuse ;  /* 0x000000073f257819 */ /* 0x140fe40000001e3f */
[----:B------:R-:W-:-:S02]  /*17b0*/  SHF.R.W.U32 R40, R63, 0x12, R63 ;  /* 0x000000123f287819 */ /* 0x000fc40000001e3f */
[----:B------:R-:W-:Y:S01]  /*17c0*/  SHF.R.U32.HI R41, RZ, 0x3, R63 ;  /* 0x00000003ff297819 */ /* 0x000fe2000001163f */
[----:B--2---:R-:W-:Y:S01]  /*17d0*/  IMAD R47, R20, 0x100, R17 ;  /* 0x00000100142f7824 */ /* 0x004fe200078e0211 */
[----:B------:R-:W-:Y:S01]  /*17e0*/  IADD3 R34, PT, PT, R30, R19, R34 ;  /* 0x000000131e227210 */ /* 0x000fe20007ffe022 */
[----:B------:R-:W-:Y:S01]  /*17f0*/  IMAD.IADD R30, R38, 0x1, R21 ;  /* 0x00000001261e7824 */ /* 0x000fe200078e0215 */
[----:B------:R-:W-:Y:S01]  /*1800*/  LOP3.LUT R17, R40, R37, R41, 0x96, !PT ;  /* 0x0000002528117212 */ /* 0x000fe200078e9629 */
[----:B---3--:R-:W-:Y:S01]  /*1810*/  IMAD R47, R47, 0x100, R16 ;  /* 0x000001002f2f7824 */ /* 0x008fe200078e0210 */
[C-C-:B------:R-:W-:Y:S02]  /*1820*/  SHF.R.W.U32 R19, R59.reuse, 0x7, R59.reuse ;  /* 0x000000073b137819 */ /* 0x140fe40000001e3b */
[--C-:B------:R-:W-:Y:S02]  /*1830*/  SHF.R.W.U32 R36, R59, 0x12, R59.reuse ;  /* 0x000000123b247819 */ /* 0x100fe40000001e3b */
[----:B------:R-:W-:-:S02]  /*1840*/  SHF.R.U32.HI R40, RZ, 0x3, R59 ;  /* 0x00000003ff287819 */ /* 0x000fc4000001163b */
[C-C-:B------:R-:W-:Y:S02]  /*1850*/  SHF.R.W.U32 R16, R34.reuse, 0x2, R34.reuse ;  /* 0x0000000222107819 */ /* 0x140fe40000001e22 */
[C-C-:B------:R-:W-:Y:S02]  /*1860*/  SHF.R.W.U32 R35, R34.reuse, 0xd, R34.reuse ;  /* 0x0000000d22237819 */ /* 0x140fe40000001e22 */
[----:B------:R-:W-:Y:S02]  /*1870*/  SHF.R.W.U32 R20, R34, 0x16, R34 ;  /* 0x0000001622147819 */ /* 0x000fe40000001e22 */
[C-C-:B------:R-:W-:Y:S02]  /*1880*/  SHF.R.W.U32 R24, R30.reuse, 0x6, R30.reuse ;  /* 0x000000061e187819 */ /* 0x140fe40000001e1e */
[C-C-:B------:R-:W-:Y:S02]  /*1890*/  SHF.R.W.U32 R37, R30.reuse, 0xb, R30.reuse ;  /* 0x0000000b1e257819 */ /* 0x140fe40000001e1e */
[----:B------:R-:W-:-:S02]  /*18a0*/  SHF.R.W.U32 R38, R30, 0x19, R30 ;  /* 0x000000191e267819 */ /* 0x000fc40000001e1e */
[----:B------:R-:W-:Y:S01]  /*18b0*/  LOP3.LUT R19, R36, R19, R40, 0x96, !PT ;  /* 0x0000001324137212 */ /* 0x000fe200078e9628 */
[----:B------:R-:W-:Y:S01]  /*18c0*/  IMAD.SHL.U32 R36, R47, 0x100, RZ ;  /* 0x000001002f247824 */ /* 0x000fe200078e00ff */
[----:B------:R-:W-:Y:S02]  /*18d0*/  LOP3.LUT R20, R20, R35, R16, 0x96, !PT ;  /* 0x0000002314147212 */ /* 0x000fe400078e9610 */
[----:B------:R-:W-:Y:S02]  /*18e0*/  LOP3.LUT R24, R38, R37, R24, 0x96, !PT ;  /* 0x0000002526187212 */ /* 0x000fe400078e9618 */
[----:B------:R-:W-:Y:S02]  /*18f0*/  SHF.R.U32.HI R37, RZ, 0xa, R5 ;  /* 0x0000000aff257819 */ /* 0x000fe40000011605 */
[C-C-:B------:R-:W-:Y:S02]  /*1900*/  SHF.R.W.U32 R35, R18.reuse, 0x11, R18.reuse ;  /* 0x0000001112237819 */ /* 0x140fe40000001e12 */
[----:B------:R-:W-:Y:S01]  /*1910*/  SHF.R.W.U32 R38, R18, 0x13, R18 ;  /* 0x0000001312267819 */ /* 0x000fe20000001e12 */
[----:B----4-:R-:W-:Y:S01]  /*1920*/  IMAD.IADD R16, R36, 0x1, R29 ;  /* 0x0000000124107824 */ /* 0x010fe200078e021d */
[----:B------:R-:W-:-:S02]  /*1930*/  LOP3.LUT R5, R33, R32, R34, 0xe8, !PT ;  /* 0x0000002021057212 */ /* 0x000fc400078ee822 */
[----:B------:R-:W-:Y:S02]  /*1940*/  LOP3.LUT R29, R27, R30, R26, 0xb8, !PT ;  /* 0x0000001e1b1d7212 */ /* 0x000fe400078eb81a */
[----:B------:R-:W-:Y:S02]  /*1950*/  LOP3.LUT R37, R38, R35, R37, 0x96, !PT ;  /* 0x0000002326257212 */ /* 0x000fe400078e9625 */
[----:B------:R-:W-:Y:S02]  /*1960*/  IADD3 R35, PT, PT, R21, R20, R5 ;  /* 0x0000001415237210 */ /* 0x000fe40007ffe005 */
[----:B------:R-:W0:Y:S01]  /*1970*/  LDC.64 R20, c[0x3][0x40] ;  /* 0x00c01000ff147b82 */ /* 0x000e220000000a00 */
[----:B------:R-:W-:-:S04]  /*1980*/  IADD3 R29, PT, PT, R16, R29, R31 ;  /* 0x0000001d101d7210 */ /* 0x000fc80007ffe01f */
[----:B------:R-:W-:Y:S02]  /*1990*/  IADD3 R5, PT, PT, R29, R25, R24 ;  /* 0x000000191d057210 */ /* 0x000fe40007ffe018 */
[----:B------:R-:W-:Y:S02]  /*19a0*/  IADD3 R40, PT, PT, R42, R15, R45 ;  /* 0x0000000f2a287210 */ /* 0x000fe40007ffe02d */
[C---:B------:R-:W-:Y:S01]  /*19b0*/  SHF.R.W.U32 R25, R55.reuse, 0x7, R55 ;  /* 0x0000000737197819 */ /* 0x040fe20000001e37 */
        /* <DEDUP_REMOVED lines=14> */
[----:B------:R-:W-:Y:S02]  /*1aa0*/  SHF.R.U32.HI R38, RZ, 0xa, R36 ;  /* 0x0000000aff267819 */ /* 0x000fe40000011624 */
[----:B------:R-:W-:Y:S02]  /*1ab0*/  IADD3 R31, PT, PT, R24, R31, R27 ;  /* 0x0000001f181f7210 */ /* 0x000fe40007ffe01b */
[----:B------:R-:W-:-:S02]  /*1ac0*/  SHF.R.W.U32 R36, R16, 0x11, R16 ;  /* 0x0000001110247819 */ /* 0x000fc40000001e10 */
[----:B------:R-:W-:Y:S02]  /*1ad0*/  SHF.R.W.U32 R37, R16, 0x13, R16 ;  /* 0x0000001310257819 */ /* 0x000fe40000001e10 */
[----:B------:R-:W-:Y:S02]  /*1ae0*/  LOP3.LUT R15, R34, R33, R35, 0xe8, !PT ;  /* 0x00000021220f7212 */ /* 0x000fe400078ee823 */
[----:B0-----:R-:W-:Y:S02]  /*1af0*/  IADD3 R20, PT, PT, R31, R20, R41 ;  /* 0x000000141f147210 */ /* 0x001fe40007ffe029 */
[----:B------:R-:W-:Y:S02]  /*1b00*/  LOP3.LUT R37, R37, R36, R38, 0x96, !PT ;  /* 0x0000002425257212 */ /* 0x000fe400078e9626 */
[----:B------:R-:W-:Y:S01]  /*1b10*/  IADD3 R36, PT, PT, R5, R32, R15 ;  /* 0x0000002005247210 */ /* 0x000fe20007ffe00f */
        /* <DEDUP_REMOVED lines=8> */
[----:B------:R-:W-:Y:S01]  /*1ba0*/  LOP3.LUT R22, R5, R22, R41, 0x96, !PT ;  /* 0x0000001605167212 */ /* 0x000fe200078e9629 */
[----:B------:R-:W-:Y:S01]  /*1bb0*/  IMAD.IADD R5, R37, 0x1, R46 ;  /* 0x0000000125057824 */ /* 0x000fe200078e022e */
        /* <DEDUP_REMOVED lines=37> */
[----:B------:R-:W-:-:S02]  /*1e10*/  IADD3 R38, PT, PT, R27, R26, R34 ;  /* 0x0000001a1b267210 */ /* 0x000fc40007ffe022 */
[----:B0-----:R-:W-:-:S05]  /*1e20*/  IADD3 R26, PT, PT, R37, R20, R41 ;  /* 0x00000014251a7210 */ /* 0x001fca0007ffe029 */
[----:B------:R-:W-:Y:S01]  /*1e30*/  IMAD.IADD R34, R35, 0x1, R26 ;  /* 0x0000000123227824 */ /* 0x000fe200078e021a */
[----:B------:R-:W-:Y:S02]  /*1e40*/  IADD3 R64, PT, PT, R3, R64, R17 ;  /* 0x0000004003407210 */ /* 0x000fe40007ffe011 */
        /* <DEDUP_REMOVED lines=11> */
[----:B------:R-:W-:Y:S01]  /*1f00*/  LOP3.LUT R44, R37, R44, R35, 0x96, !PT ;  /* 0x0000002c252c7212 */ /* 0x000fe200078e9623 */
[----:B------:R-:W-:Y:S01]  /*1f10*/  IMAD.IADD R20, R43, 0x1, R64 ;  /* 0x000000012b147824 */ /* 0x000fe200078e0240 */
[C-C-:B------:R-:W-:Y:S02]  /*1f20*/  SHF.R.W.U32 R37, R15.reuse, 0x11, R15.reuse ;  /* 0x000000110f257819 */ /* 0x140fe40000001e0f */
[--C-:B------:R-:W-:Y:S02]  /*1f30*/  SHF.R.W.U32 R40, R15, 0x13, R15.reuse ;  /* 0x000000130f287819 */ /* 0x100fe40000001e0f */
[----:B------:R-:W-:Y:S02]  /*1f40*/  SHF.R.U32.HI R41, RZ, 0xa, R15 ;  /* 0x0000000aff297819 */ /* 0x000fe4000001160f */
[----:B------:R-:W-:Y:S02]  /*1f50*/  LOP3.LUT R27, R33, R36, R38, 0xe8, !PT ;  /* 0x00000024211b7212 */ /* 0x000fe400078ee826 */
[----:B------:R-:W-:-:S02]  /*1f60*/  LOP3.LUT R35, R32, R34, R31, 0xb8, !PT ;  /* 0x0000002220237212 */ /* 0x000fc400078eb81f */
[----:B------:R-:W-:Y:S02]  /*1f70*/  LOP3.LUT R40, R40, R37, R41, 0x96, !PT ;  /* 0x0000002528287212 */ /* 0x000fe400078e9629 */
[----:B------:R-:W-:Y:S02]  /*1f80*/  IADD3 R41, PT, PT, R26, R17, R27 ;  /* 0x000000111a297210 */ /* 0x000fe40007ffe01b */
[----:B------:R-:W-:Y:S01]  /*1f90*/  IADD3 R35, PT, PT, R20, R35, R29 ;  /* 0x0000002314237210 */ /* 0x000fe20007ffe01d */
[----:B------:R-:W0:Y:S01]  /*1fa0*/  LDC.64 R26, c[0x3][0x50] ;  /* 0x00c01400ff1a7b82 */ /* 0x000e220000000a00 */
[----:B------:R-:W-:Y:S02]  /*1fb0*/  IADD3 R63, PT, PT, R4, R63, R19 ;  /* 0x0000003f043f7210 */ /* 0x000fe40007ffe013 */
[----:B------:R-:W-:Y:S02]  /*1fc0*/  IADD3 R19, PT, PT, R35, R21, R44 ;  /* 0x0000001523137210 */ /* 0x000fe40007ffe02c */
[----:B------:R-:W-:-:S02]  /*1fd0*/  SHF.R.W.U32 R21, R39, 0x7, R39 ;  /* 0x0000000727157819 */ /* 0x000fc40000001e27 */
[----:B------:R-:W-:Y:S01]  /*1fe0*/  SHF.R.W.U32 R46, R39, 0x12, R39 ;  /* 0x00000012272e7819 */ /* 0x000fe20000001e27 */
[----:B------:R-:W-:Y:S01]  /*1ff0*/  IMAD.IADD R35, R36, 0x1, R19 ;  /* 0x0000000124237824 */ /* 0x000fe200078e0213 */
[----:B------:R-:W-:Y:S02]  /*2000*/  SHF.R.U32.HI R17, RZ, 0x3, R39 ;  /* 0x00000003ff117819 */ /* 0x000fe40000011627 */
[C-C-:B------:R-:W-:Y:S02]  /*2010*/  SHF.R.W.U32 R29, R41.reuse, 0x2, R41.reuse ;  /* 0x00000002291d7819 */ /* 0x140fe40000001e29 */
[C-C-:B------:R-:W-:Y:S02]  /*2020*/  SHF.R.W.U32 R36, R41.reuse, 0xd, R41.reuse ;  /* 0x0000000d29247819 */ /* 0x140fe40000001e29 */
[----:B------:R-:W-:Y:S02]  /*2030*/  SHF.R.W.U32 R37, R41, 0x16, R41 ;  /* 0x0000001629257819 */ /* 0x000fe40000001e29 */
[----:B------:R-:W-:-:S02]  /*2040*/  SHF.R.W.U32 R43, R35, 0x6, R35 ;  /* 0x00000006232b7819 */ /* 0x000fc40000001e23 */
[C-C-:B------:R-:W-:Y:S02]  /*2050*/  SHF.R.W.U32 R44, R35.reuse, 0xb, R35.reuse ;  /* 0x0000000b232c7819 */ /* 0x140fe40000001e23 */
[----:B------:R-:W-:Y:S02]  /*2060*/  SHF.R.W.U32 R45, R35, 0x19, R35 ;  /* 0x00000019232d7819 */ /* 0x000fe40000001e23 */
[----:B------:R-:W-:Y:S01]  /*2070*/  LOP3.LUT R21, R46, R21, R17, 0x96, !PT ;  /* 0x000000152e157212 */ /* 0x000fe200078e9611 */
[----:B------:R-:W-:Y:S01]  /*2080*/  IMAD.IADD R17, R40, 0x1, R63 ;  /* 0x0000000128117824 */ /* 0x000fe200078e023f */
        /* <DEDUP_REMOVED lines=10> */
[----:B0-----:R-:W-:Y:S02]  /*2130*/  IADD3 R32, PT, PT, R37, R26, R43 ;  /* 0x0000001a25207210 */ /* 0x001fe40007ffe02b */
[C-C-:B------:R-:W-:Y:S02]  /*2140*/  SHF.R.W.U32 R29, R2.reuse, 0x7, R2.reuse ;  /* 0x00000007021d7819 */ /* 0x140fe40000001e02 */
[--C-:B------:R-:W-:Y:S02]  /*2150*/  SHF.R.W.U32 R26, R2, 0x12, R2.reuse ;  /* 0x00000012021a7819 */ /* 0x100fe40000001e02 */
[----:B------:R-:W-:Y:S02]  /*2160*/  SHF.R.U32.HI R36, RZ, 0x3, R2 ;  /* 0x00000003ff247819 */ /* 0x000fe40000011602 */
        /* <DEDUP_REMOVED lines=9> */
[----:B------:R-:W-:Y:S01]  /*2200*/  SHF.R.W.U32 R44, R36, 0xb, R36 ;  /* 0x0000000b242c7819 */ /* 0x000fe20000001e24 */
[----:B------:R-:W-:Y:S01]  /*2210*/  IMAD.IADD R26, R45, 0x1, R46 ;  /* 0x000000012d1a7824 */ /* 0x000fe200078e022e */
[C-C-:B------:R-:W-:Y:S02]  /*2220*/  SHF.R.W.U32 R43, R17.reuse, 0x11, R17.reuse ;  /* 0x00000011112b7819 */ /* 0x140fe40000001e11 */
[--C-:B------:R-:W-:Y:S02]  /*2230*/  SHF.R.W.U32 R46, R17, 0x13, R17.reuse ;  /* 0x00000013112e7819 */ /* 0x100fe40000001e11 */
[----:B------:R-:W-:Y:S02]  /*2240*/  SHF.R.U32.HI R45, RZ, 0xa, R17 ;  /* 0x0000000aff2d7819 */ /* 0x000fe40000011611 */
[----:B------:R-:W-:-:S02]  /*2250*/  LOP3.LUT R44, R33, R44, R25, 0x96, !PT ;  /* 0x0000002c212c7212 */ /* 0x000fc400078e9619 */
[----:B------:R-:W-:Y:S02]  /*2260*/  LOP3.LUT R25, R41, R38, R40, 0xe8, !PT ;  /* 0x0000002629197212 */ /* 0x000fe400078ee828 */
        /* <DEDUP_REMOVED lines=30> */
[----:B------:R-:W-:Y:S02]  /*2450*/  IADD3 R44, PT, PT, R27, R38, R25 ;  /* 0x000000261b2c7210 */ /* 0x000fe40007ffe019 */
[----:B------:R-:W-:-:S02]  /*2460*/  IADD3 R50, PT, PT, R24, R51, R28 ;  /* 0x0000003318327210 */ /* 0x000fc40007ffe01c */
[C-C-:B------:R-:W-:Y:S02]  /*2470*/  SHF.R.W.U32 R28, R4.reuse, 0x7, R4.reuse ;  /* 0x00000007041c7819 */ /* 0x140fe40000001e04 */
[--C-:B------:R-:W-:Y:S02]  /*2480*/  SHF.R.W.U32 R25, R4, 0x12, R4.reuse ;  /* 0x0000001204197819 */ /* 0x100fe40000001e04 */
[----:B------:R-:W-:Y:S02]  /*2490*/  SHF.R.U32.HI R49, RZ, 0x3, R4 ;  /* 0x00000003ff317819 */ /* 0x000fe40000011604 */
[C-C-:B------:R-:W-:Y:S02]  /*24a0*/  SHF.R.W.U32 R27, R44.reuse, 0x2, R44.reuse ;  /* 0x000000022c1b7819 */ /* 0x140fe40000001e2c */
[C-C-:B------:R-:W-:Y:S02]  /*24b0*/  SHF.R.W.U32 R38, R44.reuse, 0xd, R44.reuse ;  /* 0x0000000d2c267819 */ /* 0x140fe40000001e2c */
[----:B------:R-:W-:-:S02]  /*24c0*/  SHF.R.W.U32 R31, R44, 0x16, R44 ;  /* 0x000000162c1f7819 */ /* 0x000fc40000001e2c */
[C-C-:B------:R-:W-:Y:S02]  /*24d0*/  SHF.R.W.U32 R41, R34.reuse, 0x6, R34.reuse ;  /* 0x0000000622297819 */ /* 0x140fe40000001e22 */
[C-C-:B------:R-:W-:Y:S02]  /*24e0*/  SHF.R.W.U32 R46, R34.reuse, 0xb, R34.reuse ;  /* 0x0000000b222e7819 */ /* 0x140fe40000001e22 */
[----:B------:R-:W-:Y:S02]  /*24f0*/  SHF.R.W.U32 R47, R34, 0x19, R34 ;  /* 0x00000019222f7819 */ /* 0x000fe40000001e22 */
[----:B------:R-:W-:Y:S01]  /*2500*/  LOP3.LUT R28, R25, R28, R49, 0x96, !PT ;  /* 0x0000001c191c7212 */ /* 0x000fe200078e9631 */
[----:B------:R-:W-:Y:S01]  /*2510*/  IMAD.IADD R25, R45, 0x1, R50 ;  /* 0x000000012d197824 */ /* 0x000fe200078e0232 */
        /* <DEDUP_REMOVED lines=10> */
[----:B------:R-:W-:Y:S02]  /*25c0*/  IADD3 R45, PT, PT, R32, R27, R31 ;  /* 0x0000001b202d7210 */ /* 0x000fe40007ffe01f */
[----:B------:R-:W0:Y:S01]  /*25d0*/  LDC.64 R30, c[0x3][0x60] ;  /* 0x00c01800ff1e7b82 */ /* 0x000e220000000a00 */
[----:B------:R-:W-:-:S05]  /*25e0*/  IADD3 R35, PT, PT, R38, R33, R46 ;  /* 0x0000002126237210 */ /* 0x000fca0007ffe02e */
[----:B------:R-:W-:Y:S01]  /*25f0*/  IMAD.IADD R41, R40, 0x1, R35 ;  /* 0x0000000128297824 */ /* 0x000fe200078e0223 */
        /* <DEDUP_REMOVED lines=8> */
[----:B------:R-:W-:Y:S02]  /*2680*/  LOP3.LUT R51, R46, R51, R40, 0x96, !PT ;  /* 0x000000332e337212 */ /* 0x000fe400078e9628 */
[----:B------:R-:W-:Y:S02]  /*2690*/  LOP3.LUT R40, R37, R41, R34, 0xb8, !PT ;  /* 0x0000002925287212 */ /* 0x000fe400078eb822 */
[C-C-:B------:R-:W-:Y:S02]  /*26a0*/  SHF.R.W.U32 R32, R45.reuse, 0x2, R45.reuse ;  /* 0x000000022d207819 */ /* 0x140fe40000001e2d */
[C-C-:B------:R-:W-:Y:S02]  /*26b0*/  SHF.R.W.U32 R47, R45.reuse, 0xd, R45.reuse ;  /* 0x0000000d2d2f7819 */ /* 0x140fe40000001e2d */
[----:B------:R-:W-:-:S02]  /*26c0*/  SHF.R.W.U32 R38, R45, 0x16, R45 ;  /* 0x000000162d267819 */ /* 0x000fc40000001e2d */
[----:B------:R-:W-:Y:S02]  /*26d0*/  IADD3 R36, PT, PT, R27, R40, R36 ;  /* 0x000000281b247210 */ /* 0x000fe40007ffe024 */
[----:B------:R-:W-:Y:S02]  /*26e0*/  LOP3.LUT R32, R38, R47, R32, 0x96, !PT ;  /* 0x0000002f26207212 */ /* 0x000fe400078e9620 */
[----:B------:R-:W-:Y:S02]  /*26f0*/  LOP3.LUT R38, R44, R43, R45, 0xe8, !PT ;  /* 0x0000002b2c267212 */ /* 0x000fe400078ee82d */
[----:B0-----:R-:W-:Y:S02]  /*2700*/  IADD3 R30, PT, PT, R36, R30, R51 ;  /* 0x0000001e241e7210 */ /* 0x001fe40007ffe033 */
[C-C-:B------:R-:W-:Y:S02]  /*2710*/  SHF.R.W.U32 R46, R25.reuse, 0x11, R25.reuse ;  /* 0x00000011192e7819 */ /* 0x140fe40000001e19 */
[----:B------:R-:W-:-:S02]  /*2720*/  SHF.R.W.U32 R47, R25, 0x13, R25 ;  /* 0x00000013192f7819 */ /* 0x000fc40000001e19 */
[----:B------:R-:W-:Y:S02]  /*2730*/  SHF.R.U32.HI R48, RZ, 0xa, R25 ;  /* 0x0000000aff307819 */ /* 0x000fe40000011619 */
[----:B------:R-:W-:Y:S01]  /*2740*/  IADD3 R40, PT, PT, R35, R32, R38 ;  /* 0x0000002023287210 */ /* 0x000fe20007ffe026 */
        /* <DEDUP_REMOVED lines=16> */
[----:B------:R-:W-:Y:S02]  /*2850*/  LOP3.LUT R32, R45, R44, R40, 0xe8, !PT ;  /* 0x0000002c2d207212 */ /* 0x000fe400078ee828 */
[----:B------:R-:W-:-:S02]  /*2860*/  IADD3 R36, PT, PT, R21, R36, R37 ;  /* 0x0000002415247210 */ /* 0x000fc40007ffe025 */
[----:B------:R-:W-:Y:S02]  /*2870*/  LOP3.LUT R35, R50, R35, R49, 0x96, !PT ;  /* 0x0000002332237212 */ /* 0x000fe400078e9631 */
[----:B------:R-:W-:Y:S02]  /*2880*/  IADD3 R50, PT, PT, R20, R39, R29 ;  /* 0x0000002714327210 */ /* 0x000fe40007ffe01d */
[----:B------:R-:W-:Y:S02]  /*2890*/  IADD3 R43, PT, PT, R30, R43, R32 ;  /* 0x0000002b1e2b7210 */ /* 0x000fe40007ffe020 */
[----:B------:R-:W-:Y:S02]  /*28a0*/  IADD3 R29, PT, PT, R36, R31, R46 ;  /* 0x0000001f241d7210 */ /* 0x000fe40007ffe02e */
[----:B------:R-:W0:Y:S01]  /*28b0*/  LDC.64 R30, c[0x3][0x68] ;  /* 0x00c01a00ff1e7b82 */ /* 0x000e220000000a00 */
        /* <DEDUP_REMOVED lines=9> */
[----:B------:R-:W-:Y:S01]  /*2950*/  LOP3.LUT R36, R51, R36, R32, 0x96, !PT ;  /* 0x0000002433247212 */ /* 0x000fe200078e9620 */
[----:B------:R-:W-:Y:S01]  /*2960*/  IMAD.IADD R32, R47, 0x1, R50 ;  /* 0x000000012f207824 */ /* 0x000fe200078e0232 */
        /* <DEDUP_REMOVED lines=8> */
[----:B------:R-:W-:Y:S02]  /*29f0*/  IADD3 R47, PT, PT, R32, R47, R34 ;  /* 0x0000002f202f7210 */ /* 0x000fe40007ffe022 */
[----:B------:R-:W-:Y:S02]  /*2a00*/  LOP3.LUT R39, R40, R45, R43, 0xe8, !PT ;  /* 0x0000002d28277212 */ /* 0x000fe400078ee82b */
[----:B------:R-:W-:-:S02]  /*2a10*/  SHF.R.W.U32 R44, R21, 0x11, R21 ;  /* 0x00000011152c7819 */ /* 0x000fc40000001e15 */
[--C-:B------:R-:W-:Y:S02]  /*2a20*/  SHF.R.W.U32 R51, R21, 0x13, R21.reuse ;  /* 0x0000001315337819 */ /* 0x100fe40000001e15 */
[----:B------:R-:W-:Y:S02]  /*2a30*/  SHF.R.U32.HI R46, RZ, 0xa, R21 ;  /* 0x0000000aff2e7819 */ /* 0x000fe40000011615 */
[----:B0-----:R-:W-:Y:S02]  /*2a40*/  IADD3 R34, PT, PT, R47, R30, R49 ;  /* 0x0000001e2f227210 */ /* 0x001fe40007ffe031 */
[----:B------:R-:W-:Y:S02]  /*2a50*/  IADD3 R42, PT, PT, R29, R42, R39 ;  /* 0x0000002a1d2a7210 */ /* 0x000fe40007ffe027 */
[----:B------:R-:W-:Y:S01]  /*2a60*/  IADD3 R53, PT, PT, R17, R2, R22 ;  /* 0x0000000211357210 */ /* 0x000fe20007ffe016 */
[----:B------:R-:W-:Y:S01]  /*2a70*/  IMAD.IADD R30, R45, 0x1, R34 ;  /* 0x000000012d1e7824 */ /* 0x000fe200078e0222 */
[----:B------:R-:W-:-:S02]  /*2a80*/  LOP3.LUT R2, R51, R44, R46, 0x96, !PT ;  /* 0x0000002c33027212 */ /* 0x000fc400078e962e */
[C-C-:B------:R-:W-:Y:S02]  /*2a90*/  SHF.R.W.U32 R29, R42.reuse, 0x2, R42.reuse ;  /* 0x000000022a1d7819 */ /* 0x140fe40000001e2a */
[C-C-:B------:R-:W-:Y:S02]  /*2aa0*/  SHF.R.W.U32 R44, R42.reuse, 0xd, R42.reuse ;  /* 0x0000000d2a2c7819 */ /* 0x140fe40000001e2a */
[----:B------:R-:W-:Y:S01]  /*2ab0*/  SHF.R.W.U32 R39, R42, 0x16, R42 ;  /* 0x000000162a277819 */ /* 0x000fe20000001e2a */
[----:B------:R-:W-:Y:S01]  /*2ac0*/  IMAD.IADD R2, R2, 0x1, R53 ;  /* 0x0000000102027824 */ /* 0x000fe200078e0235 */
        /* <DEDUP_REMOVED lines=14> */
[----:B------:R-:W-:Y:S02]  /*2bb0*/  IADD3 R31, PT, PT, R44, R31, R46 ;  /* 0x0000001f2c1f7210 */ /* 0x000fe40007ffe02e */
[----:B------:R-:W-:-:S02]  /*2bc0*/  LOP3.LUT R22, R49, R22, R48, 0x96, !PT ;  /* 0x0000001631167212 */ /* 0x000fc400078e9630 */
[--C-:B------:R-:W-:Y:S01]  /*2bd0*/  SHF.R.W.U32 R45, R32, 0x11, R32.reuse ;  /* 0x00000011202d7819 */ /* 0x100fe20000001e20 */
[----:B------:R-:W-:Y:S01]  /*2be0*/  IMAD.IADD R39, R40, 0x1, R31 ;  /* 0x0000000128277824 */ /* 0x000fe200078e021f */
[--C-:B------:R-:W-:Y:S02]  /*2bf0*/  SHF.R.W.U32 R48, R32, 0x13, R32.reuse ;  /* 0x0000001320307819 */ /* 0x100fe40000001e20 */
[----:B------:R-:W-:Y:S02]  /*2c00*/  SHF.R.U32.HI R47, RZ, 0xa, R32 ;  /* 0x0000000aff2f7819 */ /* 0x000fe40000011620 */
[C---:B------:R-:W-:Y:S02]  /*2c10*/  SHF.R.W.U32 R44, R39.reuse, 0x6, R39 ;  /* 0x00000006272c7819 */ /* 0x040fe40000001e27 */
[----:B------:R-:W-:Y:S02]  /*2c20*/  LOP3.LUT R3, R48, R45, R47, 0x96, !PT ;  /* 0x0000002d30037212 */ /* 0x000fe400078e962f */
[----:B------:R-:W-:-:S02]  /*2c30*/  SHF.R.W.U32 R47, R39, 0xb, R39 ;  /* 0x0000000b272f7819 */ /* 0x000fc40000001e27 */
        /* <DEDUP_REMOVED lines=23> */
[C-C-:B------:R-:W-:Y:S02]  /*2db0*/  SHF.R.W.U32 R38, R40.reuse, 0xd, R40.reuse ;  /* 0x0000000d28267819 */ /* 0x140fe40000001e28 */
[----:B------:R-:W-:Y:S02]  /*2dc0*/  SHF.R.W.U32 R33, R40, 0x16, R40 ;  /* 0x0000001628217819 */ /* 0x000fe40000001e28 */
[C-C-:B------:R-:W-:Y:S02]  /*2dd0*/  SHF.R.W.U32 R46, R5.reuse, 0x7, R5.reuse ;  /* 0x00000007052e7819 */ /* 0x140fe40000001e05 */
[----:B------:R-:W-:-:S02]  /*2de0*/  SHF.R.W.U32 R47, R5, 0x12, R5 ;  /* 0x00000012052f7819 */ /* 0x000fc40000001e05 */
[----:B------:R-:W-:Y:S02]  /*2df0*/  SHF.R.U32.HI R48, RZ, 0x3, R5 ;  /* 0x00000003ff307819 */ /* 0x000fe40000011605 */
[C-C-:B------:R-:W-:Y:S02]  /*2e00*/  SHF.R.W.U32 R43, R34.reuse, 0x6, R34.reuse ;  /* 0x00000006222b7819 */ /* 0x140fe40000001e22 */
[C-C-:B------:R-:W-:Y:S02]  /*2e10*/  SHF.R.W.U32 R44, R34.reuse, 0xb, R34.reuse ;  /* 0x0000000b222c7819 */ /* 0x140fe40000001e22 */
[----:B------:R-:W-:Y:S01]  /*2e20*/  SHF.R.W.U32 R45, R34, 0x19, R34 ;  /* 0x00000019222d7819 */ /* 0x000fe20000001e22 */
[----:B------:R-:W-:Y:S01]  /*2e30*/  IMAD.IADD R4, R4, 0x1, R49 ;  /* 0x0000000104047824 */ /* 0x000fe200078e0231 */
        /* <DEDUP_REMOVED lines=12> */
[----:B------:R-:W0:Y:S03]  /*2f00*/  LDC.64 R28, c[0x3][0x78] ;  /* 0x00c01e00ff1c7b82 */ /* 0x000e260000000a00 */
        /* <DEDUP_REMOVED lines=22> */
[----:B------:R-:W-:Y:S02]  /*3070*/  IADD3 R42, PT, PT, R33, R18, R42 ;  /* 0x00000012212a7210 */ /* 0x000fe40007ffe02a */
[----:B------:R-:W-:Y:S01]  /*3080*/  IADD3 R49, PT, PT, R27, R16, R35 ;  /* 0x000000101b317210 */ /* 0x000fe20007ffe023 */
[----:B------:R-:W-:Y:S01]  /*3090*/  IMAD.IADD R35, R41, 0x1, R28 ;  /* 0x0000000129237824 */ /* 0x000fe200078e021c */
        /* <DEDUP_REMOVED lines=19> */
[--C-:B------:R-:W-:Y:S02]  /*31d0*/  SHF.R.W.U32 R45, R31, 0x11, R31.reuse ;  /* 0x000000111f2d7819 */ /* 0x100fe40000001e1f */
[----:B------:R-:W-:Y:S02]  /*31e0*/  LOP3.LUT R30, R47, R30, R48, 0x96, !PT ;  /* 0x0000001e2f1e7212 */ /* 0x000fe400078e9630 */
[--C-:B------:R-:W-:Y:S02]  /*31f0*/  SHF.R.W.U32 R46, R31, 0x13, R31.reuse ;  /* 0x000000131f2e7819 */ /* 0x100fe40000001e1f */
[----:B------:R-:W-:Y:S01]  /*3200*/  SHF.R.U32.HI R47, RZ, 0xa, R31 ;  /* 0x0000000aff2f7819 */ /* 0x000fe2000001161f */
        /* <DEDUP_REMOVED lines=22> */
[----:B0-----:R-:W-:Y:S02]  /*3370*/  IADD3 R28, PT, PT, R45, R28, R47 ;  /* 0x0000001c2d1c7210 */ /* 0x001fe40007ffe02f */
[----:B------:R-:W-:Y:S02]  /*3380*/  IADD3 R44, PT, PT, R39, R24, R44 ;  /* 0x00000018272c7210 */ /* 0x000fe40007ffe02c */
[----:B------:R-:W-:Y:S01]  /*3390*/  IADD3 R51, PT, PT, R32, R5, R36 ;  /* 0x0000000520337210 */ /* 0x000fe20007ffe024 */
[----:B------:R-:W-:Y:S01]  /*33a0*/  IMAD.IADD R39, R43, 0x1, R28 ;  /* 0x000000012b277824 */ /* 0x000fe200078e021c */
[----:B------:R-:W-:Y:S02]  /*33b0*/  LOP3.LUT R46, R49, R46, R48, 0x96, !PT ;  /* 0x0000002e312e7212 */ /* 0x000fe400078e9630 */
        /* <DEDUP_REMOVED lines=22> */
[----:B------:R-:W-:Y:S01]  /*3520*/  IADD3 R49, PT, PT, R2, R15, R38 ;  /* 0x0000000f02317210 */ /* 0x000fe20007ffe026 */
[----:B------:R-:W-:Y:S01]  /*3530*/  IMAD.IADD R38, R42, 0x1, R5 ;  /* 0x000000012a267824 */ /* 0x000fe200078e0205 */
        /* <DEDUP_REMOVED lines=53> */
[--C-:B------:R-:W-:Y:S02]  /*3890*/  SHF.R.W.U32 R47, R40, 0x6, R40.reuse ;  /* 0x00000006282f7819 */ /* 0x100fe40000001e28 */
        /* <DEDUP_REMOVED lines=38> */
[----:B------:R-:W-:Y:S02]  /*3b00*/  IADD3 R19, PT, PT, R38, R29, R46 ;  /* 0x0000001d26137210 */ /* 0x000fe40007ffe02e */
[----:B------:R-:W0:Y:S01]  /*3b10*/  LDC.64 R28, c[0x3][0x98] ;  /* 0x00c02600ff1c7b82 */ /* 0x000e220000000a00 */
[C-C-:B------:R-:W-:Y:S02]  /*3b20*/  SHF.R.W.U32 R45, R15.reuse, 0x11, R15.reuse ;  /* 0x000000110f2d7819 */ /* 0x140fe40000001e0f */
[----:B------:R-:W-:Y:S01]  /*3b30*/  SHF.R.W.U32 R48, R15, 0x13, R15 ;  /* 0x000000130f307819 */ /* 0x000fe20000001e0f */
[----:B------:R-:W-:Y:S01]  /*3b40*/  IMAD.IADD R38, R42, 0x1, R19 ;  /* 0x000000012a267824 */ /* 0x000fe200078e0213 */
[----:B------:R-:W-:Y:S02]  /*3b50*/  SHF.R.U32.HI R47, RZ, 0xa, R15 ;  /* 0x0000000aff2f7819 */ /* 0x000fe4000001160f */
[----:B------:R-:W-:-:S02]  /*3b60*/  SHF.R.W.U32 R36, R3, 0x7, R3 ;  /* 0x0000000703247819 */ /* 0x000fc40000001e03 */
[----:B------:R-:W-:Y:S02]  /*3b70*/  LOP3.LUT R47, R48, R45, R47, 0x96, !PT ;  /* 0x0000002d302f7212 */ /* 0x000fe400078e962f */
        /* <DEDUP_REMOVED lines=8> */
[----:B------:R-:W-:-:S04]  /*3c00*/  LOP3.LUT R46, R40, R38, R39, 0xb8, !PT ;  /* 0x00000026282e7212 */ /* 0x000fc800078eb827 */
[----:B------:R-:W-:Y:S02]  /*3c10*/  IADD3 R46, PT, PT, R17, R46, R35 ;  /* 0x0000002e112e7210 */ /* 0x000fe40007ffe023 */
[C-C-:B------:R-:W-:Y:S02]  /*3c20*/  SHF.R.W.U32 R26, R43.reuse, 0x2, R43.reuse ;  /* 0x000000022b1a7819 */ /* 0x140fe40000001e2b */
[C-C-:B------:R-:W-:Y:S02]  /*3c30*/  SHF.R.W.U32 R45, R43.reuse, 0xd, R43.reuse ;  /* 0x0000000d2b2d7819 */ /* 0x140fe40000001e2b */
[----:B------:R-:W-:Y:S02]  /*3c40*/  SHF.R.W.U32 R42, R43, 0x16, R43 ;  /* 0x000000162b2a7819 */ /* 0x000fe40000001e2b */
[----:B0-----:R-:W-:Y:S02]  /*3c50*/  IADD3 R28, PT, PT, R46, R28, R49 ;  /* 0x0000001c2e1c7210 */ /* 0x001fe40007ffe031 */
[----:B------:R-:W-:-:S02]  /*3c60*/  LOP3.LUT R26, R42, R45, R26, 0x96, !PT ;  /* 0x0000002d2a1a7212 */ /* 0x000fc400078e961a */
[----:B------:R-:W-:Y:S01]  /*3c70*/  LOP3.LUT R42, R44, R41, R43, 0xe8, !PT ;  /* 0x000000292c2a7212 */ /* 0x000fe200078ee82b */
[----:B------:R-:W-:Y:S01]  /*3c80*/  IMAD.IADD R35, R41, 0x1, R28 ;  /* 0x0000000129237824 */ /* 0x000fe200078e021c */
[C-C-:B------:R-:W-:Y:S02]  /*3c90*/  SHF.R.W.U32 R45, R20.reuse, 0x11, R20.reuse ;  /* 0x00000011142d7819 */ /* 0x140fe40000001e14 */
[--C-:B------:R-:W-:Y:S02]  /*3ca0*/  SHF.R.W.U32 R48, R20, 0x13, R20.reuse ;  /* 0x0000001314307819 */ /* 0x100fe40000001e14 */
[----:B------:R-:W-:Y:S02]  /*3cb0*/  SHF.R.U32.HI R47, RZ, 0xa, R20 ;  /* 0x0000000aff2f7819 */ /* 0x000fe40000011614 */
[----:B------:R-:W-:Y:S02]  /*3cc0*/  IADD3 R50, PT, PT, R18, R25, R37 ;  /* 0x0000001912327210 */ /* 0x000fe40007ffe025 */
        /* <DEDUP_REMOVED lines=20> */
[----:B------:R-:W-:Y:S02]  /*3e10*/  IADD3 R27, PT, PT, R40, R29, R48 ;  /* 0x0000001d281b7210 */ /* 0x000fe40007ffe030 */
[----:B------:R-:W0:Y:S01]  /*3e20*/  LDC.64 R28, c[0x3][0xa0] ;  /* 0x00c02800ff1c7b82 */ /* 0x000e220000000a00 */
[C-C-:B------:R-:W-:Y:S02]  /*3e30*/  SHF.R.W.U32 R45, R17.reuse, 0x11, R17.reuse ;  /* 0x00000011112d7819 */ /* 0x140fe40000001e11 */
[--C-:B------:R-:W-:Y:S02]  /*3e40*/  SHF.R.W.U32 R46, R17, 0x13, R17.reuse ;  /* 0x00000013112e7819 */ /* 0x100fe40000001e11 */
[----:B------:R-:W-:Y:S01]  /*3e50*/  SHF.R.U32.HI R47, RZ, 0xa, R17 ;  /* 0x0000000aff2f7819 */ /* 0x000fe20000011611 */
[----:B------:R-:W-:Y:S01]  /*3e60*/  IMAD.IADD R40, R44, 0x1, R27 ;  /* 0x000000012c287824 */ /* 0x000fe200078e021b */
[----:B------:R-:W-:Y:S02]  /*3e70*/  SHF.R.W.U32 R22, R31, 0x7, R31 ;  /* 0x000000071f167819 */ /* 0x000fe40000001e1f */
[----:B------:R-:W-:-:S02]  /*3e80*/  LOP3.LUT R46, R46, R45, R47, 0x96, !PT ;  /* 0x0000002d2e2e7212 */ /* 0x000fc400078e962f */
[--C-:B------:R-:W-:Y:S02]  /*3e90*/  SHF.R.W.U32 R19, R31, 0x12, R31.reuse ;  /* 0x000000121f137819 */ /* 0x100fe40000001e1f */
[----:B------:R-:W-:Y:S02]  /*3ea0*/  SHF.R.U32.HI R51, RZ, 0x3, R31 ;  /* 0x00000003ff337819 */ /* 0x000fe4000001161f */
[--C-:B------:R-:W-:Y:S02]  /*3eb0*/  SHF.R.W.U32 R47, R40, 0x6, R40.reuse ;  /* 0x00000006282f7819 */ /* 0x100fe40000001e28 */
[----:B------:R-:W-:Y:S01]  /*3ec0*/  LOP3.LUT R22, R19, R22, R51, 0x96, !PT ;  /* 0x0000001613167212 */ /* 0x000fe200078e9633 */
[----:B------:R-:W-:Y:S01]  /*3ed0*/  IMAD.IADD R19, R46, 0x1, R49 ;  /* 0x000000012e137824 */ /* 0x000fe200078e0231 */
        /* <DEDUP_REMOVED lines=8> */
[----:B------:R-:W-:Y:S02]  /*3f60*/  LOP3.LUT R44, R45, R44, R37, 0x96, !PT ;  /* 0x0000002c2d2c7212 */ /* 0x000fe400078e9625 */
[----:B------:R-:W-:Y:S02]  /*3f70*/  LOP3.LUT R37, R42, R43, R41, 0xe8, !PT ;  /* 0x0000002b2a257212 */ /* 0x000fe400078ee829 */
[----:B0-----:R-:W-:Y:S02]  /*3f80*/  IADD3 R28, PT, PT, R46, R28, R47 ;  /* 0x0000001c2e1c7210 */ /* 0x001fe40007ffe02f */
[----:B------:R-:W-:Y:S02]  /*3f90*/  IADD3 R44, PT, PT, R27, R44, R37 ;  /* 0x0000002c1b2c7210 */ /* 0x000fe40007ffe025 */
[C---:B------:R-:W-:Y:S01]  /*3fa0*/  SHF.R.W.U32 R45, R26.reuse, 0x11, R26 ;  /* 0x000000111a2d7819 */ /* 0x040fe20000001e1a */
[----:B------:R-:W-:Y:S01]  /*3fb0*/  IMAD.IADD R37, R43, 0x1, R28 ;  /* 0x000000012b257824 */ /* 0x000fe200078e021c */
[----:B------:R-:W-:-:S02]  /*3fc0*/  SHF.R.W.U32 R48, R26, 0x13, R26 ;  /* 0x000000131a307819 */ /* 0x000fc40000001e1a */
[----:B------:R-:W-:Y:S02]  /*3fd0*/  SHF.R.U32.HI R49, RZ, 0xa, R26 ;  /* 0x0000000aff317819 */ /* 0x000fe4000001161a */
[----:B------:R-:W-:Y:S02]  /*3fe0*/  IADD3 R50, PT, PT, R34, R21, R30 ;  /* 0x0000001522327210 */ /* 0x000fe40007ffe01e */
[----:B------:R-:W-:Y:S02]  /*3ff0*/  LOP3.LUT R21, R48, R45, R49, 0x96, !PT ;  /* 0x0000002d30157212 */ /* 0x000fe400078e9631 */
        /* <DEDUP_REMOVED lines=11> */
[----:B------:R-:W-:Y:S02]  /*40b0*/  SHF.R.U32.HI R49, RZ, 0x3, R16 ;  /* 0x00000003ff317819 */ /* 0x000fe40000011610 */
[----:B------:R-:W-:Y:S02]  /*40c0*/  LOP3.LUT R27, R39, R46, R27, 0x96, !PT ;  /* 0x0000002e271b7212 */ /* 0x000fe400078e961b */
[----:B------:R-:W-:Y:S02]  /*40d0*/  LOP3.LUT R39, R41, R42, R44, 0xe8, !PT ;  /* 0x0000002a29277212 */ /* 0x000fe400078ee82c */
[----:B------:R-:W-:Y:S02]  /*40e0*/  IADD3 R38, PT, PT, R21, R43, R38 ;  /* 0x0000002b15267210 */ /* 0x000fe40007ffe026 */
[----:B------:R-:W-:Y:S02]  /*40f0*/  LOP3.LUT R30, R47, R30, R49, 0x96, !PT ;  /* 0x0000001e2f1e7212 */ /* 0x000fe400078e9631 */
[----:B------:R-:W-:-:S02]  /*4100*/  IADD3 R49, PT, PT, R5, R32, R33 ;  /* 0x0000002005317210 */ /* 0x000fc40007ffe021 */
[----:B------:R-:W-:Y:S02]  /*4110*/  IADD3 R43, PT, PT, R28, R27, R39 ;  /* 0x0000001b1c2b7210 */ /* 0x000fe40007ffe027 */
[----:B------:R-:W-:Y:S02]  /*4120*/  IADD3 R33, PT, PT, R38, R29, R48 ;  /* 0x0000001d26217210 */ /* 0x000fe40007ffe030 */
[----:B------:R-:W0:Y:S01]  /*4130*/  LDC.64 R28, c[0x3][0xa8] ;  /* 0x00c02a00ff1c7b82 */ /* 0x000e220000000a00 */
[C-C-:B------:R-:W-:Y:S02]  /*4140*/  SHF.R.W.U32 R45, R19.reuse, 0x11, R19.reuse ;  /* 0x00000011132d7819 */ /* 0x140fe40000001e13 */
[--C-:B------:R-:W-:Y:S02]  /*4150*/  SHF.R.W.U32 R46, R19, 0x13, R19.reuse ;  /* 0x00000013132e7819 */ /* 0x100fe40000001e13 */
[----:B------:R-:W-:Y:S01]  /*4160*/  SHF.R.U32.HI R47, RZ, 0xa, R19 ;  /* 0x0000000aff2f7819 */ /* 0x000fe20000011613 */
[----:B------:R-:W-:Y:S01]  /*4170*/  IMAD.IADD R38, R42, 0x1, R33 ;  /* 0x000000012a267824 */ /* 0x000fe200078e0221 */
[----:B------:R-:W-:-:S02]  /*4180*/  SHF.R.W.U32 R32, R18, 0x7, R18 ;  /* 0x0000000712207819 */ /* 0x000fc40000001e12 */
[----:B------:R-:W-:Y:S02]  /*4190*/  LOP3.LUT R46, R46, R45, R47, 0x96, !PT ;  /* 0x0000002d2e2e7212 */ /* 0x000fe400078e962f */
[--C-:B------:R-:W-:Y:S02]  /*41a0*/  SHF.R.W.U32 R27, R18, 0x12, R18.reuse ;  /* 0x00000012121b7819 */ /* 0x100fe40000001e12 */
[----:B------:R-:W-:Y:S02]  /*41b0*/  SHF.R.U32.HI R51, RZ, 0x3, R18 ;  /* 0x00000003ff337819 */ /* 0x000fe40000011612 */
[--C-:B------:R-:W-:Y:S02]  /*41c0*/  SHF.R.W.U32 R47, R38, 0x6, R38.reuse ;  /* 0x00000006262f7819 */ /* 0x100fe40000001e26 */
[----:B------:R-:W-:Y:S01]  /*41d0*/  LOP3.LUT R32, R27, R32, R51, 0x96, !PT ;  /* 0x000000201b207212 */ /* 0x000fe200078e9633 */
[----:B------:R-:W-:Y:S01]  /*41e0*/  IMAD.IADD R27, R46, 0x1, R49 ;  /* 0x000000012e1b7824 */ /* 0x000fe200078e0231 */
[----:B------:R-:W-:-:S02]  /*41f0*/  SHF.R.W.U32 R48, R38, 0xb, R38 ;  /* 0x0000000b26307819 */ /* 0x000fc40000001e26 */
[----:B------:R-:W-:Y:S02]  /*4200*/  SHF.R.W.U32 R50, R38, 0x19, R38 ;  /* 0x0000001926327819 */ /* 0x000fe40000001e26 */
[----:B------:R-:W-:Y:S02]  /*4210*/  LOP3.LUT R46, R40, R38, R37, 0xb8, !PT ;  /* 0x00000026282e7212 */ /* 0x000fe400078eb825 */
[C-C-:B------:R-:W-:Y:S02]  /*4220*/  SHF.R.W.U32 R39, R43.reuse, 0x2, R43.reuse ;  /* 0x000000022b277819 */ /* 0x140fe40000001e2b */
[C-C-:B------:R-:W-:Y:S02]  /*4230*/  SHF.R.W.U32 R42, R43.reuse, 0xd, R43.reuse ;  /* 0x0000000d2b2a7819 */ /* 0x140fe40000001e2b */
[----:B------:R-:W-:Y:S02]  /*4240*/  SHF.R.W.U32 R45, R43, 0x16, R43 ;  /* 0x000000162b2d7819 */ /* 0x000fe40000001e2b */
[----:B------:R-:W-:-:S02]  /*4250*/  LOP3.LUT R47, R50, R48, R47, 0x96, !PT ;  /* 0x00000030322f7212 */ /* 0x000fc400078e962f */
[----:B------:R-:W-:Y:S02]  /*4260*/  IADD3 R46, PT, PT, R27, R46, R35 ;  /* 0x0000002e1b2e7210 */ /* 0x000fe40007ffe023 */
[----:B------:R-:W-:Y:S02]  /*4270*/  LOP3.LUT R42, R45, R42, R39, 0x96, !PT ;  /* 0x0000002a2d2a7212 */ /* 0x000fe400078e9627 */
[----:B------:R-:W-:Y:S02]  /*4280*/  LOP3.LUT R39, R44, R41, R43, 0xe8, !PT ;  /* 0x000000292c277212 */ /* 0x000fe400078ee82b */
[----:B0-----:R-:W-:Y:S02]  /*4290*/  IADD3 R28, PT, PT, R46, R28, R47 ;  /* 0x0000001c2e1c7210 */ /* 0x001fe40007ffe02f */
[----:B------:R-:W-:Y:S02]  /*42a0*/  IADD3 R42, PT, PT, R33, R42, R39 ;  /* 0x0000002a212a7210 */ /* 0x000fe40007ffe027 */
[--C-:B------:R-:W-:Y:S01]  /*42b0*/  SHF.R.W.U32 R45, R21, 0x11, R21.reuse ;  /* 0x00000011152d7819 */ /* 0x100fe20000001e15 */
[----:B------:R-:W-:Y:S01]  /*42c0*/  IMAD.IADD R39, R41, 0x1, R28 ;  /* 0x0000000129277824 */ /* 0x000fe200078e021c */
[----:B------:R-:W-:-:S02]  /*42d0*/  SHF.R.W.U32 R48, R21, 0x13, R21 ;  /* 0x0000001315307819 */ /* 0x000fc40000001e15 */
[----:B------:R-:W-:Y:S02]  /*42e0*/  SHF.R.U32.HI R49, RZ, 0xa, R21 ;  /* 0x0000000aff317819 */ /* 0x000fe40000011615 */
[----:B------:R-:W-:Y:S02]  /*42f0*/  IADD3 R50, PT, PT, R15, R2, R36 ;  /* 0x000000020f327210 */ /* 0x000fe40007ffe024 */
        /* <DEDUP_REMOVED lines=9> */
[----:B------:R-:W-:Y:S01]  /*4390*/  LOP3.LUT R35, R52, R35, R33, 0x96, !PT ;  /* 0x0000002334237212 */ /* 0x000fe200078e9621 */
[----:B------:R-:W-:Y:S01]  /*43a0*/  IMAD.IADD R33, R45, 0x1, R50 ;  /* 0x000000012d217824 */ /* 0x000fe200078e0232 */
[----:B------:R-:W-:-:S02]  /*43b0*/  SHF.R.W.U32 R46, R39, 0x6, R39 ;  /* 0x00000006272e7819 */ /* 0x000fc40000001e27 */
[C-C-:B------:R-:W-:Y:S02]  /*43c0*/  SHF.R.W.U32 R47, R39.reuse, 0xb, R39.reuse ;  /* 0x0000000b272f7819 */ /* 0x140fe40000001e27 */
[----:B------:R-:W-:Y:S02]  /*43d0*/  SHF.R.W.U32 R48, R39, 0x19, R39 ;  /* 0x0000001927307819 */ /* 0x000fe40000001e27 */
[----:B------:R-:W-:Y:S02]  /*43e0*/  LOP3.LUT R36, R37, R39, R38, 0xb8, !PT ;  /* 0x0000002725247212 */ /* 0x000fe400078eb826 */
[----:B------:R-:W-:Y:S02]  /*43f0*/  IADD3 R50, PT, PT, R20, R3, R25 ;  /* 0x0000000314327210 */ /* 0x000fe40007ffe019 */
[----:B------:R-:W-:Y:S02]  /*4400*/  IADD3 R41, PT, PT, R28, R41, R2 ;  /* 0x000000291c297210 */ /* 0x000fe40007ffe002 */
[----:B------:R-:W0:Y:S01]  /*4410*/  LDC.64 R2, c[0x3][0xb0] ;  /* 0x00c02c00ff027b82 */ /* 0x000e220000000a00 */
[----:B------:R-:W-:-:S02]  /*4420*/  LOP3.LUT R46, R48, R47, R46, 0x96, !PT ;  /* 0x0000002f302e7212 */ /* 0x000fc400078e962e */
[----:B------:R-:W-:Y:S02]  /*4430*/  IADD3 R36, PT, PT, R33, R36, R40 ;  /* 0x0000002421247210 */ /* 0x000fe40007ffe028 */
[C-C-:B------:R-:W-:Y:S02]  /*4440*/  SHF.R.W.U32 R45, R27.reuse, 0x11, R27.reuse ;  /* 0x000000111b2d7819 */ /* 0x140fe40000001e1b */
[----:B------:R-:W-:Y:S02]  /*4450*/  IADD3 R29, PT, PT, R36, R29, R46 ;  /* 0x0000001d241d7210 */ /* 0x000fe40007ffe02e */
[--C-:B------:R-:W-:Y:S02]  /*4460*/  SHF.R.W.U32 R48, R27, 0x13, R27.reuse ;  /* 0x000000131b307819 */ /* 0x100fe40000001e1b */
[----:B------:R-:W-:Y:S01]  /*4470*/  SHF.R.U32.HI R47, RZ, 0xa, R27 ;  /* 0x0000000aff2f7819 */ /* 0x000fe2000001161b */
[----:B------:R-:W-:Y:S01]  /*4480*/  IMAD.IADD R36, R44, 0x1, R29 ;  /* 0x000000012c247824 */ /* 0x000fe200078e021d */
        /* <DEDUP_REMOVED lines=67> */
[----:B------:R-:W-:Y:S01]  /*48c0*/  SHF.R.W.U32 R47, R4, 0x13, R4 ;  /* 0x00000013042f7819 */ /* 0x000fe20000001e04 */
        /* <DEDUP_REMOVED lines=29> */
[----:B------:R-:W-:Y:S02]  /*4aa0*/  IADD3 R49, PT, PT, R21, R18, R35 ;  /* 0x0000001215317210 */ /* 0x000fe40007ffe023 */
[----:B------:R-:W-:Y:S02]  /*4ab0*/  LOP3.LUT R18, R47, R44, R48, 0x96, !PT ;  /* 0x0000002c2f127212 */ /* 0x000fe400078e9630 */
[----:B------:R-:W-:-:S02]  /*4ac0*/  SHF.R.W.U32 R44, R36, 0x6, R36 ;  /* 0x00000006242c7819 */ /* 0x000fc40000001e24 */
        /* <DEDUP_REMOVED lines=14> */
[----:B------:R-:W-:Y:S01]  /*4bb0*/  LOP3.LUT R32, R40, R47, R32, 0x96, !PT ;  /* 0x0000002f28207212 */ /* 0x000fe200078e9620 */
[----:B------:R-:W-:Y:S01]  /*4bc0*/  IMAD.IADD R37, R43, 0x1, R2 ;  /* 0x000000012b257824 */ /* 0x000fe200078e0202 */
[C-C-:B------:R-:W-:Y:S02]  /*4bd0*/  SHF.R.W.U32 R46, R16.reuse, 0x11, R16.reuse ;  /* 0x00000011102e7819 */ /* 0x140fe40000001e10 */
[----:B------:R-:W-:-:S02]  /*4be0*/  SHF.R.W.U32 R47, R16, 0x13, R16 ;  /* 0x00000013102f7819 */ /* 0x000fc40000001e10 */
[----:B------:R-:W-:Y:S02]  /*4bf0*/  SHF.R.U32.HI R48, RZ, 0xa, R16 ;  /* 0x0000000aff307819 */ /* 0x000fe40000011610 */
[----:B------:R-:W-:Y:S02]  /*4c00*/  LOP3.LUT R40, R42, R43, R41, 0xe8, !PT ;  /* 0x0000002b2a287212 */ /* 0x000fe400078ee829 */
[----:B------:R-:W-:Y:S02]  /*4c10*/  IADD3 R49, PT, PT, R27, R24, R25 ;  /* 0x000000181b317210 */ /* 0x000fe40007ffe019 */
[----:B------:R-:W-:Y:S02]  /*4c20*/  LOP3.LUT R24, R47, R46, R48, 0x96, !PT ;  /* 0x0000002e2f187212 */ /* 0x000fe400078e9630 */
[----:B------:R-:W-:Y:S02]  /*4c30*/  IADD3 R40, PT, PT, R45, R32, R40 ;  /* 0x000000202d287210 */ /* 0x000fe40007ffe028 */
[----:B------:R-:W-:-:S02]  /*4c40*/  SHF.R.W.U32 R45, R37, 0x6, R37 ;  /* 0x00000006252d7819 */ /* 0x000fc40000001e25 */
[C-C-:B------:R-:W-:Y:S02]  /*4c50*/  SHF.R.W.U32 R46, R37.reuse, 0xb, R37.reuse ;  /* 0x0000000b252e7819 */ /* 0x140fe40000001e25 */
[----:B------:R-:W-:Y:S01]  /*4c60*/  SHF.R.W.U32 R47, R37, 0x19, R37 ;  /* 0x00000019252f7819 */ /* 0x000fe20000001e25 */
        /* <DEDUP_REMOVED lines=18> */
[----:B------:R-:W-:Y:S02]  /*4d90*/  SHF.R.U32.HI R48, RZ, 0xa, R18 ;  /* 0x0000000aff307819 */ /* 0x000fe40000011612 */
[----:B------:R-:W-:Y:S01]  /*4da0*/  IADD3 R49, PT, PT, R33, R34, R29 ;  /* 0x0000002221317210 */ /* 0x000fe20007ffe01d */
[----:B------:R-:W-:Y:S01]  /*4db0*/  IMAD.IADD R38, R42, 0x1, R45 ;  /* 0x000000012a267824 */ /* 0x000fe200078e022d */
[----:B------:R-:W-:Y:S02]  /*4dc0*/  LOP3.LUT R44, R47, R44, R48, 0x96, !PT ;  /* 0x0000002c2f2c7212 */ /* 0x000fe400078e9630 */
[C-C-:B------:R-:W-:Y:S02]  /*4dd0*/  SHF.R.W.U32 R29, R19.reuse, 0x7, R19.reuse ;  /* 0x00000007131d7819 */ /* 0x140fe40000001e13 */
[--C-:B------:R-:W-:Y:S02]  /*4de0*/  SHF.R.W.U32 R32, R19, 0x12, R19.reuse ;  /* 0x0000001213207819 */ /* 0x100fe40000001e13 */
[----:B------:R-:W-:-:S02]  /*4df0*/  SHF.R.U32.HI R50, RZ, 0x3, R19 ;  /* 0x00000003ff327819 */ /* 0x000fc40000011613 */
[----:B------:R-:W-:Y:S02]  /*4e00*/  SHF.R.W.U32 R46, R38, 0x6, R38 ;  /* 0x00000006262e7819 */ /* 0x000fe40000001e26 */
[----:B------:R-:W-:Y:S01]  /*4e10*/  LOP3.LUT R29, R32, R29, R50, 0x96, !PT ;  /* 0x0000001d201d7212 */ /* 0x000fe200078e9632 */
[----:B------:R-:W-:Y:S01]  /*4e20*/  IMAD.IADD R32, R44, 0x1, R49 ;  /* 0x000000012c207824 */ /* 0x000fe200078e0231 */
        /* <DEDUP_REMOVED lines=28> */
[----:B------:R-:W-:Y:S02]  /*4ff0*/  LOP3.LUT R34, R43, R40, R42, 0xe8, !PT ;  /* 0x000000282b227212 */ /* 0x000fe400078ee82a */
[----:B------:R-:W-:-:S02]  /*5000*/  IADD3 R44, PT, PT, R5, R44, R36 ;  /* 0x0000002c052c7210 */ /* 0x000fc40007ffe024 */
[----:B------:R-:W-:Y:S02]  /*5010*/  IADD3 R50, PT, PT, R4, R15, R31 ;  /* 0x0000000f04327210 */ /* 0x000fe40007ffe01f */
[----:B------:R-:W-:Y:S02]  /*5020*/  IADD3 R41, PT, PT, R2, R41, R34 ;  /* 0x0000002902297210 */ /* 0x000fe40007ffe022 */
[----:B------:R-:W-:Y:S02]  /*5030*/  IADD3 R31, PT, PT, R44, R3, R46 ;  /* 0x000000032c1f7210 */ /* 0x000fe40007ffe02e */
[----:B------:R-:W0:Y:S01]  /*5040*/  LDC.64 R2, c[0x3][0xd0] ;  /* 0x00c03400ff027b82 */ /* 0x000e220000000a00 */
[C-C-:B------:R-:W-:Y:S02]  /*5050*/  SHF.R.W.U32 R30, R21.reuse, 0x7, R21.reuse ;  /* 0x00000007151e7819 */ /* 0x140fe40000001e15 */
[--C-:B------:R-:W-:Y:S02]  /*5060*/  SHF.R.W.U32 R49, R21, 0x12, R21.reuse ;  /* 0x0000001215317819 */ /* 0x100fe40000001e15 */
[----:B------:R-:W-:-:S02]  /*5070*/  SHF.R.U32.HI R48, RZ, 0x3, R21 ;  /* 0x00000003ff307819 */ /* 0x000fc40000011615 */
[C---:B------:R-:W-:Y:S02]  /*5080*/  SHF.R.W.U32 R45, R32.reuse, 0x11, R32 ;  /* 0x00000011202d7819 */ /* 0x040fe40000001e20 */
[----:B------:R-:W-:Y:S02]  /*5090*/  LOP3.LUT R30, R49, R30, R48, 0x96, !PT ;  /* 0x0000001e311e7212 */ /* 0x000fe400078e9630 */
[--C-:B------:R-:W-:Y:S02]  /*50a0*/  SHF.R.W.U32 R48, R32, 0x13, R32.reuse ;  /* 0x0000001320307819 */ /* 0x100fe40000001e20 */
[----:B------:R-:W-:Y:S01]  /*50b0*/  SHF.R.U32.HI R47, RZ, 0xa, R32 ;  /* 0x0000000aff2f7819 */ /* 0x000fe20000011620 */
[----:B------:R-:W-:Y:S01]  /*50c0*/  IMAD.IADD R36, R40, 0x1, R31 ;  /* 0x0000000128247824 */ /* 0x000fe200078e021f */
[----:B------:R-:W-:Y:S02]  /*50d0*/  SHF.R.W.U32 R15, R27, 0x7, R27 ;  /* 0x000000071b0f7819 */ /* 0x000fe40000001e1b */
[----:B------:R-:W-:-:S02]  /*50e0*/  LOP3.LUT R47, R48, R45, R47, 0x96, !PT ;  /* 0x0000002d302f7212 */ /* 0x000fc400078e962f */
        /* <DEDUP_REMOVED lines=17> */
[--C-:B------:R-:W-:Y:S02]  /*5200*/  SHF.R.W.U32 R47, R5, 0x13, R5.reuse ;  /* 0x00000013052f7819 */ /* 0x100fe40000001e05 */
[----:B------:R-:W-:Y:S02]  /*5210*/  SHF.R.U32.HI R48, RZ, 0xa, R5 ;  /* 0x0000000aff307819 */ /* 0x000fe40000011605 */
        /* <DEDUP_REMOVED lines=38> */
[C-C-:B------:R-:W-:Y:S02]  /*5480*/  SHF.R.W.U32 R17, R28.reuse, 0x7, R28.reuse ;  /* 0x000000071c117819 */ /* 0x140fe40000001e1c */
[--C-:B------:R-:W-:Y:S02]  /*5490*/  SHF.R.W.U32 R52, R28, 0x12, R28.reuse ;  /* 0x000000121c347819 */ /* 0x100fe40000001e1c */
[----:B------:R-:W-:Y:S02]  /*54a0*/  SHF.R.U32.HI R49, RZ, 0x3, R28 ;  /* 0x00000003ff317819 */ /* 0x000fe4000001161c */
[----:B------:R-:W-:-:S02]  /*54b0*/  IADD3 R46, PT, PT, R25, R46, R39 ;  /* 0x0000002e192e7210 */ /* 0x000fc40007ffe027 */
[----:B------:R-:W-:Y:S02]  /*54c0*/  LOP3.LUT R42, R44, R45, R42, 0x96, !PT ;  /* 0x0000002d2c2a7212 */ /* 0x000fe400078e962a */
        /* <DEDUP_REMOVED lines=31> */
[----:B------:R-:W-:-:S02]  /*56c0*/  SHF.R.U32.HI R47, RZ, 0xa, R25 ;  /* 0x0000000aff2f7819 */ /* 0x000fc40000011619 */
[----:B------:R-:W-:Y:S01]  /*56d0*/  IADD3 R36, PT, PT, R24, R19, R30 ;  /* 0x0000001318247210 */ /* 0x000fe20007ffe01e */
[----:B------:R-:W-:Y:S01]  /*56e0*/  IMAD.IADD R40, R40, 0x1, R41 ;  /* 0x0000000128287824 */ /* 0x000fe200078e0229 */
[----:B------:R-:W-:Y:S02]  /*56f0*/  LOP3.LUT R19, R48, R45, R47, 0x96, !PT ;  /* 0x0000002d30137212 */ /* 0x000fe400078e962f */
[C-C-:B------:R-:W-:Y:S02]  /*5700*/  SHF.R.W.U32 R24, R39.reuse, 0x2, R39.reuse ;  /* 0x0000000227187819 */ /* 0x140fe40000001e27 */
[--C-:B------:R-:W-:Y:S01]  /*5710*/  SHF.R.W.U32 R45, R39, 0xd, R39.reuse ;  /* 0x0000000d272d7819 */ /* 0x100fe20000001e27 */
[----:B------:R-:W-:Y:S01]  /*5720*/  IMAD.IADD R19, R19, 0x1, R36 ;  /* 0x0000000113137824 */ /* 0x000fe200078e0224 */
        /* <DEDUP_REMOVED lines=21> */
[----:B------:R-:W-:Y:S02]  /*5880*/  IADD3 R45, PT, PT, R5, R27, R20 ;  /* 0x0000001b052d7210 */ /* 0x000fe40007ffe014 */
[----:B------:R-:W-:-:S02]  /*5890*/  LOP3.LUT R15, R21, R30, R15, 0x96, !PT ;  /* 0x0000001e150f7212 */ /* 0x000fc400078e960f */
[C-C-:B------:R-:W-:Y:S02]  /*58a0*/  SHF.R.W.U32 R20, R43.reuse, 0x6, R43.reuse ;  /* 0x000000062b147819 */ /* 0x140fe40000001e2b */
[C-C-:B------:R-:W-:Y:S02]  /*58b0*/  SHF.R.W.U32 R21, R43.reuse, 0xb, R43.reuse ;  /* 0x0000000b2b157819 */ /* 0x140fe40000001e2b */
[----:B------:R-:W-:Y:S02]  /*58c0*/  SHF.R.W.U32 R27, R43, 0x19, R43 ;  /* 0x000000192b1b7819 */ /* 0x000fe40000001e2b */
[----:B------:R-:W-:Y:S02]  /*58d0*/  LOP3.LUT R32, R37, R43, R40, 0xb8, !PT ;  /* 0x0000002b25207212 */ /* 0x000fe400078eb828 */
[----:B------:R-:W-:Y:S02]  /*58e0*/  LOP3.LUT R30, R27, R21, R20, 0x96, !PT ;  /* 0x000000151b1e7212 */ /* 0x000fe400078e9614 */
[----:B------:R-:W-:Y:S01]  /*58f0*/  IADD3 R32, PT, PT, R35, R32, R38 ;  /* 0x0000002023207210 */ /* 0x000fe20007ffe026 */
[----:B------:R-:W0:Y:S01]  /*5900*/  LDC.64 R20, c[0x3][0xe8] ;  /* 0x00c03a00ff147b82 */ /* 0x000e220000000a00 */
[----:B------:R-:W-:-:S02]  /*5910*/  LOP3.LUT R5, R39, R42, R24, 0xe8, !PT ;  /* 0x0000002a27057212 */ /* 0x000fc400078ee818 */
[----:B------:R-:W-:Y:S02]  /*5920*/  IADD3 R3, PT, PT, R32, R3, R30 ;  /* 0x0000000320037210 */ /* 0x000fe40007ffe01e */
[C-C-:B------:R-:W-:Y:S02]  /*5930*/  SHF.R.W.U32 R36, R19.reuse, 0x11, R19.reuse ;  /* 0x0000001113247819 */ /* 0x140fe40000001e13 */
[--C-:B------:R-:W-:Y:S02]  /*5940*/  SHF.R.W.U32 R41, R19, 0x13, R19.reuse ;  /* 0x0000001313297819 */ /* 0x100fe40000001e13 */
[----:B------:R-:W-:Y:S01]  /*5950*/  SHF.R.U32.HI R44, RZ, 0xa, R19 ;  /* 0x0000000aff2c7819 */ /* 0x000fe20000011613 */
[----:B------:R-:W-:Y:S01]  /*5960*/  IMAD.IADD R42, R42, 0x1, R3 ;  /* 0x000000012a2a7824 */ /* 0x000fe200078e0203 */
[----:B------:R-:W-:Y:S02]  /*5970*/  IADD3 R5, PT, PT, R2, R15, R5 ;  /* 0x0000000f02057210 */ /* 0x000fe40007ffe005 */
[----:B------:R-:W-:-:S02]  /*5980*/  LOP3.LUT R36, R41, R36, R44, 0x96, !PT ;  /* 0x0000002429247212 */ /* 0x000fc400078e962c */
[C-C-:B------:R-:W-:Y:S02]  /*5990*/  SHF.R.W.U32 R2, R5.reuse, 0x2, R5.reuse ;  /* 0x0000000205027819 */ /* 0x140fe40000001e05 */
[C-C-:B------:R-:W-:Y:S02]  /*59a0*/  SHF.R.W.U32 R15, R5.reuse, 0xd, R5.reuse ;  /* 0x0000000d050f7819 */ /* 0x140fe40000001e05 */
[----:B------:R-:W-:Y:S02]  /*59b0*/  SHF.R.W.U32 R27, R5, 0x16, R5 ;  /* 0x00000016051b7819 */ /* 0x000fe40000001e05 */
[C-C-:B------:R-:W-:Y:S02]  /*59c0*/  SHF.R.W.U32 R30, R42.reuse, 0x6, R42.reuse ;  /* 0x000000062a1e7819 */ /* 0x140fe40000001e2a */
[C-C-:B------:R-:W-:Y:S02]  /*59d0*/  SHF.R.W.U32 R41, R42.reuse, 0xb, R42.reuse ;  /* 0x0000000b2a297819 */ /* 0x140fe40000001e2a */
[----:B------:R-:W-:Y:S01]  /*59e0*/  SHF.R.W.U32 R32, R42, 0x19, R42 ;  /* 0x000000192a207819 */ /* 0x000fe20000001e2a */
[----:B------:R-:W-:Y:S01]  /*59f0*/  IMAD.IADD R36, R36, 0x1, R45 ;  /* 0x0000000124247824 */ /* 0x000fe200078e022d */
[----:B------:R-:W-:-:S02]  /*5a00*/  LOP3.LUT R2, R27, R15, R2, 0x96, !PT ;  /* 0x0000000f1b027212 */ /* 0x000fc400078e9602 */
[----:B------:R-:W-:Y:S02]  /*5a10*/  LOP3.LUT R15, R40, R42, R43, 0xb8, !PT ;  /* 0x0000002a280f7212 */ /* 0x000fe400078eb82b */
[----:B------:R-:W-:Y:S02]  /*5a20*/  LOP3.LUT R41, R32, R41, R30, 0x96, !PT ;  /* 0x0000002920297212 */ /* 0x000fe400078e961e */
[C-C-:B------:R-:W-:Y:S02]  /*5a30*/  SHF.R.W.U32 R27, R35.reuse, 0x11, R35.reuse ;  /* 0x00000011231b7819 */ /* 0x140fe40000001e23 */
[--C-:B------:R-:W-:Y:S02]  /*5a40*/  SHF.R.W.U32 R30, R35, 0x13, R35.reuse ;  /* 0x00000013231e7819 */ /* 0x100fe40000001e23 */
[----:B------:R-:W-:Y:S02]  /*5a50*/  SHF.R.U32.HI R35, RZ, 0xa, R35 ;  /* 0x0000000aff237819 */ /* 0x000fe40000011623 */
[----:B------:R-:W-:-:S02]  /*5a60*/  IADD3 R37, PT, PT, R36, R15, R37 ;  /* 0x0000000f24257210 */ /* 0x000fc40007ffe025 */
[----:B------:R-:W-:Y:S02]  /*5a70*/  LOP3.LUT R15, R24, R39, R5, 0xe8, !PT ;  /* 0x00000027180f7212 */ /* 0x000fe400078ee805 */
[----:B------:R-:W-:Y:S02]  /*5a80*/  LOP3.LUT R27, R30, R27, R35, 0x96, !PT ;  /* 0x0000001b1e1b7212 */ /* 0x000fe400078e9623 */
[----:B0-----:R-:W-:Y:S02]  /*5a90*/  IADD3 R30, PT, PT, R37, R20, R41 ;  /* 0x00000014251e7210 */ /* 0x001fe40007ffe029 */
[----:B------:R-:W-:Y:S02]  /*5aa0*/  IADD3 R20, PT, PT, R3, R2, R15 ;  /* 0x0000000203147210 */ /* 0x000fe40007ffe00f */
[----:B------:R-:W-:Y:S01]  /*5ab0*/  IADD3 R34, PT, PT, R34, R33, R17 ;  /* 0x0000002122227210 */ /* 0x000fe20007ffe011 */
[----:B------:R-:W-:Y:S01]  /*5ac0*/  IMAD.IADD R39, R39, 0x1, R30 ;  /* 0x0000000127277824 */ /* 0x000fe200078e021e */
[----:B------:R-:W-:-:S02]  /*5ad0*/  SHF.R.W.U32 R2, R20, 0x2, R20 ;  /* 0x0000000214027819 */ /* 0x000fc40000001e14 */
[C-C-:B------:R-:W-:Y:S02]  /*5ae0*/  SHF.R.W.U32 R3, R20.reuse, 0xd, R20.reuse ;  /* 0x0000000d14037819 */ /* 0x140fe40000001e14 */
[----:B------:R-:W-:Y:S01]  /*5af0*/  SHF.R.W.U32 R15, R20, 0x16, R20 ;  /* 0x00000016140f7819 */ /* 0x000fe20000001e14 */
[----:B------:R-:W-:Y:S01]  /*5b00*/  IMAD.IADD R27, R27, 0x1, R34 ;  /* 0x000000011b1b7824 */ /* 0x000fe200078e0222 */
[----:B------:R-:W-:Y:S02]  /*5b10*/  IADD3 R33, PT, PT, R31, R28, R26 ;  /* 0x0000001c1f217210 */ /* 0x000fe40007ffe01a */
[C-C-:B------:R-:W-:Y:S02]  /*5b20*/  SHF.R.W.U32 R17, R39.reuse, 0x6, R39.reuse ;  /* 0x0000000627117819 */ /* 0x140fe40000001e27 */
[C-C-:B------:R-:W-:Y:S02]  /*5b30*/  SHF.R.W.U32 R26, R39.reuse, 0xb, R39.reuse ;  /* 0x0000000b271a7819 */ /* 0x140fe40000001e27 */
[----:B------:R-:W-:-:S02]  /*5b40*/  SHF.R.W.U32 R28, R39, 0x19, R39 ;  /* 0x00000019271c7819 */ /* 0x000fc40000001e27 */
[----:B------:R-:W-:Y:S02]  /*5b50*/  LOP3.LUT R31, R43, R39, R42, 0xb8, !PT ;  /* 0x000000272b1f7212 */ /* 0x000fe400078eb82a */
[----:B------:R-:W-:Y:S02]  /*5b60*/  LOP3.LUT R15, R15, R3, R2, 0x96, !PT ;  /* 0x000000030f0f7212 */ /* 0x000fe400078e9602 */
[----:B------:R-:W0:Y:S01]  /*5b70*/  LDC.64 R2, c[0x3][0xf0] ;  /* 0x00c03c00ff027b82 */ /* 0x000e220000000a00 */
[C-C-:B------:R-:W-:Y:S02]  /*5b80*/  SHF.R.W.U32 R48, R22.reuse, 0x7, R22.reuse ;  /* 0x0000000716307819 */ /* 0x140fe40000001e16 */
[--C-:B------:R-:W-:Y:S02]  /*5b90*/  SHF.R.W.U32 R49, R22, 0x12, R22.reuse ;  /* 0x0000001216317819 */ /* 0x100fe40000001e16 */
[----:B------:R-:W-:Y:S02]  /*5ba0*/  SHF.R.U32.HI R50, RZ, 0x3, R22 ;  /* 0x00000003ff327819 */ /* 0x000fe40000011616 */
        /* <DEDUP_REMOVED lines=8> */
[C---:B------:R-:W-:Y:S01]  /*5c30*/  SHF.R.W.U32 R25, R27.reuse, 0x11, R27 ;  /* 0x000000111b197819 */ /* 0x040fe20000001e1b */
[----:B------:R-:W-:Y:S01]  /*5c40*/  IMAD.IADD R26, R24, 0x1, R21 ;  /* 0x00000001181a7824 */ /* 0x000fe200078e0215 */
[--C-:B------:R-:W-:Y:S02]  /*5c50*/  SHF.R.W.U32 R32, R27, 0x13, R27.reuse ;  /* 0x000000131b207819 */ /* 0x100fe40000001e1b */
[----:B------:R-:W-:Y:S02]  /*5c60*/  LOP3.LUT R28, R28, R17, R36, 0x96, !PT ;  /* 0x000000111c1c7212 */ /* 0x000fe400078e9624 */
[----:B------:R-:W-:Y:S02]  /*5c70*/  LOP3.LUT R4, R5, R24, R20, 0xe8, !PT ;  /* 0x0000001805047212 */ /* 0x000fe400078ee814 */
[----:B------:R-:W-:Y:S01]  /*5c80*/  SHF.R.U32.HI R27, RZ, 0xa, R27 ;  /* 0x0000000aff1b7819 */ /* 0x000fe2000001161b */
[----:B------:R-:W-:Y:S01]  /*5c90*/  IMAD.IADD R28, R28, 0x1, R33 ;  /* 0x000000011c1c7824 */ /* 0x000fe200078e0221 */
[----:B------:R-:W-:-:S02]  /*5ca0*/  IADD3 R15, PT, PT, R30, R15, R4 ;  /* 0x0000000f1e0f7210 */ /* 0x000fc40007ffe004 */
        /* <DEDUP_REMOVED lines=8> */
[C-C-:B------:R-:W-:Y:S02]  /*5d30*/  SHF.R.W.U32 R4, R15.reuse, 0x2, R15.reuse ;  /* 0x000000020f047819 */ /* 0x140fe40000001e0f */
[C-C-:B------:R-:W-:Y:S02]  /*5d40*/  SHF.R.W.U32 R17, R15.reuse, 0xd, R15.reuse ;  /* 0x0000000d0f117819 */ /* 0x140fe40000001e0f */
[----:B------:R-:W-:Y:S02]  /*5d50*/  SHF.R.W.U32 R24, R15, 0x16, R15 ;  /* 0x000000160f187819 */ /* 0x000fe40000001e0f */
[----:B------:R-:W-:-:S02]  /*5d60*/  LOP3.LUT R25, R27, R30, R25, 0x96, !PT ;  /* 0x0000001e1b197212 */ /* 0x000fc400078e9619 */
[----:B------:R-:W-:Y:S02]  /*5d70*/  IADD3 R31, PT, PT, R28, R31, R43 ;  /* 0x0000001f1c1f7210 */ /* 0x000fe40007ffe02b */
[----:B------:R-:W-:Y:S02]  /*5d80*/  LOP3.LUT R38, R47, R38, R44, 0x96, !PT ;  /* 0x000000262f267212 */ /* 0x000fe400078e962c */
[----:B------:R-:W-:Y:S02]  /*5d90*/  LOP3.LUT R4, R24, R17, R4, 0x96, !PT ;  /* 0x0000001118047212 */ /* 0x000fe400078e9604 */
[----:B------:R-:W-:Y:S02]  /*5da0*/  LOP3.LUT R17, R20, R5, R15, 0xe8, !PT ;  /* 0x0000000514117212 */ /* 0x000fe400078ee80f */
[----:B0-----:R-:W-:Y:S02]  /*5db0*/  IADD3 R2, PT, PT, R31, R2, R25 ;  /* 0x000000021f027210 */ /* 0x001fe40007ffe019 */
[----:B------:R-:W-:-:S02]  /*5dc0*/  IADD3 R38, PT, PT, R29, R22, R38 ;  /* 0x000000161d267210 */ /* 0x000fc40007ffe026 */
[----:B------:R-:W-:Y:S01]  /*5dd0*/  IADD3 R4, PT, PT, R21, R4, R17 ;  /* 0x0000000415047210 */ /* 0x000fe20007ffe011 */
[----:B------:R-:W-:Y:S01]  /*5de0*/  IMAD.IADD R21, R5, 0x1, R2 ;  /* 0x0000000105157824 */ /* 0x000fe200078e0202 */
[C-C-:B------:R-:W-:Y:S02]  /*5df0*/  SHF.R.W.U32 R29, R28.reuse, 0x11, R28.reuse ;  /* 0x000000111c1d7819 */ /* 0x140fe40000001e1c */
[--C-:B------:R-:W-:Y:S02]  /*5e00*/  SHF.R.W.U32 R30, R28, 0x13, R28.reuse ;  /* 0x000000131c1e7819 */ /* 0x100fe40000001e1c */
[----:B------:R-:W-:Y:S01]  /*5e10*/  SHF.R.U32.HI R28, RZ, 0xa, R28 ;  /* 0x0000000aff1c7819 */ /* 0x000fe2000001161c */
        /* <DEDUP_REMOVED lines=15> */
[----:B------:R-:W0:Y:S03]  /*5f10*/  LDC.64 R2, c[0x3][0xf8] ;  /* 0x00c03e00ff027b82 */ /* 0x000e260000000a00 */
        /* <DEDUP_REMOVED lines=10> */
[----:B------:R-:W-:Y:S02]  /*5fc0*/  LOP3.LUT R18, R20, R25, R18, 0x96, !PT ;  /* 0x0000001914127212 */ /* 0x000fe400078e9612 */
[----:B------:R-:W-:-:S02]  /*5fd0*/  IADD3 R38, PT, PT, R38, R24, R39 ;  /* 0x0000001826267210 */ /* 0x000fc40007ffe027 */
        /* <DEDUP_REMOVED lines=17> */
[----:B------:R-:W-:Y:S02]  /*60f0*/  UIADD3 UR4, UP0, UPT, UR4, 0x1, URZ ;  /* 0x0000000104047890 */ /* 0x000fe4000ff1e0ff */
[----:B------:R-:W-:Y:S02]  /*6100*/  LOP3.LUT R17, R19, R17, R16, 0x96, !PT ;  /* 0x0000001113117212 */ /* 0x000fe400078e9610 */
[----:B------:R-:W-:-:S02]  /*6110*/  LOP3.LUT R16, R21, R25, R22, 0xb8, !PT ;  /* 0x0000001915107212 */ /* 0x000fc400078eb816 */
[--C-:B------:R-:W-:Y:S01]  /*6120*/  SHF.R.U64 R19, R0, 0x6, R7.reuse ;  /* 0x0000000600137819 */ /* 0x100fe20000001207 */
[----:B------:R-:W-:Y:S01]  /*6130*/  UIADD3.X UR5, UPT, UPT, URZ, UR5, URZ, UP0, !UPT ;  /* 0x00000005ff057290 */ /* 0x000fe200087fe4ff */
[----:B------:R-:W-:Y:S02]  /*6140*/  LOP3.LUT R15, R5, R4, R18, 0xe8, !PT ;  /* 0x00000004050f7212 */ /* 0x000fe400078ee812 */
[----:B------:R-:W-:Y:S02]  /*6150*/  IADD3 R29, PT, PT, R29, R16, R26 ;  /* 0x000000101d1d7210 */ /* 0x000fe40007ffe01a */
[----:B------:R-:W-:Y:S02]  /*6160*/  ISETP.NE.U32.AND P0, PT, R19, UR4, PT ;  /* 0x0000000413007c0c */ /* 0x000fe4000bf05070 */
[----:B------:R-:W-:Y:S02]  /*6170*/  SHF.R.U32.HI R26, RZ, 0x6, R7 ;  /* 0x00000006ff1a7819 */ /* 0x000fe40000011607 */
[----:B------:R-:W-:-:S02]  /*6180*/  IADD3 R15, PT, PT, R2, R17, R15 ;  /* 0x00000011020f7210 */ /* 0x000fc40007ffe00f */
[C-C-:B------:R-:W-:Y:S02]  /*6190*/  SHF.R.W.U32 R2, R25.reuse, 0x6, R25.reuse ;  /* 0x0000000619027819 */ /* 0x140fe40000001e19 */
[C-C-:B------:R-:W-:Y:S02]  /*61a0*/  SHF.R.W.U32 R17, R25.reuse, 0xb, R25.reuse ;  /* 0x0000000b19117819 */ /* 0x140fe40000001e19 */
[----:B------:R-:W-:Y:S02]  /*61b0*/  SHF.R.W.U32 R16, R25, 0x19, R25 ;  /* 0x0000001919107819 */ /* 0x000fe40000001e19 */
[----:B------:R-:W-:Y:S02]  /*61c0*/  ISETP.NE.AND.EX P0, PT, R26, UR5, PT, P0 ;  /* 0x000000051a007c0c */ /* 0x000fe4000bf05300 */
[C-C-:B------:R-:W-:Y:S02]  /*61d0*/  SHF.R.W.U32 R19, R15.reuse, 0x2, R15.reuse ;  /* 0x000000020f137819 */ /* 0x140fe40000001e0f */
[----:B------:R-:W-:-:S02]  /*61e0*/  SHF.R.W.U32 R20, R15, 0xd, R15 ;  /* 0x0000000d0f147819 */ /* 0x000fc40000001e0f */
[----:B------:R-:W-:Y:S02]  /*61f0*/  SHF.R.W.U32 R24, R15, 0x16, R15 ;  /* 0x000000160f187819 */ /* 0x000fe40000001e0f */
[----:B------:R-:W-:Y:S01]  /*6200*/  LOP3.LUT R2, R16, R17, R2, 0x96, !PT ;  /* 0x0000001110027212 */ /* 0x000fe200078e9602 */
        /* <DEDUP_REMOVED lines=10> */
[----:B------:R-:W-:Y:S02]  /*62b0*/  IMAD.IADD R8, R25, 0x1, R8 ;  /* 0x0000000119087824 */ /* 0x000fe400078e0208 */
[----:B------:R-:W-:Y:S01]  /*62c0*/  IMAD.IADD R11, R16, 0x1, R11 ;  /* 0x00000001100b7824 */ /* 0x000fe200078e020b */
[----:B------:R-:W-:Y:S06]  /*62d0*/  @P0 BRA `(.L_x_146) ;  /* 0xffffff9c00f00947 */ /* 0x000fec000383ffff */
.L_x_145:
[----:B------:R0:W-:Y:S01]  /*62e0*/  STS [UR6], R11 ;  /* 0x0000000bff007988 */ /* 0x0001e20008000806 */
[----:B------:R-:W-:-:S03]  /*62f0*/  ISETP.NE.AND P0, PT, R23, RZ, PT ;  /* 0x000000ff1700720c */ /* 0x000fc60003f05270 */
[----:B------:R0:W-:Y:S04]  /*6300*/  STS [UR6+0x4], R12 ;  /* 0x0000040cff007988 */ /* 0x0001e80008000806 */
[----:B------:R0:W-:Y:S04]  /*6310*/  STS [UR6+0x8], R6 ;  /* 0x00000806ff007988 */ /* 0x0001e80008000806 */
[----:B------:R0:W-:Y:S04]  /*6320*/  STS [UR6+0xc], R14 ;  /* 0x00000c0eff007988 */ /* 0x0001e80008000806 */
[----:B------:R0:W-:Y:S04]  /*6330*/  STS [UR6+0x10], R13 ;  /* 0x0000100dff007988 */ /* 0x0001e80008000806 */
[----:B------:R0:W-:Y:S04]  /*6340*/  STS [UR6+0x14], R8 ;  /* 0x00001408ff007988 */ /* 0x0001e80008000806 */
[----:B------:R0:W-:Y:S04]  /*6350*/  STS [UR6+0x18], R9 ;  /* 0x00001809ff007988 */ /* 0x0001e80008000806 */
[----:B------:R0:W-:Y:S01]  /*6360*/  STS [UR6+0x1c], R10 ;  /* 0x00001c0aff007988 */ /* 0x0001e20008000806 */
[----:B------:R-:W-:Y:S05]  /*6370*/  @!P0 BRA `(.L_x_144) ;  /* 0x0000000c00f48947 */ /* 0x000fea0003800000 */
[----:B------:R-:W1:Y:S01]  /*6380*/  LDCU.64 UR4, c[0x0][0x380] ;  /* 0x00007000ff0477ac */ /* 0x000e620008000a00 */
[----:B------:R-:W-:-:S04]  /*6390*/  LOP3.LUT R0, R0, 0xffffffc0, RZ, 0xc0, !PT ;  /* 0xffffffc000007812 */ /* 0x000fc800078ec0ff */
[----:B-1----:R-:W-:-:S04]  /*63a0*/  IADD3 R2, P0, PT, R0, UR4, RZ ;  /* 0x0000000400027c10 */ /* 0x002fc8000ff1e0ff */
[----:B------:R-:W-:-:S05]  /*63b0*/  IADD3.X R3, PT, PT, R7, UR5, RZ, P0, !PT ;  /* 0x0000000507037c10 */ /* 0x000fca00087fe4ff */
[----:B------:R-:W2:Y:S01]  /*63c0*/  LDG.E.U8.CONSTANT R0, desc[UR12][R2.64] ;  /* 0x0000000c02007981 */ /* 0x000ea2000c1e9100 */
[----:B------:R-:W-:-:S03]  /*63d0*/  ISETP.NE.AND P0, PT, R23, 0x1, PT ;  /* 0x000000011700780c */ /* 0x000fc60003f05270 */
[----:B--2---:R1:W-:Y:S10]  /*63e0*/  STS.U8 [UR6+0x20], R0 ;  /* 0x00002000ff007988 */ /* 0x0043f40008000006 */
[----:B------:R-:W-:Y:S05]  /*63f0*/  @!P0 BRA `(.L_x_144) ;  /* 0x0000000c00d48947 */ /* 0x000fea0003800000 */
[----:B-1----:R-:W2:Y:S01]  /*6400*/  LDG.E.U8.CONSTANT R0, desc[UR12][R2.64+0x1] ;  /* 0x0000010c02007981 */ /* 0x002ea2000c1e9100 */
[----:B------:R-:W-:-:S03]  /*6410*/  ISETP.NE.AND P0, PT, R23, 0x2, PT ;  /* 0x000000021700780c */ /* 0x000fc60003f05270 */
[----:B--2---:R2:W-:Y:S10]  /*6420*/  STS.U8 [UR6+0x21], R0 ;  /* 0x00002100ff007988 */ /* 0x0045f40008000006 */
[----:B------:R-:W-:Y:S05]  /*6430*/  @!P0 BRA `(.L_x_144) ;  /* 0x0000000c00c48947 */ /* 0x000fea0003800000 */
[----:B--2---:R-:W2:Y:S01]  /*6440*/  LDG.E.U8.CONSTANT R0, desc[UR12][R2.64+0x2] ;  /* 0x0000020c02007981 */ /* 0x004ea2000c1e9100 */
[----:B------:R-:W-:-:S03]  /*6450*/  ISETP.NE.AND P0, PT, R23, 0x3, PT ;  /* 0x000000031700780c */ /* 0x000fc60003f05270 */
[----:B--2---:R3:W-:Y:S10]  /*6460*/  STS.U8 [UR6+0x22], R0 ;  /* 0x00002200ff007988 */ /* 0x0047f40008000006 */
[----:B------:R-:W-:Y:S05]  /*6470*/  @!P0 BRA `(.L_x_144) ;  /* 0x0000000c00b48947 */ /* 0x000fea0003800000 */
[----:B---3--:R-:W2:Y:S01]  /*6480*/  LDG.E.U8.CONSTANT R0, desc[UR12][R2.64+0x3] ;  /* 0x0000030c02007981 */ /* 0x008ea2000c1e9100 */
[----:B------:R-:W-:-:S03]  /*6490*/  ISETP.NE.AND P0, PT, R23, 0x4, PT ;  /* 0x000000041700780c */ /* 0x000fc60003f05270 */
[----:B--2---:R4:W-:Y:S10]  /*64a0*/  STS.U8 [UR6+0x23], R0 ;  /* 0x00002300ff007988 */ /* 0x0049f40008000006 */
[----:B------:R-:W-:Y:S05]  /*64b0*/  @!P0 BRA `(.L_x_144) ;  /* 0x0000000c00a48947 */ /* 0x000fea0003800000 */
[----:B----4-:R-:W2:Y:S01]  /*64c0*/  LDG.E.U8.CONSTANT R0, desc[UR12][R2.64+0x4] ;  /* 0x0000040c02007981 */ /* 0x010ea2000c1e9100 */
[----:B------:R-:W-:-:S03]  /*64d0*/  ISETP.NE.AND P0, PT, R23, 0x5, PT ;  /* 0x000000051700780c */ /* 0x000fc60003f05270 */
[----:B--2---:R1:W-:Y:S10]  /*64e0*/  STS.U8 [UR6+0x24], R0 ;  /* 0x00002400ff007988 */ /* 0x0043f40008000006 */
[----:B------:R-:W-:Y:S05]  /*64f0*/  @!P0 BRA `(.L_x_144) ;  /* 0x0000000c00948947 */ /* 0x000fea0003800000 */
[----:B-1----:R-:W2:Y:S01]  /*6500*/  LDG.E.U8.CONSTANT R0, desc[UR12][R2.64+0x5] ;  /* 0x0000050c02007981 */ /* 0x002ea2000c1e9100 */
        /* <DEDUP_REMOVED lines=223> */
[----:B------:R-:W-:Y:S01]  /*7300*/  ISETP.NE.AND P0, PT, R23, 0x3e, PT ;  /* 0x0000003e1700780c */ /* 0x000fe20003f05270 */
[----:B------:R-:W2:-:S12]  /*7310*/  LDG.E.U8.CONSTANT R4, desc[UR12][R2.64+0x3d] ;  /* 0x00003d0c02047981 */ /* 0x000e98000c1e9100 */
[----:B-1----:R-:W3:Y:S04]  /*7320*/  @P0 LDG.E.U8.CONSTANT R0, desc[UR12][R2.64+0x3e] ;  /* 0x00003e0c02000981 */ /* 0x002ee8000c1e9100 */
[----:B--2---:R1:W-:Y:S04]  /*7330*/  STS.U8 [UR6+0x5d], R4 ;  /* 0x00005d04ff007988 */ /* 0x0043e80008000006 */
[----:B---3--:R1:W-:Y:S02]  /*7340*/  @P0 STS.U8 [UR6+0x5e], R0 ;  /* 0x00005e00ff000988 */ /* 0x0083e40008000006 */
.L_x_144:
[----:B------:R-:W-:Y:S05]  /*7350*/  BSYNC.RECONVERGENT B0 ;  /* 0x0000000000007941 */ /* 0x000fea0003800200 */
.L_x_143:
        /* <DEDUP_REMOVED lines=13> */
[----:B------:R-:W-:Y:S01]  /*7430*/  UIADD3 UR16, UPT, UPT, UR14, 0x2c, URZ ;  /* 0x0000002c0e107890 */ /* 0x000fe2000fffe0ff */
[----:B-1234-:R-:W1:Y:S01]  /*7440*/  LDC R0, c[0x0][0x3a0] ;  /* 0x0000e800ff007b82 */ /* 0x01ee620000000800 */
[----:B------:R-:W-:Y:S02]  /*7450*/  UIADD3 UR17, UPT, UPT, UR14, 0x40, URZ ;  /* 0x000000400e117890 */ /* 0x000fe4000fffe0ff */
[----:B------:R-:W-:Y:S01]  /*7460*/  UIADD3 UR18, UPT, UPT, UR14, 0x80, URZ ;  /* 0x000000800e127890 */ /* 0x000fe2000fffe0ff */
[----:B0-----:R-:W-:-:S02]  /*7470*/  ISETP.NE.AND P0, PT, RZ, UR4, PT ;  /* 0x00000004ff007c0c */ /* 0x001fc4000bf05270 */
[----:B-----5:R-:W-:-:S05]  /*7480*/  VIADDMNMX.U32 R22, R22, R3, 0x3, PT ;  /* 0x0000000316167446 */ /* 0x020fca0003800003 */
[----:B------:R-:W-:Y:S01]  /*7490*/  VIADD R22, R22, 0x1 ;  /* 0x0000000116167836 */ /* 0x000fe20000000000 */
[----:B-1----:R-:W-:-:S13]  /*74a0*/  ISETP.EQ.AND P0, PT, R0, RZ, P0 ;  /* 0x000000ff0000720c */ /* 0x002fda0000702270 */
.L_x_225:
[----:B------:R-:W0:Y:S01]  /*74b0*/  S2R R9, SR_TID.X ;  /* 0x0000000000097919 */ /* 0x000e220000002100 */
[----:B------:R-:W-:Y:S01]  /*74c0*/  BSSY.RECONVERGENT B0, `(.L_x_148) ;  /* 0x0000011000007945 */ /* 0x000fe20003800200 */
[----:B0-----:R-:W-:-:S13]  /*74d0*/  ISETP.NE.AND P1, PT, R9, RZ, PT ;  /* 0x000000ff0900720c */ /* 0x001fda0003f25270 */
[----:B------:R-:W-:Y:S05]  /*74e0*/  @P1 BRA `(.L_x_149) ;  /* 0x0000000000381947 */ /* 0x000fea0003800000 */
[----:B------:R-:W0:Y:S01]  /*74f0*/  LDCU UR7, c[0x0][0x3b8] ;  /* 0x00007700ff0777ac */ /* 0x000e220008000800 */
[----:B------:R-:W1:Y:S01]  /*7500*/  LDC.64 R4, c[0x0][0x3a8] ;  /* 0x0000ea00ff047b82 */ /* 0x000e620000000a00 */
[----:B------:R-:W-:Y:S01]  /*7510*/  IMAD.MOV.U32 R3, RZ, RZ, RZ ;  /* 0x000000ffff037224 */ /* 0x000fe200078e00ff */
[----:B0-----:R-:W-:Y:S01]  /*7520*/  ISETP.NE.AND P1, PT, RZ, UR7, PT ;  /* 0x00000007ff007c0c */ /* 0x001fe2000bf25270 */
[----:B------:R-:W0:-:S12]  /*7530*/  LDCU UR7, c[0x0][0x3b0] ;  /* 0x00007600ff0777ac */ /* 0x000e180008000800 */
[----:B------:R-:W2:Y:S01]  /*7540*/  @P1 LDC.64 R6, c[0x0][0x3d0] ;  /* 0x0000f400ff061b82 */ /* 0x000ea20000000a00 */
[----:B0-----:R-:W-:-:S05]  /*7550*/  IMAD.U32 R2, RZ, RZ, UR7 ;  /* 0x00000007ff027e24 */ /* 0x001fca000f8e00ff */
[----:B-1----:R-:W3:Y:S04]  /*7560*/  ATOMG.E.ADD.64.STRONG.GPU PT, R4, desc[UR12][R4.64], R2 ;  /* 0x80000002040479a8 */ /* 0x002ee800081ef50c */
[----:B--2---:R-:W2:Y:S01]  /*7570*/  @P1 LDG.E R6, desc[UR12][R6.64] ;  /* 0x0000000c06061981 */ /* 0x004ea2000c1e1900 */
[----:B------:R-:W0:Y:S01]  /*7580*/  S2UR UR8, SR_CgaCtaId ;  /* 0x00000000000879c3 */ /* 0x000e220000008800 */
[----:B------:R-:W-:Y:S02]  /*7590*/  UMOV UR7, 0x400 ;  /* 0x0000040000077882 */ /* 0x000fe40000000000 */
[----:B0-----:R-:W-:-:S09]  /*75a0*/  ULEA UR7, UR8, UR7, 0x18 ;  /* 0x0000000708077291 */ /* 0x001fd2000f8ec0ff */
[----:B---3--:R0:W-:Y:S04]  /*75b0*/  STS.64 [UR7], R4 ;  /* 0x00000004ff007988 */ /* 0x0081e80008000a07 */
[----:B--2---:R0:W-:Y:S02]  /*75c0*/  @P1 STS [UR7+0x8], R6 ;  /* 0x00000806ff001988 */ /* 0x0041e40008000807 */
.L_x_149:
[----:B------:R-:W-:Y:S05]  /*75d0*/  BSYNC.RECONVERGENT B0 ;  /* 0x0000000000007941 */ /* 0x000fea0003800200 */
.L_x_148:
[----:B------:R-:W1:Y:S08]  /*75e0*/  S2UR UR8, SR_CgaCtaId ;  /* 0x00000000000879c3 */ /* 0x000e700000008800 */
[----:B------:R-:W-:Y:S06]  /*75f0*/  BAR.SYNC.DEFER_BLOCKING 0x0 ;  /* 0x0000000000007b1d */ /* 0x000fec0000010000 */
[----:B------:R-:W-:-:S02]  /*7600*/  UMOV UR7, 0x400 ;  /* 0x0000040000077882 */ /* 0x000fc40000000000 */
[----:B-1----:R-:W-:Y:S01]  /*7610*/  ULEA UR7, UR8, UR7, 0x18 ;  /* 0x0000000708077291 */ /* 0x002fe2000f8ec0ff */
[----:B------:R-:W1:Y:S08]  /*7620*/  LDCU.64 UR8, c[0x0][0x398] ;  /* 0x00007300ff0877ac */ /* 0x000e700008000a00 */
[----:B------:R-:W2:Y:S02]  /*7630*/  LDS.64 R2, [UR7] ;  /* 0x00000007ff027984 */ /* 0x000ea40008000a00 */
[----:B--2---:R-:W-:-:S02]  /*7640*/  R2UR UR20, R2 ;  /* 0x00000000021472ca */ /* 0x004fc400000e0000 */
        /* <DEDUP_REMOVED lines=17> */
.L_x_224:
[----:B------:R-:W1:Y:S01]  /*7760*/  LDCU UR7, c[0x0][0x3a0] ;  /* 0x00007400ff0777ac */ /* 0x000e620008000800 */
[----:B------:R-:W-:Y:S01]  /*7770*/  IMAD.MOV.U32 R0, RZ, RZ, RZ ;  /* 0x000000ffff007224 */ /* 0x000fe200078e00ff */
[----:B-1----:R-:W-:-:S09]  /*7780*/  UISETP.NE.AND UP0, UPT, UR7, URZ, UPT ;  /* 0x000000ff0700728c */ /* 0x002fd2000bf05270 */
[----:B0---4-:R-:W-:Y:S05]  /*7790*/  BRA.U UP0, `(.L_x_151) ;  /* 0x0000000900a87547 */ /* 0x011fea000b800000 */
[----:B------:R-:W1:Y:S01]  /*77a0*/  LDCU.64 UR8, c[0x0][0x390] ;  /* 0x00007200ff0877ac */ /* 0x000e620008000a00 */
[----:B------:R-:W-:Y:S01]  /*77b0*/  BSSY.RECONVERGENT B0, `(.L_x_152) ;  /* 0x0000032000007945 */ /* 0x000fe20003800200 */
[----:B------:R-:W-:Y:S01]  /*77c0*/  IMAD.MOV.U32 R0, RZ, RZ, 0x14 ;  /* 0x00000014ff007424 */ /* 0x000fe200078e00ff */
[----:B-1----:R-:W-:-:S04]  /*77d0*/  IADD3 R10, P1, PT, R24, UR8, RZ ;  /* 0x00000008180a7c10 */ /* 0x002fc8000ff3e0ff */
[----:B------:R-:W-:Y:S02]  /*77e0*/  IADD3.X R9, PT, PT, R25, UR9, RZ, P1, !PT ;  /* 0x0000000919097c10 */ /* 0x000fe40008ffe4ff */
[----:B------:R-:W-:-:S04]  /*77f0*/  ISETP.GE.U32.AND P1, PT, R10, 0x2710, PT ;  /* 0x000027100a00780c */ /* 0x000fc80003f26070 */
[----:B------:R-:W-:-:S13]  /*7800*/  ISETP.GE.U32.AND.EX P1, PT, R9, RZ, PT, P1 ;  /* 0x000000ff0900720c */ /* 0x000fda0003f26110 */
[----:B------:R-:W-:Y:S05]  /*7810*/  @!P1 BRA `(.L_x_153) ;  /* 0x0000000000ac9947 */ /* 0x000fea0003800000 */
[----:B------:R-:W-:Y:S01]  /*7820*/  BSSY.RECONVERGENT B1, `(.L_x_154) ;  /* 0x0000029000017945 */ /* 0x000fe20003800200 */
[----:B------:R-:W-:Y:S02]  /*7830*/  IMAD.MOV.U32 R0, RZ, RZ, 0x14 ;  /* 0x00000014ff007424 */ /* 0x000fe400078e00ff */
[----:B------:R-:W-:-:S07]  /*7840*/  IMAD.MOV.U32 R8, RZ, RZ, RZ ;  /* 0x000000ffff087224 */ /* 0x000fce00078e00ff */
.L_x_155:
[----:B------:R-:W-:-:S04]  /*7850*/  IMAD.WIDE.U32 R2, R9, -0x4538ef34, RZ ;  /* 0xbac710cc09027825 */ /* 0x000fc800078e00ff */
[----:B------:R-:W-:Y:S02]  /*7860*/  IMAD.IADD R11, R1, 0x1, R0 ;  /* 0x00000001010b7824 */ /* 0x000fe400078e0200 */
[----:B0-----:R-:W-:-:S04]  /*7870*/  IMAD.WIDE.U32 R4, P1, R10, 0x68db8, R2 ;  /* 0x00068db80a047825 */ /* 0x001fc80007820002 */
        /* <DEDUP_REMOVED lines=34> */
[----:B-1----:R-:W-:Y:S05]  /*7aa0*/  @P1 BRA `(.L_x_155) ;  /* 0xfffffffc00681947 */ /* 0x002fea000383ffff */
[----:B------:R-:W-:Y:S05]  /*7ab0*/  BSYNC.RECONVERGENT B1 ;  /* 0x0000000000017941 */ /* 0x000fea0003800200 */
.L_x_154:
[----:B------:R-:W-:-:S07]  /*7ac0*/  VIADD R0, R8, 0x14 ;  /* 0x0000001408007836 */ /* 0x000fce0000000000 */
.L_x_153:
[----:B------:R-:W-:Y:S05]  /*7ad0*/  BSYNC.RECONVERGENT B0 ;  /* 0x0000000000007941 */ /* 0x000fea0003800200 */
.L_x_152:
        /* <DEDUP_REMOVED lines=8> */
[----:B0-----:R-:W-:-:S05]  /*7b60*/  IMAD R4, R2, 0x147b, RZ ;  /* 0x0000147b02047824 */ /* 0x001fca00078e02ff */
        /* <DEDUP_REMOVED lines=20> */
.L_x_157:
[----:B------:R-:W-:-:S04]  /*7cb0*/  ISETP.GE.U32.AND P1, PT, R10, 0x64, PT ;  /* 0x000000640a00780c */ /* 0x000fc80003f26070 */
[----:B------:R-:W-:-:S13]  /*7cc0*/  ISETP.GE.U32.AND.EX P1, PT, R9, RZ, PT, P1 ;  /* 0x000000ff0900720c */ /* 0x000fda0003f26110 */
[----:B------:R-:W-:Y:S05]  /*7cd0*/  @!P1 BRA `(.L_x_159) ;  /* 0x0000000000549947 */ /* 0x000fea0003800000 */
[----:B------:R-:W-:Y:S01]  /*7ce0*/  LOP3.LUT R2, R10, 0xffff, RZ, 0xc0, !PT ;  /* 0x0000ffff0a027812 */ /* 0x000fe200078ec0ff */
[----:B0-----:R-:W-:-:S03]  /*7cf0*/  IMAD.IADD R4, R1, 0x1, R0 ;  /* 0x0000000101047824 */ /* 0x001fc600078e0200 */
        /* <DEDUP_REMOVED lines=15> */
[----:B------:R-:W1:Y:S01]  /*7df0*/  LDC.U8 R9, c[0x3][R5+0x101] ;  /* 0x00c0404005097b82 */ /* 0x000e620000000000 */
[----:B0-----:R3:W-:Y:S04]  /*7e00*/  STL.U8 [R4+-0x2], R7 ;  /* 0xfffffe0704007387 */ /* 0x0017e80000100000 */
[----:B-1----:R3:W-:Y:S01]  /*7e10*/  STL.U8 [R4+-0x1], R9 ;  /* 0xffffff0904007387 */ /* 0x0027e20000100000 */
[----:B------:R-:W-:Y:S05]  /*7e20*/  BRA `(.L_x_158) ;  /* 0x00000000005c7947 */ /* 0x000fea0003800000 */
.L_x_159:
[----:B------:R-:W-:-:S04]  /*7e30*/  ISETP.GE.U32.AND P1, PT, R10, 0xa, PT ;  /* 0x0000000a0a00780c */ /* 0x000fc80003f26070 */
[----:B------:R-:W-:-:S13]  /*7e40*/  ISETP.GE.U32.AND.EX P1, PT, R9, RZ, PT, P1 ;  /* 0x000000ff0900720c */ /* 0x000fda0003f26110 */
[----:B------:R-:W-:Y:S05]  /*7e50*/  @!P1 BRA `(.L_x_160) ;  /* 0x0000000000409947 */ /* 0x000fea0003800000 */
[----:B------:R-:W-:Y:S01]  /*7e60*/  PRMT R2, R10, 0x9910, RZ ;  /* 0x000099100a027816 */ /* 0x000fe200000000ff */
[----:B0-----:R-:W-:-:S04]  /*7e70*/  IMAD.IADD R5, R1, 0x1, R0 ;  /* 0x0000000101057824 */ /* 0x001fc800078e0200 */
        /* <DEDUP_REMOVED lines=14> */
.L_x_160:
[----:B------:R-:W-:Y:S02]  /*7f60*/  VIADD R3, R10, 0x30 ;  /* 0x000000300a037836 */ /* 0x000fe40000000000 */
[----:B0-----:R-:W-:Y:S02]  /*7f70*/  IMAD.IADD R4, R1, 0x1, R0 ;  /* 0x0000000101047824 */ /* 0x001fe400078e0200 */
[----:B------:R-:W-:-:S03]  /*7f80*/  VIADD R2, R0, 0xffffffff ;  /* 0xffffffff00027836 */ /* 0x000fc60000000000 */
[----:B------:R1:W-:Y:S04]  /*7f90*/  STL.U8 [R4+-0x1], R3 ;  /* 0xffffff0304007387 */ /* 0x0003e80000100000 */
.L_x_158:
[----:B------:R-:W-:Y:S05]  /*7fa0*/  BSYNC.RECONVERGENT B0 ;  /* 0x0000000000007941 */ /* 0x000fea0003800200 */
.L_x_156:
        /* <DEDUP_REMOVED lines=13> */
.L_x_164:
        /* <DEDUP_REMOVED lines=13> */
.L_x_163:
[----:B------:R-:W-:Y:S05]  /*8150*/  BSYNC.RECONVERGENT B1 ;  /* 0x0000000000017941 */ /* 0x000fea0003800200 */
.L_x_162:
        /* <DEDUP_REMOVED lines=13> */
.L_x_161:
[----:B------:R-:W-:Y:S05]  /*8230*/  BSYNC.RECONVERGENT B0 ;  /* 0x0000000000007941 */ /* 0x000fea0003800200 */
.L_x_151:
[----:B------:R-:W5:Y:S02]  /*8240*/  LDCU UR7, c[0x0][0x3b4] ;  /* 0x00007680ff0777ac */ /* 0x000f640008000800 */
[----:B-----5:R-:W-:-:S09]  /*8250*/  UISETP.NE.AND UP0, UPT, UR7, URZ, UPT ;  /* 0x000000ff0700728c */ /* 0x020fd2000bf05270 */
[----:B------:R-:W-:Y:S05]  /*8260*/  BRA.U !UP0, `(.L_x_165) ;  /* 0x000001d108107547 */ /* 0x000fea000b800000 */
[----:B------:R-:W-:Y:S01]  /*8270*/  BSSY B0, `(.L_x_165) ;  /* 0x0001d03000007945 */ /* 0x000fe20003800000 */
[----:B------:R-:W-:-:S07]  /*8280*/  IMAD.MOV.U32 R27, RZ, RZ, RZ ;  /* 0x000000ffff1b7224 */ /* 0x000fce00078e00ff */
.L_x_223:
[----:B-1----:R-:W-:Y:S01]  /*8290*/  IADD3 R18, P2, PT, R27, R24, RZ ;  /* 0x000000181b127210 */ /* 0x002fe20007f5e0ff */
[----:B------:R-:W-:Y:S05]  /*82a0*/  YIELD ;  /* 0x0000000000007946 */ /* 0x000fea0003800000 */
[----:B0---4-:R-:W-:Y:S01]  /*82b0*/  IMAD.X R2, RZ, RZ, R25, P2 ;  /* 0x000000ffff027224 */ /* 0x011fe200010e0619 */
[----:B------:R-:W-:-:S04]  /*82c0*/  ISETP.GE.U32.AND P1, PT, R18, UR4, PT ;  /* 0x0000000412007c0c */ /* 0x000fc8000bf26070 */
[----:B------:R-:W-:-:S13]  /*82d0*/  ISETP.GE.U32.AND.EX P1, PT, R2, UR5, PT, P1 ;  /* 0x0000000502007c0c */ /* 0x000fda000bf26110 */
[----:B------:R-:W-:Y:S05]  /*82e0*/  @P1 BRA `(.L_x_166) ;  /* 0x000001cc00ec1947 */ /* 0x000fea0003800000 */
[----:B------:R-:W0:Y:S01]  /*82f0*/  LDCU.64 UR8, c[0x0][0x390] ;  /* 0x00007200ff0877ac */ /* 0x000e220008000a00 */
[----:B------:R-:W-:Y:S01]  /*8300*/  ISETP.EQ.OR P1, PT, R27, RZ, !P0 ;  /* 0x000000ff1b00720c */ /* 0x000fe20004722670 */
[----:B------:R-:W-:Y:S01]  /*8310*/  BSSY.RECONVERGENT B2, `(.L_x_167) ;  /* 0x0000048000027945 */ /* 0x000fe20003800200 */
[----:B0-----:R-:W-:-:S04]  /*8320*/  IADD3 R18, P2, PT, R18, UR8, RZ ;  /* 0x0000000812127c10 */ /* 0x001fc8000ff5e0ff */
[----:B------:R-:W-:-:S07]  /*8330*/  IADD3.X R19, PT, PT, R2, UR9, RZ, P2, !PT ;  /* 0x0000000902137c10 */ /* 0x000fce00097fe4ff */
[----:B------:R-:W-:Y:S05]  /*8340*/  @P1 BRA `(.L_x_168) ;  /* 0x0000000400101947 */ /* 0x000fea0003800000 */
[----:B------:R-:W-:Y:S01]  /*8350*/  ISETP.GE.AND P1, PT, R0, 0x1, PT ;  /* 0x000000010000780c */ /* 0x000fe20003f26270 */
[----:B------:R-:W-:-:S12]  /*8360*/  BSSY.RELIABLE B1, `(.L_x_169) ;  /* 0x000003c000017945 */ /* 0x000fd80003800100 */
[----:B------:R-:W-:Y:S05]  /*8370*/  @!P1 BRA `(.L_x_170) ;  /* 0x0000000000e89947 */ /* 0x000fea0003800000 */
[----:B------:R-:W-:Y:S01]  /*8380*/  BSSY.RELIABLE B3, `(.L_x_171) ;  /* 0x000000e000037945 */ /* 0x000fe20003800100 */
[----:B-123--:R-:W-:-:S07]  /*8390*/  IMAD.MOV.U32 R3, RZ, RZ, R0 ;  /* 0x000000ffff037224 */ /* 0x00efce00078e0000 */
.L_x_173:
[----:B------:R-:W-:-:S04]  /*83a0*/  VIADD R2, R3, 0xffffffff ;  /* 0xffffffff03027836 */ /* 0x000fc80000000000 */
[----:B0-----:R-:W-:-:S05]  /*83b0*/  IMAD.IADD R5, R1, 0x1, R2 ;  /* 0x0000000101057824 */ /* 0x001fca00078e0202 */
        /* <DEDUP_REMOVED lines=11> */
.L_x_171:
[----:B0-----:R-:W-:Y:S01]  /*8470*/  LOP3.LUT P1, R5, R0, 0x3, RZ, 0xc0, !PT ;  /* 0x0000000300057812 */ /* 0x001fe2000782c0ff */
        /* <DEDUP_REMOVED lines=20> */
.L_x_175:
[----:B------:R-:W-:Y:S05]  /*85c0*/  BSYNC.RECONVERGENT B3 ;  /* 0x0000000000037941 */ /* 0x000fea0003800200 */
.L_x_174:
[----:B------:R-:W-:Y:S01]  /*85d0*/  ISETP.GE.U32.AND P1, PT, R0, 0x4, PT ;  /* 0x000000040000780c */ /* 0x000fe20003f26070 */
[----:B------:R-:W-:-:S12]  /*85e0*/  BSSY.RECONVERGENT B3, `(.L_x_170) ;  /* 0x0000013000037945 */ /* 0x000fd80003800200 */
[----:B------:R-:W-:Y:S05]  /*85f0*/  @!P1 BRA `(.L_x_176) ;  /* 0x0000000000449947 */ /* 0x000fea0003800000 */
.L_x_177:
        /* <DEDUP_REMOVED lines=17> */
.L_x_176:
[----:B------:R-:W-:Y:S05]  /*8710*/  BSYNC.RECONVERGENT B3 ;  /* 0x0000000000037941 */ /* 0x000fea0003800200 */
.L_x_170:
[----:B------:R-:W-:Y:S05]  /*8720*/  BSYNC.RELIABLE B1 ;  /* 0x0000000000017941 */ /* 0x000fea0003800100 */
.L_x_169:
[----:B------:R-:W-:Y:S02]  /*8730*/  IMAD.MOV.U32 R2, RZ, RZ, 0x31 ;  /* 0x00000031ff027424 */ /* 0x000fe400078e00ff */
[----:B------:R-:W-:-:S03]  /*8740*/  VIADD R0, R0, 0x1 ;  /* 0x0000000100007836 */ /* 0x000fc60000000000 */
[----:B------:R4:W-:Y:S01]  /*8750*/  STL.U8 [R1+0x14], R2 ;  /* 0x0000140201007387 */ /* 0x0009e20000100000 */
[----:B------:R-:W-:Y:S05]  /*8760*/  BRA `(.L_x_168) ;  /* 0x0000000000087947 */ /* 0x000fea0003800000 */
.L_x_172:
[----:B------:R-:W-:-:S05]  /*8770*/  VIADD R2, R4, 0x1 ;  /* 0x0000000104027836 */ /* 0x000fca0000000000 */
[----:B------:R0:W-:Y:S02]  /*8780*/  STL.U8 [R5+0x14], R2 ;  /* 0x0000140205007387 */ /* 0x0001e40000100000 */
.L_x_168:
[----:B------:R-:W-:Y:S05]  /*8790*/  BSYNC.RECONVERGENT B2 ;  /* 0x0000000000027941 */ /* 0x000fea0003800200 */
.L_x_167:
[----:B------:R-:W5:Y:S01]  /*87a0*/  LDC R11, c[0x0][0x3a0] ;  /* 0x0000e800ff0b7b82 */ /* 0x000f620000000800 */
[----:B------:R-:W4:Y:S01]  /*87b0*/  LDS R30, [UR6] ;  /* 0x00000006ff1e7984 */ /* 0x000f220008000800 */
[----:B------:R-:W-:Y:S02]  /*87c0*/  IMAD.MOV.U32 R26, RZ, RZ, 0x8 ;  /* 0x00000008ff1a7424 */ /* 0x000fe400078e00ff */
[----:B0123--:R-:W-:Y:S01]  /*87d0*/  IMAD.MOV.U32 R3, RZ, RZ, RZ ;  /* 0x000000ffff037224 */ /* 0x00ffe200078e00ff */
[----:B------:R-:W0:Y:S04]  /*87e0*/  LDS R29, [UR6+0x4] ;  /* 0x00000406ff1d7984 */ /* 0x000e280008000800 */
[----:B------:R-:W1:Y:S04]  /*87f0*/  LDS R28, [UR6+0x8] ;  /* 0x00000806ff1c7984 */ /* 0x000e680008000800 */
[----:B------:R-:W2:Y:S04]  /*8800*/  LDS R35, [UR6+0xc] ;  /* 0x00000c06ff237984 */ /* 0x000ea80008000800 */
[----:B------:R-:W3:Y:S04]  /*8810*/  LDS R32, [UR6+0x10] ;  /* 0x00001006ff207984 */ /* 0x000ee80008000800 */
[----:B------:R-:W0:Y:S01]  /*8820*/  LDS R31, [UR6+0x14] ;  /* 0x00001406ff1f7984 */ /* 0x000e220008000800 */
[----:B-----5:R-:W-:-:S03]  /*8830*/  ISETP.NE.AND P2, PT, R11, RZ, PT ;  /* 0x000000ff0b00720c */ /* 0x020fc60003f45270 */
[----:B------:R-:W0:Y:S04]  /*8840*/  LDS R34, [UR6+0x18] ;  /* 0x00001806ff227984 */ /* 0x000e280008000800 */
[----:B------:R-:W0:Y:S06]  /*8850*/  LDS R33, [UR6+0x1c] ;  /* 0x00001c06ff217984 */ /* 0x000e2c0008000800 */
[----:B-1234-:R-:W-:Y:S05]  /*8860*/  @P2 BRA `(.L_x_178) ;  /* 0x0000000800c42947 */ /* 0x01efea0003800000 */
[----:B------:R-:W1:Y:S01]  /*8870*/  LDCU UR7, c[0x0][0x3bc] ;  /* 0x00007780ff0777ac */ /* 0x000e620008000800 */
[----:B------:R-:W-:Y:S01]  /*8880*/  ISETP.NE.AND P1, PT, R27, RZ, PT ;  /* 0x000000ff1b00720c */ /* 0x000fe20003f25270 */
[----:B------:R-:W-:Y:S01]  /*8890*/  BSSY.RECONVERGENT B1, `(.L_x_178) ;  /* 0x00000ae000017945 */ /* 0x000fe20003800200 */
[----:B------:R-:W-:Y:S02]  /*88a0*/  IMAD.U32 R3, RZ, RZ, UR15 ;  /* 0x0000000fff037e24 */ /* 0x000fe4000f8e00ff */
[----:B------:R-:W-:Y:S01]  /*88b0*/  IMAD.MOV.U32 R26, RZ, RZ, R0 ;  /* 0x000000ffff1a7224 */ /* 0x000fe200078e0000 */
[----:B-1----:R-:W-:-:S13]  /*88c0*/  ISETP.NE.AND P3, PT, RZ, UR7, PT ;  /* 0x00000007ff007c0c */ /* 0x002fda000bf65270 */
[----:B------:R-:W-:Y:S05]  /*88d0*/  @P1 BRA P3, `(.L_x_179) ;  /* 0x0000000800a41947 */ /* 0x000fea0001800000 */
[----:B------:R-:W-:Y:S01]  /*88e0*/  ISETP.GE.U32.AND P1, PT, R18, 0x2710, PT ;  /* 0x000027101200780c */ /* 0x000fe20003f26070 */
[----:B------:R-:W-:Y:S01]  /*88f0*/  BSSY.RECONVERGENT B2, `(.L_x_180) ;  /* 0x0000030000027945 */ /* 0x000fe20003800200 */
[----:B------:R-:W-:Y:S02]  /*8900*/  IMAD.MOV.U32 R2, RZ, RZ, 0x14 ;  /* 0x00000014ff027424 */ /* 0x000fe400078e00ff */
[----:B------:R-:W-:Y:S01]  /*8910*/  ISETP.GE.U32.AND.EX P1, PT, R19, RZ, PT, P1 ;  /* 0x000000ff1300720c */ /* 0x000fe20003f26110 */
[----:B------:R-:W-:Y:S02]  /*8920*/  IMAD.MOV.U32 R13, RZ, RZ, R18 ;  /* 0x000000ffff0d7224 */ /* 0x000fe400078e0012 */
[----:B------:R-:W-:-:S10]  /*8930*/  IMAD.MOV.U32 R10, RZ, RZ, R19 ;  /* 0x000000ffff0a7224 */ /* 0x000fd400078e0013 */
[----:B------:R-:W-:Y:S05]  /*8940*/  @!P1 BRA `(.L_x_181) ;  /* 0x0000000000a89947 */ /* 0x000fea0003800000 */
[----:B------:R-:W-:Y:S01]  /*8950*/  BSSY.RECONVERGENT B3, `(.L_x_181) ;  /* 0x0000029000037945 */ /* 0x000fe20003800200 */
[----:B------:R-:W-:Y:S02]  /*8960*/  IMAD.MOV.U32 R2, RZ, RZ, 0x14 ;  /* 0x00000014ff027424 */ /* 0x000fe400078e00ff */
[----:B------:R-:W-:Y:S02]  /*8970*/  IMAD.MOV.U32 R13, RZ, RZ, R18 ;  /* 0x000000ffff0d7224 */ /* 0x000fe400078e0012 */
[----:B------:R-:W-:-:S07]  /*8980*/  IMAD.MOV.U32 R10, RZ, RZ, R19 ;  /* 0x000000ffff0a7224 */ /* 0x000fce00078e0013 */
.L_x_182:
[----:B------:R-:W-:-:S04]  /*8990*/  IMAD.WIDE.U32 R4, R10, -0x4538ef34, RZ ;  /* 0xbac710cc0a047825 */ /* 0x000fc800078e00ff */
        /* <DEDUP_REMOVED lines=20> */
[----:B------:R-:W1:Y:S08]  /*8ae0*/  LDC.U8 R9, c[0x3][R3+0x101] ;  /* 0x00c0404003097b82 */ /* 0x000e700000000000 */
[----:B------:R-:W1:Y:S08]  /*8af0*/  LDC.U8 R10, c[0x3][R3+0x100] ;  /* 0x00c04000030a7b82 */ /* 0x000e700000000000 */
[----:B------:R-:W2:Y:S08]  /*8b00*/  LDC.U8 R7, c[0x3][R6+0x101] ;  /* 0x00c0404006077b82 */ /* 0x000eb00000000000 */
[----:B------:R-:W2:Y:S01]  /*8b10*/  LDC.U8 R8, c[0x3][R6+0x100] ;  /* 0x00c0400006087b82 */ /* 0x000ea20000000000 */
[----:B-1----:R-:W-:-:S02]  /*8b20*/  PRMT R10, R10, 0x3340, R9 ;  /* 0x000033400a0a7816 */ /* 0x002fc40000000009 */
[----:B------:R-:W-:-:S04]  /*8b30*/  SEL R9, RZ, 0x1, !P1 ;  /* 0x00000001ff097807 */ /* 0x000fc80004800000 */
[----:B------:R-:W-:Y:S02]  /*8b40*/  IADD3 R13, P1, PT, R9, R4, RZ ;  /* 0x00000004090d7210 */ /* 0x000fe40007f3e0ff */
[----:B--2---:R-:W-:Y:S01]  /*8b50*/  PRMT R7, R8, 0x3340, R7 ;  /* 0x0000334008077816 */ /* 0x004fe20000000007 */
[----:B------:R-:W-:Y:S02]  /*8b60*/  IMAD.IADD R8, R1, 0x1, R2 ;  /* 0x0000000101087824 */ /* 0x000fe400078e0202 */
[----:B------:R-:W-:Y:S01]  /*8b70*/  VIADD R2, R2, 0xfffffffc ;  /* 0xfffffffc02027836 */ /* 0x000fe20000000000 */
[----:B------:R-:W-:Y:S01]  /*8b80*/  PRMT R7, R10, 0x5410, R7 ;  /* 0x000054100a077816 */ /* 0x000fe20000000007 */
[----:B------:R-:W-:Y:S01]  /*8b90*/  IMAD.X R10, RZ, RZ, R5, P1 ;  /* 0x000000ffff0a7224 */ /* 0x000fe200008e0605 */
[----:B------:R-:W-:-:S03]  /*8ba0*/  ISETP.GT.U32.AND P1, PT, R13, 0x270f, PT ;  /* 0x0000270f0d00780c */ /* 0x000fc60003f24070 */
[----:B------:R1:W-:Y:S01]  /*8bb0*/  STL [R8+-0x4], R7 ;  /* 0xfffffc0708007387 */ /* 0x0003e20000100800 */
[----:B------:R-:W-:-:S13]  /*8bc0*/  ISETP.GT.U32.AND.EX P1, PT, R10, RZ, PT, P1 ;  /* 0x000000ff0a00720c */ /* 0x000fda0003f24110 */
[----:B-1----:R-:W-:Y:S05]  /*8bd0*/  @P1 BRA `(.L_x_182) ;  /* 0xfffffffc006c1947 */ /* 0x002fea000383ffff */
[----:B------:R-:W-:Y:S05]  /*8be0*/  BSYNC.RECONVERGENT B3 ;  /* 0x0000000000037941 */ /* 0x000fea0003800200 */
.L_x_181:
[----:B------:R-:W-:Y:S05]  /*8bf0*/  BSYNC.RECONVERGENT B2 ;  /* 0x0000000000027941 */ /* 0x000fea0003800200 */
.L_x_180:
[----:B------:R-:W-:Y:S01]  /*8c00*/  ISETP.GE.U32.AND P1, PT, R13, 0x3e8, PT ;  /* 0x000003e80d00780c */ /* 0x000fe20003f26070 */
[----:B------:R-:W-:Y:S03]  /*8c10*/  BSSY.RECONVERGENT B2, `(.L_x_183) ;  /* 0x000004b000027945 */ /* 0x000fe60003800200 */
[----:B------:R-:W-:-:S13]  /*8c20*/  ISETP.GE.U32.AND.EX P1, PT, R10, RZ, PT, P1 ;  /* 0x000000ff0a00720c */ /* 0x000fda0003f26110 */
[----:B------:R-:W-:Y:S05]  /*8c30*/  @!P1 BRA `(.L_x_184) ;  /* 0x0000000000649947 */ /* 0x000fea0003800000 */
[----:B------:R-:W-:Y:S01]  /*8c40*/  LOP3.LUT R3, R13, 0xffff, RZ, 0xc0, !PT ;  /* 0x0000ffff0d037812 */ /* 0x000fe200078ec0ff */
[----:B------:R-:W-:Y:S02]  /*8c50*/  IMAD.IADD R9, R1, 0x1, R2 ;  /* 0x0000000101097824 */ /* 0x000fe400078e0202 */
        /* <DEDUP_REMOVED lines=13> */
[----:B------:R-:W1:Y:S04]  /*8d30*/  LDC.U8 R5, c[0x3][R3+0x101] ;  /* 0x00c0404003057b82 */ /* 0x000e680000000000 */
[----:B------:R-:W-:-:S04]  /*8d40*/  LOP3.LUT R8, R4, 0xffff, RZ, 0xc0, !PT ;  /* 0x0000ffff04087812 */ /* 0x000fc800078ec0ff */
[----:B------:R-:W2:Y:S08]  /*8d50*/  LDC.U8 R4, c[0x3][R3+0x100] ;  /* 0x00c0400003047b82 */ /* 0x000eb00000000000 */
[----:B------:R-:W3:Y:S08]  /*8d60*/  LDC.U8 R6, c[0x3][R8+0x100] ;  /* 0x00c0400008067b82 */ /* 0x000ef00000000000 */
[----:B------:R-:W4:Y:S01]  /*8d70*/  LDC.U8 R7, c[0x3][R8+0x101] ;  /* 0x00c0404008077b82 */ /* 0x000f220000000000 */
[----:B-1----:R1:W-:Y:S04]  /*8d80*/  STL.U8 [R9+-0x3], R5 ;  /* 0xfffffd0509007387 */ /* 0x0023e80000100000 */
[----:B--2---:R1:W-:Y:S04]  /*8d90*/  STL.U8 [R9+-0x4], R4 ;  /* 0xfffffc0409007387 */ /* 0x0043e80000100000 */
[----:B---3--:R1:W-:Y:S04]  /*8da0*/  STL.U8 [R9+-0x2], R6 ;  /* 0xfffffe0609007387 */ /* 0x0083e80000100000 */
[----:B----4-:R1:W-:Y:S01]  /*8db0*/  STL.U8 [R9+-0x1], R7 ;  /* 0xffffff0709007387 */ /* 0x0103e20000100000 */
[----:B------:R-:W-:Y:S05]  /*8dc0*/  BRA `(.L_x_185) ;  /* 0x0000000000bc7947 */ /* 0x000fea0003800000 */
.L_x_184:
[----:B------:R-:W-:-:S04]  /*8dd0*/  ISETP.GE.U32.AND P1, PT, R13, 0x64, PT ;  /* 0x000000640d00780c */ /* 0x000fc80003f26070 */
[----:B------:R-:W-:-:S13]  /*8de0*/  ISETP.GE.U32.AND.EX P1, PT, R10, RZ, PT, P1 ;  /* 0x000000ff0a00720c */ /* 0x000fda0003f26110 */
[----:B------:R-:W-:Y:S05]  /*8df0*/  @!P1 BRA `(.L_x_186) ;  /* 0x0000000000549947 */ /* 0x000fea0003800000 */
[----:B------:R-:W-:-:S04]  /*8e00*/  LOP3.LUT R3, R13, 0xffff, RZ, 0xc0, !PT ;  /* 0x0000ffff0d037812 */ /* 0x000fc800078ec0ff */
[----:B------:R-:W-:-:S04]  /*8e10*/  SHF.R.U32.HI R3, RZ, 0x2, R3 ;  /* 0x00000002ff037819 */ /* 0x000fc80000011603 */
[----:B------:R-:W-:-:S05]  /*8e20*/  LOP3.LUT R3, R3, 0xffff, RZ, 0xc0, !PT ;  /* 0x0000ffff03037812 */ /* 0x000fca00078ec0ff */
[----:B------:R-:W-:-:S05]  /*8e30*/  IMAD R3, R3, 0x147b, RZ ;  /* 0x0000147b03037824 */ /* 0x000fca00078e02ff */
[----:B------:R-:W-:-:S04]  /*8e40*/  SHF.R.U32.HI R3, RZ, 0x11, R3 ;  /* 0x00000011ff037819 */ /* 0x000fc80000011603 */
[C---:B------:R-:W-:Y:S01]  /*8e50*/  PRMT R4, R3.reuse, 0x9910, RZ ;  /* 0x0000991003047816 */ /* 0x040fe200000000ff */
[----:B------:R-:W-:-:S04]  /*8e60*/  VIADD R3, R3, 0x30 ;  /* 0x0000003003037836 */ /* 0x000fc80000000000 */
[----:B------:R-:W-:-:S04]  /*8e70*/  IMAD R4, R4, 0x64, RZ ;  /* 0x0000006404047824 */ /* 0x000fc800078e02ff */
[----:B------:R-:W-:-:S05]  /*8e80*/  IMAD.MOV R4, RZ, RZ, -R4 ;  /* 0x000000ffff047224 */ /* 0x000fca00078e0a04 */
[----:B------:R-:W-:-:S05]  /*8e90*/  PRMT R4, R4, 0x7710, RZ ;  /* 0x0000771004047816 */ /* 0x000fca00000000ff */
[----:B------:R-:W-:-:S04]  /*8ea0*/  IMAD.IADD R4, R4, 0x1, R13 ;  /* 0x0000000104047824 */ /* 0x000fc800078e020d */
[----:B------:R-:W-:-:S05]  /*8eb0*/  IMAD.SHL.U32 R4, R4, 0x2, RZ ;  /* 0x0000000204047824 */ /* 0x000fca00078e00ff */
[----:B------:R-:W-:Y:S01]  /*8ec0*/  LOP3.LUT R5, R4, 0xffff, RZ, 0xc0, !PT ;  /* 0x0000ffff04057812 */ /* 0x000fe200078ec0ff */
[----:B------:R-:W-:Y:S02]  /*8ed0*/  IMAD.IADD R4, R1, 0x1, R2 ;  /* 0x0000000101047824 */ /* 0x000fe400078e0202 */
[----:B------:R-:W-:Y:S01]  /*8ee0*/  VIADD R2, R2, 0xfffffffd ;  /* 0xfffffffd02027836 */ /* 0x000fe20000000000 */
[----:B------:R-:W1:Y:S02]  /*8ef0*/  LDC.U8 R7, c[0x3][R5+0x100] ;  /* 0x00c0400005077b82 */ /* 0x000e640000000000 */
[----:B------:R2:W-:Y:S06]  /*8f00*/  STL.U8 [R4+-0x3], R3 ;  /* 0xfffffd0304007387 */ /* 0x0005ec0000100000 */
[----:B------:R-:W3:Y:S01]  /*8f10*/  LDC.U8 R9, c[0x3][R5+0x101] ;  /* 0x00c0404005097b82 */ /* 0x000ee20000000000 */
[----:B-1----:R2:W-:Y:S04]  /*8f20*/  STL.U8 [R4+-0x2], R7 ;  /* 0xfffffe0704007387 */ /* 0x0025e80000100000 */
[----:B---3--:R2:W-:Y:S01]  /*8f30*/  STL.U8 [R4+-0x1], R9 ;  /* 0xffffff0904007387 */ /* 0x0085e20000100000 */
[----:B------:R-:W-:Y:S05]  /*8f40*/  BRA `(.L_x_185) ;  /* 0x00000000005c7947 */ /* 0x000fea0003800000 */
.L_x_186:
[----:B------:R-:W-:-:S04]  /*8f50*/  ISETP.GE.U32.AND P1, PT, R13, 0xa, PT ;  /* 0x0000000a0d00780c */ /* 0x000fc80003f26070 */
[----:B------:R-:W-:-:S13]  /*8f60*/  ISETP.GE.U32.AND.EX P1, PT, R10, RZ, PT, P1 ;  /* 0x000000ff0a00720c */ /* 0x000fda0003f26110 */
[----:B------:R-:W-:Y:S05]  /*8f70*/  @!P1 BRA `(.L_x_187) ;  /* 0x0000000000409947 */ /* 0x000fea0003800000 */
[----:B------:R-:W-:Y:S01]  /*8f80*/  PRMT R3, R13, 0x9910, RZ ;  /* 0x000099100d037816 */ /* 0x000fe200000000ff */
[----:B------:R-:W-:Y:S02]  /*8f90*/  IMAD.IADD R5, R1, 0x1, R2 ;  /* 0x0000000101057824 */ /* 0x000fe400078e0202 */
        /* <DEDUP_REMOVED lines=14> */
.L_x_187:
[----:B------:R-:W-:Y:S02]  /*9080*/  VIADD R3, R13, 0x30 ;  /* 0x000000300d037836 */ /* 0x000fe40000000000 */
[----:B------:R-:W-:Y:S02]  /*9090*/  IMAD.IADD R4, R1, 0x1, R2 ;  /* 0x0000000101047824 */ /* 0x000fe400078e0202 */
[----:B------:R-:W-:-:S03]  /*90a0*/  VIADD R2, R2, 0xffffffff ;  /* 0xffffffff02027836 */ /* 0x000fc60000000000 */
[----:B------:R1:W-:Y:S04]  /*90b0*/  STL.U8 [R4+-0x1], R3 ;  /* 0xffffff0304007387 */ /* 0x0003e80000100000 */
.L_x_185:
[----:B------:R-:W-:Y:S05]  /*90c0*/  BSYNC.RECONVERGENT B2 ;  /* 0x0000000000027941 */ /* 0x000fea0003800200 */
.L_x_183:
[C---:B------:R-:W-:Y:S01]  /*90d0*/  ISETP.GT.AND P1, PT, R2.reuse, 0x13, PT ;  /* 0x000000130200780c */ /* 0x040fe20003f24270 */
[----:B------:R-:W-:Y:S01]  /*90e0*/  BSSY.RECONVERGENT B2, `(.L_x_188) ;  /* 0x0000027000027945 */ /* 0x000fe20003800200 */
[----:B------:R-:W-:-:S11]  /*90f0*/  IADD3 R26, PT, PT, -R2, 0x14, RZ ;  /* 0x00000014021a7810 */ /* 0x000fd60007ffe1ff */
[----:B------:R-:W-:Y:S05]  /*9100*/  @P1 BRA `(.L_x_189) ;  /* 0x0000000000901947 */ /* 0x000fea0003800000 */
[C---:B------:R-:W-:Y:S01]  /*9110*/  ISETP.GE.AND P3, PT, R26.reuse, 0x4, PT ;  /* 0x000000041a00780c */ /* 0x040fe20003f66270 */
[----:B------:R-:W-:Y:S01]  /*9120*/  BSSY.RECONVERGENT B3, `(.L_x_190) ;  /* 0x0000015000037945 */ /* 0x000fe20003800200 */
[----:B-123--:R-:W-:Y:S01]  /*9130*/  VIMNMX R3, PT, PT, R26, 0x1, !PT ;  /* 0x000000011a037848 */ /* 0x00efe20007fe0100 */
[----:B------:R-:W-:-:S03]  /*9140*/  IMAD.MOV.U32 R4, RZ, RZ, RZ ;  /* 0x000000ffff047224 */ /* 0x000fc600078e00ff */
[----:B------:R-:W-:-:S04]  /*9150*/  LOP3.LUT R10, R3, 0x3, RZ, 0xc0, !PT ;  /* 0x00000003030a7812 */ /* 0x000fc800078ec0ff */
[----:B------:R-:W-:-:S03]  /*9160*/  ISETP.NE.AND P1, PT, R10, RZ, PT ;  /* 0x000000ff0a00720c */ /* 0x000fc60003f25270 */
[----:B------:R-:W-:Y:S10]  /*9170*/  @!P3 BRA `(.L_x_191) ;  /* 0x00000000003cb947 */ /* 0x000ff40003800000 */
[----:B------:R-:W-:Y:S01]  /*9180*/  LOP3.LUT R4, R3, 0x7ffffffc, RZ, 0xc0, !PT ;  /* 0x7ffffffc03047812 */ /* 0x000fe200078ec0ff */
[----:B------:R-:W-:-:S07]  /*9190*/  IMAD.MOV.U32 R3, RZ, RZ, RZ ;  /* 0x000000ffff037224 */ /* 0x000fce00078e00ff */
.L_x_192:
[----:B------:R-:W-:-:S05]  /*91a0*/  IADD3 R9, PT, PT, R1, R3, R2 ;  /* 0x0000000301097210 */ /* 0x000fca0007ffe002 */
[----:B-1----:R-:W2:Y:S04]  /*91b0*/  LDL.U8 R5, [R9+0x3] ;  /* 0x0000030009057983 */ /* 0x002ea80000100000 */
        /* <DEDUP_REMOVED lines=11> */
.L_x_191:
[----:B------:R-:W-:Y:S05]  /*9270*/  BSYNC.RECONVERGENT B3 ;  /* 0x0000000000037941 */ /* 0x000fea0003800200 */
.L_x_190:
[----:B------:R-:W-:Y:S05]  /*9280*/  @!P1 BRA `(.L_x_189) ;  /* 0x0000000000309947 */ /* 0x000fea0003800000 */
[----:B------:R-:W-:-:S05]  /*9290*/  IADD3 R3, PT, PT, R1, R4, R2 ;  /* 0x0000000401037210 */ /* 0x000fca0007ffe002 */
[----:B------:R-:W2:Y:S01]  /*92a0*/  LDL.U8 R2, [R3] ;  /* 0x0000000003027983 */ /* 0x000ea20000100000 */
[----:B-1----:R-:W-:Y:S01]  /*92b0*/  IMAD.IADD R5, R1, 0x1, R4 ;  /* 0x0000000101057824 */ /* 0x002fe200078e0204 */
        /* <DEDUP_REMOVED lines=9> */
.L_x_189:
[----:B------:R-:W-:Y:S05]  /*9350*/  BSYNC.RECONVERGENT B2 ;  /* 0x0000000000027941 */ /* 0x000fea0003800200 */
.L_x_188:
[----:B-123--:R-:W-:-:S07]  /*9360*/  IMAD.U32 R3, RZ, RZ, UR16 ;  /* 0x00000010ff037e24 */ /* 0x00efce000f8e00ff */
.L_x_179:
[----:B------:R-:W-:Y:S05]  /*9370*/  BSYNC.RECONVERGENT B1 ;  /* 0x0000000000017941 */ /* 0x000fea0003800200 */
.L_x_178:
[----:B----4-:R-:W-:Y:S01]  /*9380*/  IADD3 R5, PT, PT, -R23, 0x38, RZ ;  /* 0x0000003817057810 */ /* 0x010fe20007ffe1ff */
[----:B------:R-:W-:Y:S03]  /*9390*/  BSSY.RECONVERGENT B1, `(.L_x_193) ;  /* 0x0001689000017945 */ /* 0x000fe60003800200 */
[----:B------:R-:W-:-:S13]  /*93a0*/  ISETP.GE.AND P1, PT, R26, R5, PT ;  /* 0x000000051a00720c */ /* 0x000fda0003f26270 */
[----:B------:R-:W-:Y:S05]  /*93b0*/  @P1 BRA `(.L_x_194) ;  /* 0x0000007800c01947 */ /* 0x000fea0003800000 */
[----:B------:R1:W-:Y:S01]  /*93c0*/  STL.128 [R1+0x40], RZ ;  /* 0x000040ff01007387 */ /* 0x0003e20000100c00 */
[----:B------:R-:W-:Y:S01]  /*93d0*/  ISETP.NE.AND P1, PT, R23, RZ, PT ;  /* 0x000000ff1700720c */ /* 0x000fe20003f25270 */
[----:B------:R-:W-:Y:S02]  /*93e0*/  IMAD.MOV.U32 R2, RZ, RZ, RZ ;  /* 0x000000ffff027224 */ /* 0x000fe400078e00ff */
[----:B------:R1:W-:Y:S04]  /*93f0*/  STL.128 [R1+0x50], RZ ;  /* 0x000050ff01007387 */ /* 0x0003e80000100c00 */
[----:B------:R1:W-:Y:S04]  /*9400*/  STL.128 [R1+0x60], RZ ;  /* 0x000060ff01007387 */ /* 0x0003e80000100c00 */
[----:B------:R1:W-:Y:S02]  /*9410*/  STL.128 [R1+0x70], RZ ;  /* 0x000070ff01007387 */ /* 0x0003e40000100c00 */
[----:B------:R-:W-:Y:S05]  /*9420*/  @!P1 BRA `(.L_x_195) ;  /* 0x0000001400dc9947 */ /* 0x000fea0003800000 */
[----:B------:R-:W2:Y:S01]  /*9430*/  LDS.U8 R4, [UR6+0x20] ;  /* 0x00002006ff047984 */ /* 0x000ea20008000000 */
[----:B------:R-:W-:Y:S01]  /*9440*/  ISETP.NE.AND P1, PT, R23, 0x1, PT ;  /* 0x000000011700780c */ /* 0x000fe20003f25270 */
[----:B------:R-:W-:Y:S02]  /*9450*/  IMAD.MOV.U32 R2, RZ, RZ, 0x1 ;  /* 0x00000001ff027424 */ /* 0x000fe400078e00ff */
[----:B--2---:R-:W-:-:S05]  /*9460*/  IMAD.SHL.U32 R4, R4, 0x1000000, RZ ;  /* 0x0100000004047824 */ /* 0x004fca00078e00ff */
[----:B------:R2:W-:Y:S05]  /*9470*/  STL [R1+0x40], R4 ;  /* 0x0000400401007387 */ /* 0x0005ea0000100800 */
[----:B------:R-:W-:Y:S05]  /*9480*/  @!P1 BRA `(.L_x_195) ;  /* 0x0000001400c49947 */ /* 0x000fea0003800000 */
[----:B------:R-:W2:Y:S01]  /*9490*/  LDS.U8 R5, [UR6+0x21] ;  /* 0x00002106ff057984 */ /* 0x000ea20008000000 */
[----:B------:R-:W-:Y:S01]  /*94a0*/  ISETP.NE.AND P1, PT, R23, 0x2, PT ;  /* 0x000000021700780c */ /* 0x000fe20003f25270 */
[----:B------:R-:W-:Y:S02]  /*94b0*/  IMAD.MOV.U32 R2, RZ, RZ, 0x2 ;  /* 0x00000002ff027424 */ /* 0x000fe400078e00ff */
[----:B--2---:R-:W-:-:S05]  /*94c0*/  IMAD R4, R5, 0x10000, R4 ;  /* 0x0001000005047824 */ /* 0x004fca00078e0204 */
[----:B------:R3:W-:Y:S05]  /*94d0*/  STL [R1+0x40], R4 ;  /* 0x0000400401007387 */ /* 0x0007ea0000100800 */
[----:B------:R-:W-:Y:S05]  /*94e0*/  @!P1 BRA `(.L_x_195) ;  /* 0x0000001400ac9947 */ /* 0x000fea0003800000 */
[----:B------:R-:W3:Y:S01]  /*94f0*/  LDS.U8 R5, [UR6+0x22] ;  /* 0x00002206ff057984 */ /* 0x000ee20008000000 */
[----:B------:R-:W-:Y:S01]  /*9500*/  ISETP.NE.AND P1, PT, R23, 0x3, PT ;  /* 0x000000031700780c */ /* 0x000fe20003f25270 */
[----:B------:R-:W-:Y:S02]  /*9510*/  IMAD.MOV.U32 R2, RZ, RZ, 0x3 ;  /* 0x00000003ff027424 */ /* 0x000fe400078e00ff */
[----:B---3--:R-:W-:-:S05]  /*9520*/  IMAD R4, R5, 0x100, R4 ;  /* 0x0000010005047824 */ /* 0x008fca00078e0204 */
[----:B------:R4:W-:Y:S05]  /*9530*/  STL [R1+0x40], R4 ;  /* 0x0000400401007387 */ /* 0x0009ea0000100800 */
[----:B------:R-:W-:Y:S05]  /*9540*/  @!P1 BRA `(.L_x_195) ;  /* 0x0000001400949947 */ /* 0x000fea0003800000 */
[----:B------:R-:W4:Y:S01]  /*9550*/  LDS.U8 R5, [UR6+0x23] ;  /* 0x00002306ff057984 */ /* 0x000f220008000000 */
[----:B------:R-:W-:Y:S01]  /*9560*/  ISETP.NE.AND P1, PT, R23, 0x4, PT ;  /* 0x000000041700780c */ /* 0x000fe20003f25270 */
[----:B------:R-:W-:Y:S02]  /*9570*/  IMAD.MOV.U32 R2, RZ, RZ, 0x4 ;  /* 0x00000004ff027424 */ /* 0x000fe400078e00ff */
[----:B----4-:R-:W-:-:S05]  /*9580*/  IMAD.IADD R4, R4, 0x1, R5 ;  /* 0x0000000104047824 */ /* 0x010fca00078e0205 */
[----:B------:R2:W-:Y:S05]  /*9590*/  STL [R1+0x40], R4 ;  /* 0x0000400401007387 */ /* 0x0005ea0000100800 */
[----:B------:R-:W-:Y:S05]  /*95a0*/  @!P1 BRA `(.L_x_195) ;  /* 0x00000014007c9947 */ /* 0x000fea0003800000 */
[----:B--2---:R-:W2:Y:S01]  /*95b0*/  LDS.U8 R4, [UR6+0x24] ;  /* 0x00002406ff047984 */ /* 0x004ea20008000000 */
        /* <DEDUP_REMOVED lines=20> */
[----:B--2---:R-:W-:-:S05]  /*9700*/  IMAD.IADD R4, R4, 0x1, R5 ;  /* 0x0000000104047824 */ /* 0x004fca00078e0205 */
        /* <DEDUP_REMOVED lines=320> */
[----:B------:R-:W-:Y:S01]  /*ab10*/  ISETP.NE.AND P1, PT, R23, 0x3e, PT ;  /* 0x0000003e1700780c */ /* 0x000fe20003f25270 */
[----:B------:R-:W2:Y:S01]  /*ab20*/  LDS.U8 R5, [UR6+0x5d] ;  /* 0x00005d06ff057984 */ /* 0x000ea20008000000 */
[----:B------:R-:W-:-:S11]  /*ab30*/  IMAD.MOV.U32 R2, RZ, RZ, 0x3e ;  /* 0x0000003eff027424 */ /* 0x000fd600078e00ff */
[----:B------:R-:W3:Y:S01]  /*ab40*/  @P1 LDS.U8 R7, [UR6+0x5e] ;  /* 0x00005e06ff071984 */ /* 0x000ee20008000000 */
[----:B------:R-:W-:Y:S02]  /*ab50*/  @P1 IMAD.MOV.U32 R2, RZ, RZ, 0x3f ;  /* 0x0000003fff021424 */ /* 0x000fe400078e00ff */
[----:B--2---:R-:W-:-:S05]  /*ab60*/  IMAD R4, R5, 0x10000, R4 ;  /* 0x0001000005047824 */ /* 0x004fca00078e0204 */
[----:B------:R2:W-:Y:S01]  /*ab70*/  STL [R1+0x7c], R4 ;  /* 0x00007c0401007387 */ /* 0x0005e20000100800 */
[----:B---3--:R-:W-:-:S05]  /*ab80*/  @P1 IMAD R6, R7, 0x100, R4 ;  /* 0x0000010007061824 */ /* 0x008fca00078e0204 */
[----:B------:R2:W-:Y:S02]  /*ab90*/  @P1 STL [R1+0x7c], R6 ;  /* 0x00007c0601001387 */ /* 0x0005e40000100800 */
.L_x_195:
[----:B------:R-:W-:Y:S04]  /*aba0*/  BSSY.RECONVERGENT B2, `(.L_x_196) ;  /* 0x0000066000027945 */ /* 0x000fe80003800200 */
[----:B------:R-:W-:Y:S05]  /*abb0*/  @!P2 BRA `(.L_x_197) ;  /* 0x00000004004ca947 */ /* 0x000fea0003800000 */
[----:B--234-:R-:W-:-:S05]  /*abc0*/  LOP3.LUT R4, R2, 0x3c, RZ, 0xc0, !PT ;  /* 0x0000003c02047812 */ /* 0x01cfca00078ec0ff */
[----:B------:R-:W-:-:S05]  /*abd0*/  IMAD.IADD R10, R1, 0x1, R4 ;  /* 0x00000001010a7824 */ /* 0x000fca00078e0204 */
[----:B------:R-:W2:Y:S01]  /*abe0*/  LDL R6, [R10+0x40] ;  /* 0x000040000a067983 */ /* 0x000ea20000100800 */
[----:B------:R-:W-:Y:S01]  /*abf0*/  IMAD.SHL.U32 R3, R2, 0x8, RZ ;  /* 0x0000000802037824 */ /* 0x000fe200078e00ff */
[----:B------:R-:W-:Y:S01]  /*ac00*/  LOP3.LUT R4, R18, 0xff, RZ, 0xc0, !PT ;  /* 0x000000ff12047812 */ /* 0x000fe200078ec0ff */
[----:B------:R-:W-:-:S03]  /*ac10*/  VIADD R7, R2, 0x1 ;  /* 0x0000000102077836 */ /* 0x000fc60000000000 */
[----:B------:R-:W-:-:S04]  /*ac20*/  LOP3.LUT R3, R3, 0x18, RZ, 0xc, !PT ;  /* 0x0000001803037812 */ /* 0x000fc800078e0cff */
[----:B------:R-:W-:Y:S02]  /*ac30*/  SHF.L.U32 R5, R4, R3, RZ ;  /* 0x0000000304057219 */ /* 0x000fe400000006ff */
[----:B------:R-:W-:-:S05]  /*ac40*/  LOP3.LUT R4, R7, 0x7c, RZ, 0xc0, !PT ;  /* 0x0000007c07047812 */ /* 0x000fca00078ec0ff */
[----:B------:R-:W-:Y:S01]  /*ac50*/  IMAD.IADD R11, R1, 0x1, R4 ;  /* 0x00000001010b7824 */ /* 0x000fe200078e0204 */
[----:B--2---:R-:W-:-:S05]  /*ac60*/  LOP3.LUT R5, R6, R5, RZ, 0xfc, !PT ;  /* 0x0000000506057212 */ /* 0x004fca00078efcff */
[----:B------:R2:W-:Y:S04]  /*ac70*/  STL [R10+0x40], R5 ;  /* 0x000040050a007387 */ /* 0x0005e80000100800 */
[----:B------:R-:W3:Y:S01]  /*ac80*/  LDL R6, [R11+0x40] ;  /* 0x000040000b067983 */ /* 0x000ee20000100800 */
[----:B------:R-:W-:Y:S01]  /*ac90*/  IMAD.SHL.U32 R7, R7, 0x8, RZ ;  /* 0x0000000807077824 */ /* 0x000fe200078e00ff */
[----:B------:R-:W-:Y:S01]  /*aca0*/  SHF.R.U32.HI R4, RZ, 0x8, R18 ;  /* 0x00000008ff047819 */ /* 0x000fe20000011612 */
[----:B------:R-:W-:-:S03]  /*acb0*/  VIADD R8, R2, 0x2 ;  /* 0x0000000202087836 */ /* 0x000fc60000000000 */
[----:B------:R-:W-:Y:S02]  /*acc0*/  LOP3.LUT R4, R4, 0xff, RZ, 0xc0, !PT ;  /* 0x000000ff04047812 */ /* 0x000fe400078ec0ff */
[----:B------:R-:W-:-:S04]  /*acd0*/  LOP3.LUT R7, R7, 0x18, RZ, 0xc, !PT ;  /* 0x0000001807077812 */ /* 0x000fc800078e0cff */
[----:B------:R-:W-:Y:S02]  /*ace0*/  SHF.L.U32 R7, R4, R7, RZ ;  /* 0x0000000704077219 */ /* 0x000fe400000006ff */
[----:B------:R-:W-:-:S05]  /*acf0*/  LOP3.LUT R4, R8, 0x7c, RZ, 0xc0, !PT ;  /* 0x0000007c08047812 */ /* 0x000fca00078ec0ff */
[----:B------:R-:W-:Y:S01]  /*ad00*/  IMAD.IADD R12, R1, 0x1, R4 ;  /* 0x00000001010c7824 */ /* 0x000fe200078e0204 */
[----:B---3--:R-:W-:-:S05]  /*ad10*/  LOP3.LUT R6, R6, R7, RZ, 0xfc, !PT ;  /* 0x0000000706067212 */ /* 0x008fca00078efcff */
[----:B------:R3:W-:Y:S04]  /*ad20*/  STL [R11+0x40], R6 ;  /* 0x000040060b007387 */ /* 0x0007e80000100800 */
[----:B--2---:R-:W2:Y:S01]  /*ad30*/  LDL R10, [R12+0x40] ;  /* 0x000040000c0a7983 */ /* 0x004ea20000100800 */
[----:B------:R-:W-:Y:S01]  /*ad40*/  IMAD.SHL.U32 R8, R8, 0x8, RZ ;  /* 0x0000000808087824 */ /* 0x000fe200078e00ff */
[----:B------:R-:W-:Y:S01]  /*ad50*/  SHF.R.U32.HI R4, RZ, 0x10, R18 ;  /* 0x00000010ff047819 */ /* 0x000fe20000011612 */
[----:B------:R-:W-:-:S03]  /*ad60*/  VIADD R7, R2, 0x3 ;  /* 0x0000000302077836 */ /* 0x000fc60000000000 */
[----:B------:R-:W-:Y:S02]  /*ad70*/  LOP3.LUT R5, R4, 0xff, RZ, 0xc0, !PT ;  /* 0x000000ff04057812 */ /* 0x000fe400078ec0ff */
[----:B------:R-:W-:Y:S02]  /*ad80*/  LOP3.LUT R8, R8, 0x18, RZ, 0xc, !PT ;  /* 0x0000001808087812 */ /* 0x000fe400078e0cff */
[----:B------:R-:W-:Y:S02]  /*ad90*/  LOP3.LUT R4, R7, 0x7c, RZ, 0xc0, !PT ;  /* 0x0000007c07047812 */ /* 0x000fe400078ec0ff */
[----:B------:R-:W-:-:S03]  /*ada0*/  SHF.L.U32 R5, R5, R8, RZ ;  /* 0x0000000805057219 */ /* 0x000fc600000006ff */
[----:B------:R-:W-:Y:S01]  /*adb0*/  IMAD.IADD R9, R1, 0x1, R4 ;  /* 0x0000000101097824 */ /* 0x000fe200078e0204 */
[----:B--2---:R-:W-:-:S05]  /*adc0*/  LOP3.LUT R5, R10, R5, RZ, 0xfc, !PT ;  /* 0x000000050a057212 */ /* 0x004fca00078efcff */
[----:B------:R2:W-:Y:S04]  /*add0*/  STL [R12+0x40], R5 ;  /* 0x000040050c007387 */ /* 0x0005e80000100800 */
[----:B---3--:R-:W3:Y:S01]  /*ade0*/  LDL R6, [R9+0x40] ;  /* 0x0000400009067983 */ /* 0x008ee20000100800 */
[----:B------:R-:W-:Y:S01]  /*adf0*/  IMAD.SHL.U32 R7, R7, 0x8, RZ ;  /* 0x0000000807077824 */ /* 0x000fe200078e00ff */
[----:B------:R-:W-:Y:S01]  /*ae00*/  SHF.R.U32.HI R4, RZ, 0x18, R18 ;  /* 0x00000018ff047819 */ /* 0x000fe20000011612 */
[----:B------:R-:W-:-:S03]  /*ae10*/  VIADD R8, R2, 0x4 ;  /* 0x0000000402087836 */ /* 0x000fc60000000000 */
[----:B------:R-:W-:-:S04]  /*ae20*/  LOP3.LUT R7, R7, 0x18, RZ, 0xc, !PT ;  /* 0x0000001807077812 */ /* 0x000fc800078e0cff */
[----:B------:R-:W-:Y:S02]  /*ae30*/  SHF.L.U32 R7, R4, R7, RZ ;  /* 0x0000000704077219 */ /* 0x000fe400000006ff */
[----:B------:R-:W-:-:S05]  /*ae40*/  LOP3.LUT R4, R8, 0x7c, RZ, 0xc0, !PT ;  /* 0x0000007c08047812 */ /* 0x000fca00078ec0ff */
[----:B------:R-:W-:Y:S01]  /*ae50*/  IMAD.IADD R14, R1, 0x1, R4 ;  /* 0x00000001010e7824 */ /* 0x000fe200078e0204 */
[----:B---3--:R-:W-:-:S05]  /*ae60*/  LOP3.LUT R6, R6, R7, RZ, 0xfc, !PT ;  /* 0x0000000706067212 */ /* 0x008fca00078efcff */
[----:B------:R3:W-:Y:S04]  /*ae70*/  STL [R9+0x40], R6 ;  /* 0x0000400609007387 */ /* 0x0007e80000100800 */
[----:B------:R-:W4:Y:S01]  /*ae80*/  LDL R8, [R14+0x40] ;  /* 0x000040000e087983 */ /* 0x000f220000100800 */
[----:B------:R-:W-:Y:S01]  /*ae90*/  LOP3.LUT R4, R19, 0xff, RZ, 0xc0, !PT ;  /* 0x000000ff13047812 */ /* 0x000fe200078ec0ff */
[----:B--2---:R-:W-:-:S03]  /*aea0*/  VIADD R5, R2, 0x5 ;  /* 0x0000000502057836 */ /* 0x004fc60000000000 */
[----:B------:R-:W-:Y:S02]  /*aeb0*/  SHF.L.U32 R3, R4, R3, RZ ;  /* 0x0000000304037219 */ /* 0x000fe400000006ff */
[----:B------:R-:W-:-:S05]  /*aec0*/  LOP3.LUT R4, R5, 0x7c, RZ, 0xc0, !PT ;  /* 0x0000007c05047812 */ /* 0x000fca00078ec0ff */
[----:B------:R-:W-:Y:S01]  /*aed0*/  IMAD.IADD R12, R1, 0x1, R4 ;  /* 0x00000001010c7824 */ /* 0x000fe200078e0204 */
[----:B----4-:R-:W-:-:S05]  /*aee0*/  LOP3.LUT R3, R8, R3, RZ, 0xfc, !PT ;  /* 0x0000000308037212 */ /* 0x010fca00078efcff */
[----:B------:R2:W-:Y:S04]  /*aef0*/  STL [R14+0x40], R3 ;  /* 0x000040030e007387 */ /* 0x0005e80000100800 */
[----:B------:R-:W4:Y:S01]  /*af00*/  LDL R8, [R12+0x40] ;  /* 0x000040000c087983 */ /* 0x000f220000100800 */
[----:B------:R-:W-:Y:S01]  /*af10*/  IMAD.SHL.U32 R5, R5, 0x8, RZ ;  /* 0x0000000805057824 */ /* 0x000fe200078e00ff */
[----:B------:R-:W-:Y:S01]  /*af20*/  SHF.R.U32.HI R4, RZ, 0x8, R19 ;  /* 0x00000008ff047819 */ /* 0x000fe20000011613 */
[----:B---3--:R-:W-:-:S03]  /*af30*/  VIADD R6, R2, 0x6 ;  /* 0x0000000602067836 */ /* 0x008fc60000000000 */
[----:B------:R-:W-:Y:S02]  /*af40*/  LOP3.LUT R4, R4, 0xff, RZ, 0xc0, !PT ;  /* 0x000000ff04047812 */ /* 0x000fe400078ec0ff */
[----:B------:R-:W-:-:S04]  /*af50*/  LOP3.LUT R5, R5, 0x18, RZ, 0xc, !PT ;  /* 0x0000001805057812 */ /* 0x000fc800078e0cff */
[----:B------:R-:W-:Y:S02]  /*af60*/  SHF.L.U32 R5, R4, R5, RZ ;  /* 0x0000000504057219 */ /* 0x000fe400000006ff */
[----:B------:R-:W-:-:S05]  /*af70*/  LOP3.LUT R4, R6, 0x7c, RZ, 0xc0, !PT ;  /* 0x0000007c06047812 */ /* 0x000fca00078ec0ff */
[----:B------:R-:W-:Y:S01]  /*af80*/  IMAD.IADD R10, R1, 0x1, R4 ;  /* 0x00000001010a7824 */ /* 0x000fe200078e0204 */
[----:B----4-:R-:W-:-:S05]  /*af90*/  LOP3.LUT R5, R8, R5, RZ, 0xfc, !PT ;  /* 0x0000000508057212 */ /* 0x010fca00078efcff */
[----:B------:R3:W-:Y:S04]  /*afa0*/  STL [R12+0x40], R5 ;  /* 0x000040050c007387 */ /* 0x0007e80000100800 */
[----:B------:R-:W4:Y:S01]  /*afb0*/  LDL R8, [R10+0x40] ;  /* 0x000040000a087983 */ /* 0x000f220000100800 */
[----:B------:R-:W-:Y:S01]  /*afc0*/  IMAD.SHL.U32 R6, R6, 0x8, RZ ;  /* 0x0000000806067824 */ /* 0x000fe200078e00ff */
[----:B--2---:R-:W-:Y:S01]  /*afd0*/  SHF.R.U32.HI R3, RZ, 0x10, R19 ;  /* 0x00000010ff037819 */ /* 0x004fe20000011613 */
[----:B------:R-:W-:-:S03]  /*afe0*/  VIADD R7, R2, 0x7 ;  /* 0x0000000702077836 */ /* 0x000fc60000000000 */
[----:B------:R-:W-:Y:S02]  /*aff0*/  LOP3.LUT R3, R3, 0xff, RZ, 0xc0, !PT ;  /* 0x000000ff03037812 */ /* 0x000fe400078ec0ff */
[----:B------:R-:W-:Y:S02]  /*b000*/  LOP3.LUT R6, R6, 0x18, RZ, 0xc, !PT ;  /* 0x0000001806067812 */ /* 0x000fe400078e0cff */
[----:B------:R-:W-:Y:S02]  /*b010*/  LOP3.LUT R4, R7, 0x7c, RZ, 0xc0, !PT ;  /* 0x0000007c07047812 */ /* 0x000fe400078ec0ff */
[----:B------:R-:W-:-:S03]  /*b020*/  SHF.L.U32 R3, R3, R6, RZ ;  /* 0x0000000603037219 */ /* 0x000fc600000006ff */
[----:B------:R-:W-:Y:S01]  /*b030*/  IMAD.IADD R9, R1, 0x1, R4 ;  /* 0x0000000101097824 */ /* 0x000fe200078e0204 */
[----:B----4-:R-:W-:-:S05]  /*b040*/  LOP3.LUT R3, R8, R3, RZ, 0xfc, !PT ;  /* 0x0000000308037212 */ /* 0x010fca00078efcff */
[----:B------:R3:W-:Y:S04]  /*b050*/  STL [R10+0x40], R3 ;  /* 0x000040030a007387 */ /* 0x0007e80000100800 */
[----:B------:R-:W2:Y:S01]  /*b060*/  LDL R4, [R9+0x40] ;  /* 0x0000400009047983 */ /* 0x000ea20000100800 */
[----:B------:R-:W-:Y:S01]  /*b070*/  IMAD.SHL.U32 R7, R7, 0x8, RZ ;  /* 0x0000000807077824 */ /* 0x000fe200078e00ff */
[----:B------:R-:W-:Y:S01]  /*b080*/  SHF.R.U32.HI R6, RZ, 0x18, R19 ;  /* 0x00000018ff067819 */ /* 0x000fe20000011613 */
[----:B------:R-:W-:-:S03]  /*b090*/  VIADD R2, R2, 0x8 ;  /* 0x0000000802027836 */ /* 0x000fc60000000000 */
[----:B------:R-:W-:-:S04]  /*b0a0*/  LOP3.LUT R7, R7, 0x18, RZ, 0xc, !PT ;  /* 0x0000001807077812 */ /* 0x000fc800078e0cff */
[----:B------:R-:W-:-:S04]  /*b0b0*/  SHF.L.U32 R7, R6, R7, RZ ;  /* 0x0000000706077219 */ /* 0x000fc800000006ff */
[----:B--2---:R-:W-:-:S05]  /*b0c0*/  LOP3.LUT R4, R4, R7, RZ, 0xfc, !PT ;  /* 0x0000000704047212 */ /* 0x004fca00078efcff */
[----:B------:R3:W-:Y:S01]  /*b0d0*/  STL [R9+0x40], R4 ;  /* 0x0000400409007387 */ /* 0x0007e20000100800 */
[----:B------:R-:W-:Y:S05]  /*b0e0*/  BRA `(.L_x_198) ;  /* 0x0000000000447947 */ /* 0x000fea0003800000 */
.L_x_197:
[----:B------:R-:W-:-:S13]  /*b0f0*/  ISETP.GE.AND P1, PT, R26, 0x1, PT ;  /* 0x000000011a00780c */ /* 0x000fda0003f26270 */
[----:B------:R-:W-:Y:S05]  /*b100*/  @!P1 BRA `(.L_x_198) ;  /* 0x00000000003c9947 */ /* 0x000fea0003800000 */
[----:B------:R-:W-:-:S07]  /*b110*/  IMAD.MOV.U32 R5, RZ, RZ, RZ ;  /* 0x000000ffff057224 */ /* 0x000fce00078e00ff */
.L_x_199:
[----:B------:R-:W-:Y:S01]  /*b120*/  IMAD.IADD R7, R5, 0x1, R3 ;  /* 0x0000000105077824 */ /* 0x000fe200078e0203 */
[----:B--234-:R-:W-:-:S05]  /*b130*/  LOP3.LUT R4, R2, 0xfffffffc, RZ, 0xc0, !PT ;  /* 0xfffffffc02047812 */ /* 0x01cfca00078ec0ff */
[----:B------:R-:W-:Y:S01]  /*b140*/  IMAD.IADD R11, R1, 0x1, R4 ;  /* 0x00000001010b7824 */ /* 0x000fe200078e0204 */
[----:B------:R-:W2:Y:S04]  /*b150*/  LDL.S8 R7, [R7] ;  /* 0x0000000007077983 */ /* 0x000ea80000100200 */
[----:B------:R-:W3:Y:S01]  /*b160*/  LDL R9, [R11+0x40] ;  /* 0x000040000b097983 */ /* 0x000ee20000100800 */
[C---:B------:R-:W-:Y:S02]  /*b170*/  IMAD.SHL.U32 R4, R2.reuse, 0x8, RZ ;  /* 0x0000000802047824 */ /* 0x040fe400078e00ff */
[----:B------:R-:W-:Y:S02]  /*b180*/  VIADD R5, R5, 0x1 ;  /* 0x0000000105057836 */ /* 0x000fe40000000000 */
[----:B------:R-:W-:Y:S01]  /*b190*/  VIADD R2, R2, 0x1 ;  /* 0x0000000102027836 */ /* 0x000fe20000000000 */
[----:B------:R-:W-:-:S02]  /*b1a0*/  LOP3.LUT R4, R4, 0x18, RZ, 0xc, !PT ;  /* 0x0000001804047812 */ /* 0x000fc400078e0cff */
[----:B------:R-:W-:Y:S02]  /*b1b0*/  ISETP.NE.AND P1, PT, R5, R26, PT ;  /* 0x0000001a0500720c */ /* 0x000fe40003f25270 */
[----:B--2---:R-:W-:-:S04]  /*b1c0*/  SHF.L.U32 R4, R7, R4, RZ ;  /* 0x0000000407047219 */ /* 0x004fc800000006ff */
[----:B---3--:R-:W-:-:S05]  /*b1d0*/  LOP3.LUT R4, R4, R9, RZ, 0xfc, !PT ;  /* 0x0000000904047212 */ /* 0x008fca00078efcff */
[----:B------:R2:W-:Y:S02]  /*b1e0*/  STL [R11+0x40], R4 ;  /* 0x000040040b007387 */ /* 0x0005e40000100800 */
[----:B------:R-:W-:Y:S05]  /*b1f0*/  @P1 BRA `(.L_x_199) ;  /* 0xfffffffc00c81947 */ /* 0x000fea000383ffff */
.L_x_198:
[----:B------:R-:W-:Y:S05]  /*b200*/  BSYNC.RECONVERGENT B2 ;  /* 0x0000000000027941 */ /* 0x000fea0003800200 */
.L_x_196:
[----:B---3--:R-:W-:Y:S01]  /*b210*/  SHF.R.S32.HI R3, RZ, 0x2, R2 ;  /* 0x00000002ff037819 */ /* 0x008fe20000011402 */
[----:B--2-4-:R-:W-:Y:S01]  /*b220*/  IMAD.SHL.U32 R4, R2, 0x8, RZ ;  /* 0x0000000802047824 */ /* 0x014fe200078e00ff */
[----:B------:R-:W2:Y:S02]  /*b230*/  LDCU.128 UR8, c[0x3][URZ] ;  /* 0x00c00000ff0877ac */ /* 0x000ea40008000c00 */
[----:B------:R-:W-:Y:S02]  /*b240*/  LEA R16, R3, UR17, 0x2 ;  /* 0x0000001103107c11 */ /* 0x000fe4000f8e10ff */
[----:B------:R-:W-:Y:S01]  /*b250*/  SHF.R.W.U32 R12, R32, 0x6, R32 ;  /* 0x00000006200c7819 */ /* 0x000fe20000001e20 */
[----:B------:R-:W3:Y:S02]  /*b260*/  LDCU.128 UR20, c[0x3][0x20] ;  /* 0x00c00400ff1477ac */ /* 0x000ee40008000c00 */
[----:B------:R-:W4:Y:S01]  /*b270*/  LDL R3, [R16] ;  /* 0x0000000010037983 */ /* 0x000f220000100800 */
[----:B------:R-:W-:Y:S01]  /*b280*/  IMAD.MOV.U32 R2, RZ, RZ, 0x80 ;  /* 0x00000080ff027424 */ /* 0x000fe200078e00ff */
[----:B------:R-:W-:Y:S01]  /*b290*/  LOP3.LUT R5, R4, 0x18, RZ, 0xc, !PT ;  /* 0x0000001804057812 */ /* 0x000fe200078e0cff */
[----:B------:R-:W5:Y:S03]  /*b2a0*/  LDCU.128 UR24, c[0x3][0x30] ;  /* 0x00c00600ff1877ac */ /* 0x000f660008000c00 */
[----:B------:R-:W-:Y:S01]  /*b2b0*/  SHF.L.U32 R2, R2, R5, RZ ;  /* 0x0000000502027219 */ /* 0x000fe200000006ff */
[----:B------:R-:W1:Y:S03]  /*b2c0*/  LDCU.128 UR28, c[0x3][0xa0] ;  /* 0x00c01400ff1c77ac */ /* 0x000e660008000c00 */
[----:B----4-:R-:W-:-:S05]  /*b2d0*/  LOP3.LUT R41, R2, R3, RZ, 0xfc, !PT ;  /* 0x0000000302297212 */ /* 0x010fca00078efcff */
[----:B------:R2:W-:Y:S04]  /*b2e0*/  STL [R16], R41 ;  /* 0x0000002910007387 */ /* 0x0005e80000100800 */
[----:B------:R-:W4:Y:S04]  /*b2f0*/  LDL.128 R36, [R1+0x40] ;  /* 0x0000400001247983 */ /* 0x000f280000100c00 */
[----:B------:R-:W5:Y:S04]  /*b300*/  LDL.128 R8, [R1+0x50] ;  /* 0x0000500001087983 */ /* 0x000f680000100c00 */
[----:B------:R-:W5:Y:S04]  /*b310*/  LDL.128 R4, [R1+0x60] ;  /* 0x0000600001047983 */ /* 0x000f680000100c00 */
[----:B------:R-:W5:Y:S01]  /*b320*/  LDL.64 R2, [R1+0x70] ;  /* 0x0000700001027983 */ /* 0x000f620000100a00 */
[C-C-:B------:R-:W-:Y:S01]  /*b330*/  SHF.R.W.U32 R13, R32.reuse, 0xb, R32.reuse ;  /* 0x0000000b200d7819 */ /* 0x140fe20000001e20 */
[----:B--2---:R-:W-:Y:S01]  /*b340*/  IMAD.U32 R16, RZ, RZ, UR8 ;  /* 0x00000008ff107e24 */ /* 0x004fe2000f8e00ff */
[----:B------:R-:W-:Y:S01]  /*b350*/  SHF.R.W.U32 R14, R32, 0x19, R32 ;  /* 0x00000019200e7819 */ /* 0x000fe20000001e20 */
[----:B------:R-:W-:Y:S01]  /*b360*/  IMAD.U32 R45, RZ, RZ, UR9 ;  /* 0x00000009ff2d7e24 */ /* 0x000fe2000f8e00ff */
[----:B0-----:R-:W-:Y:S01]  /*b370*/  LOP3.LUT R15, R34, R32, R31, 0xb8, !PT ;  /* 0x00000020220f7212 */ /* 0x001fe200078eb81f */
[----:B---3--:R-:W-:Y:S01]  /*b380*/  IMAD.U32 R51, RZ, RZ, UR20 ;  /* 0x00000014ff337e24 */ /* 0x008fe2000f8e00ff */
[----:B------:R-:W-:Y:S01]  /*b390*/  LOP3.LUT R13, R14, R13, R12, 0x96, !PT ;  /* 0x0000000d0e0d7212 */ /* 0x000fe200078e960c */
[----:B------:R-:W-:-:S02]  /*b3a0*/  IMAD.U32 R53, RZ, RZ, UR22 ;  /* 0x00000016ff357e24 */ /* 0x000fc4000f8e00ff */
[----:B------:R-:W-:Y:S02]  /*b3b0*/  IMAD.U32 R54, RZ, RZ, UR23 ;  /* 0x00000017ff367e24 */ /* 0x000fe4000f8e00ff */
[----:B-1----:R-:W-:Y:S02]  /*b3c0*/  IMAD.U32 R79, RZ, RZ, UR28 ;  /* 0x0000001cff4f7e24 */ /* 0x002fe4000f8e00ff */
[----:B------:R-:W-:Y:S02]  /*b3d0*/  IMAD.U32 R80, RZ, RZ, UR29 ;  /* 0x0000001dff507e24 */ /* 0x000fe4000f8e00ff */
[----:B------:R-:W-:Y:S02]  /*b3e0*/  IMAD.U32 R81, RZ, RZ, UR30 ;  /* 0x0000001eff517e24 */ /* 0x000fe4000f8e00ff */
[----:B------:R-:W-:Y:S01]  /*b3f0*/  IMAD.U32 R82, RZ, RZ, UR31 ;  /* 0x0000001fff527e24 */ /* 0x000fe2000f8e00ff */
[----:B----4-:R-:W-:Y:S02]  /*b400*/  IADD3 R15, PT, PT, R36, R15, R33 ;  /* 0x0000000f240f7210 */ /* 0x010fe40007ffe021 */
[----:B------:R-:W-:-:S02]  /*b410*/  SHF.R.U32.HI R106, RZ, 0x3, R39 ;  /* 0x00000003ff6a7819 */ /* 0x000fc40000011627 */
[----:B------:R-:W-:Y:S02]  /*b420*/  IADD3 R12, PT, PT, R15, R16, R13 ;  /* 0x000000100f0c7210 */ /* 0x000fe40007ffe00d */
[C-C-:B-----5:R-:W-:Y:S02]  /*b430*/  SHF.R.W.U32 R108, R8.reuse, 0x7, R8.reuse ;  /* 0x00000007086c7819 */ /* 0x160fe40000001e08 */
[----:B------:R-:W-:Y:S01]  /*b440*/  SHF.R.W.U32 R109, R8, 0x12, R8 ;  /* 0x00000012086d7819 */ /* 0x000fe20000001e08 */
[----:B------:R-:W-:Y:S01]  /*b450*/  IMAD.IADD R13, R35, 0x1, R12 ;  /* 0x00000001230d7824 */ /* 0x000fe200078e020c */
[----:B------:R-:W-:Y:S02]  /*b460*/  SHF.R.U32.HI R110, RZ, 0x3, R8 ;  /* 0x00000003ff6e7819 */ /* 0x000fe40000011608 */
        /* <DEDUP_REMOVED lines=8> */
[----:B------:R-:W-:Y:S02]  /*b4f0*/  IADD3 R41, PT, PT, R41, R45, R14 ;  /* 0x0000002d29297210 */ /* 0x000fe40007ffe00e */
[C-C-:B------:R-:W-:Y:S02]  /*b500*/  SHF.R.W.U32 R14, R30.reuse, 0x2, R30.reuse ;  /* 0x000000021e0e7819 */ /* 0x140fe40000001e1e */
[----:B------:R-:W-:Y:S01]  /*b510*/  SHF.R.W.U32 R40, R30, 0x16, R30 ;  /* 0x000000161e287819 */ /* 0x000fe20000001e1e */
[----:B------:R-:W-:Y:S01]  /*b520*/  IMAD.IADD R42, R28, 0x1, R41 ;  /* 0x000000011c2a7824 */ /* 0x000fe200078e0229 */
[----:B------:R-:W-:Y:S02]  /*b530*/  SHF.R.U32.HI R112, RZ, 0x3, R7 ;  /* 0x00000003ff707819 */ /* 0x000fe40000011607 */
[----:B------:R-:W-:Y:S02]  /*b540*/  LOP3.LUT R15, R40, R15, R14, 0x96, !PT ;  /* 0x0000000f280f7212 */ /* 0x000fe400078e960e */
[----:B------:R-:W-:-:S02]  /*b550*/  SHF.R.W.U32 R43, R42, 0x6, R42 ;  /* 0x000000062a2b7819 */ /* 0x000fc40000001e2a */
        /* <DEDUP_REMOVED lines=10> */
[----:B------:R-:W-:-:S03]  /*b600*/  IADD3 R15, PT, PT, R12, R15, R14 ;  /* 0x0000000f0c0f7210 */ /* 0x000fc60007ffe00e */
[----:B------:R-:W-:Y:S01]  /*b610*/  IMAD.IADD R63, R29, 0x1, R40 ;  /* 0x000000011d3f7824 */ /* 0x000fe200078e0228 */
        /* <DEDUP_REMOVED lines=8> */
[----:B------:R-:W-:Y:S02]  /*b6a0*/  SHF.R.W.U32 R14, R15, 0x16, R15 ;  /* 0x000000160f0e7819 */ /* 0x000fe40000001e0f */
[----:B------:R-:W-:Y:S02]  /*b6b0*/  IADD3 R59, PT, PT, R50, R46, R47 ;  /* 0x0000002e323b7210 */ /* 0x000fe40007ffe02f */
[----:B------:R-:W-:Y:S02]  /*b6c0*/  LOP3.LUT R12, R14, R43, R12, 0x96, !PT ;  /* 0x0000002b0e0c7212 */ /* 0x000fe400078e960c */
[C---:B------:R-:W-:Y:S01]  /*b6d0*/  LOP3.LUT R14, R30.reuse, R29, R15, 0xe8, !PT ;  /* 0x0000001d1e0e7212 */ /* 0x040fe200078ee80f */
[----:B------:R-:W-:-:S03]  /*b6e0*/  IMAD.IADD R72, R30, 0x1, R59 ;  /* 0x000000011e487824 */ /* 0x000fc600078e023b */
[----:B------:R-:W-:Y:S02]  /*b6f0*/  IADD3 R14, PT, PT, R41, R12, R14 ;  /* 0x0000000c290e7210 */ /* 0x000fe40007ffe00e */
[C-C-:B------:R-:W-:Y:S02]  /*b700*/  SHF.R.W.U32 R47, R72.reuse, 0x6, R72.reuse ;  /* 0x00000006482f7819 */ /* 0x140fe40000001e48 */
[C-C-:B------:R-:W-:Y:S02]  /*b710*/  SHF.R.W.U32 R48, R72.reuse, 0xb, R72.reuse ;  /* 0x0000000b48307819 */ /* 0x140fe40000001e48 */
[----:B------:R-:W-:Y:S02]  /*b720*/  SHF.R.W.U32 R49, R72, 0x19, R72 ;  /* 0x0000001948317819 */ /* 0x000fe40000001e48 */
[----:B------:R-:W-:Y:S02]  /*b730*/  LOP3.LUT R50, R42, R72, R63, 0xb8, !PT ;  /* 0x000000482a327212 */ /* 0x000fe400078eb83f */
[----:B------:R-:W-:Y:S01]  /*b740*/  LOP3.LUT R52, R49, R48, R47, 0x96, !PT ;  /* 0x0000003031347212 */ /* 0x000fe200078e962f */
[----:B0-----:R-:W-:Y:S01]  /*b750*/  IMAD.U32 R47, RZ, RZ, UR8 ;  /* 0x00000008ff2f7e24 */ /* 0x001fe2000f8e00ff */
[C-C-:B------:R-:W-:Y:S01]  /*b760*/  SHF.R.W.U32 R12, R14.reuse, 0x2, R14.reuse ;  /* 0x000000020e0c7819 */ /* 0x140fe20000001e0e */
[----:B------:R-:W-:Y:S01]  /*b770*/  IMAD.U32 R48, RZ, RZ, UR9 ;  /* 0x00000009ff307e24 */ /* 0x000fe2000f8e00ff */
[C-C-:B------:R-:W-:Y:S01]  /*b780*/  SHF.R.W.U32 R41, R14.reuse, 0xd, R14.reuse ;  /* 0x0000000d0e297819 */ /* 0x140fe20000001e0e */
[----:B------:R-:W-:Y:S01]  /*b790*/  IMAD.U32 R49, RZ, RZ, UR10 ;  /* 0x0000000aff317e24 */ /* 0x000fe2000f8e00ff */
[----:B------:R-:W-:-:S02]  /*b7a0*/  SHF.R.W.U32 R43, R14, 0x16, R14 ;  /* 0x000000160e2b7819 */ /* 0x000fc40000001e0e */
[----:B------:R-:W-:Y:S01]  /*b7b0*/  IADD3 R13, PT, PT, R8, R50, R13 ;  /* 0x00000032080d7210 */ /* 0x000fe20007ffe00d */
[----:B------:R-:W-:Y:S01]  /*b7c0*/  IMAD.U32 R50, RZ, RZ, UR11 ;  /* 0x0000000bff327e24 */ /* 0x000fe2000f8e00ff */
[----:B------:R-:W-:Y:S01]  /*b7d0*/  LOP3.LUT R41, R43, R41, R12, 0x96, !PT ;  /* 0x000000292b297212 */ /* 0x000fe200078e960c */
[----:B------:R-:W0:Y:S01]  /*b7e0*/  LDCU.128 UR8, c[0x3][0x40] ;  /* 0x00c00800ff0877ac */ /* 0x000e220008000c00 */
[----:B------:R-:W-:Y:S01]  /*b7f0*/  IADD3 R68, PT, PT, R13, R47, R52 ;  /* 0x0000002f0d447210 */ /* 0x000fe20007ffe034 */
[----:B------:R-:W-:Y:S01]  /*b800*/  IMAD.U32 R52, RZ, RZ, UR21 ;  /* 0x00000015ff347e24 */ /* 0x000fe2000f8e00ff */
[C---:B------:R-:W-:Y:S01]  /*b810*/  LOP3.LUT R12, R15.reuse, R30, R14, 0xe8, !PT ;  /* 0x0000001e0f0c7212 */ /* 0x040fe200078ee80e */
[----:B------:R-:W1:Y:S02]  /*b820*/  LDCU.128 UR20, c[0x3][0x50] ;  /* 0x00c00a00ff1477ac */ /* 0x000e640008000c00 */
[----:B------:R-:W-:Y:S01]  /*b830*/  IMAD.IADD R13, R15, 0x1, R68 ;  /* 0x000000010f0d7824 */ /* 0x000fe200078e0244 */
[----:B------:R-:W-:-:S04]  /*b840*/  IADD3 R41, PT, PT, R40, R41, R12 ;  /* 0x0000002928297210 */ /* 0x000fc80007ffe00c */
[C-C-:B------:R-:W-:Y:S02]  /*b850*/  SHF.R.W.U32 R12, R41.reuse, 0x2, R41.reuse ;  /* 0x00000002290c7819 */ /* 0x140fe40000001e29 */
[C-C-:B------:R-:W-:Y:S02]  /*b860*/  SHF.R.W.U32 R43, R41.reuse, 0xd, R41.reuse ;  /* 0x0000000d292b7819 */ /* 0x140fe40000001e29 */
[----:B------:R-:W-:Y:S02]  /*b870*/  SHF.R.W.U32 R40, R41, 0x16, R41 ;  /* 0x0000001629287819 */ /* 0x000fe40000001e29 */
[C-C-:B------:R-:W-:Y:S01]  /*b880*/  SHF.R.W.U32 R55, R13.reuse, 0x6, R13.reuse ;  /* 0x000000060d377819 */ /* 0x140fe20000001e0d */
[----:B0-----:R-:W-:Y:S01]  /*b890*/  IMAD.U32 R60, RZ, RZ, UR9 ;  /* 0x00000009ff3c7e24 */ /* 0x001fe2000f8e00ff */
[C-C-:B------:R-:W-:Y:S01]  /*b8a0*/  SHF.R.W.U32 R56, R13.reuse, 0xb, R13.reuse ;  /* 0x0000000b0d387819 */ /* 0x140fe20000001e0d */
[----:B------:R-:W-:Y:S01]  /*b8b0*/  IMAD.U32 R61, RZ, RZ, UR10 ;  /* 0x0000000aff3d7e24 */ /* 0x000fe2000f8e00ff */
[----:B------:R-:W-:Y:S01]  /*b8c0*/  SHF.R.W.U32 R57, R13, 0x19, R13 ;  /* 0x000000190d397819 */ /* 0x000fe20000001e0d */
[----:B------:R-:W-:Y:S01]  /*b8d0*/  IMAD.U32 R62, RZ, RZ, UR11 ;  /* 0x0000000bff3e7e24 */ /* 0x000fe2000f8e00ff */
[----:B------:R-:W-:-:S02]  /*b8e0*/  LOP3.LUT R58, R63, R13, R72, 0xb8, !PT ;  /* 0x0000000d3f3a7212 */ /* 0x000fc400078eb848 */
[----:B------:R-:W-:Y:S02]  /*b8f0*/  LOP3.LUT R12, R40, R43, R12, 0x96, !PT ;  /* 0x0000002b280c7212 */ /* 0x000fe400078e960c */
        /* <DEDUP_REMOVED lines=12> */
[----:B------:R-:W-:-:S02]  /*b9c0*/  SHF.R.W.U32 R40, R15, 0x2, R15 ;  /* 0x000000020f287819 */ /* 0x000fc40000001e0f */
[C-C-:B------:R-:W-:Y:S01]  /*b9d0*/  SHF.R.W.U32 R43, R15.reuse, 0xd, R15.reuse ;  /* 0x0000000d0f2b7819 */ /* 0x140fe20000001e0f */
[----:B------:R-:W2:Y:S01]  /*b9e0*/  LDCU.128 UR24, c[0x3][0x60] ;  /* 0x00c00c00ff1877ac */ /* 0x000ea20008000c00 */
[----:B------:R-:W-:Y:S02]  /*b9f0*/  SHF.R.W.U32 R42, R15, 0x16, R15 ;  /* 0x000000160f2a7819 */ /* 0x000fe40000001e0f */
[C-C-:B------:R-:W-:Y:S02]  /*ba00*/  SHF.R.W.U32 R64, R12.reuse, 0x6, R12.reuse ;  /* 0x000000060c407819 */ /* 0x140fe40000001e0c */
[C-C-:B------:R-:W-:Y:S02]  /*ba10*/  SHF.R.W.U32 R65, R12.reuse, 0xb, R12.reuse ;  /* 0x0000000b0c417819 */ /* 0x140fe40000001e0c */
[----:B------:R-:W-:Y:S02]  /*ba20*/  SHF.R.W.U32 R66, R12, 0x19, R12 ;  /* 0x000000190c427819 */ /* 0x000fe40000001e0c */
[----:B------:R-:W-:-:S02]  /*ba30*/  LOP3.LUT R67, R72, R12, R13, 0xb8, !PT ;  /* 0x0000000c48437212 */ /* 0x000fc400078eb80d */
[----:B------:R-:W-:Y:S02]  /*ba40*/  LOP3.LUT R43, R42, R43, R40, 0x96, !PT ;  /* 0x0000002b2a2b7212 */ /* 0x000fe400078e9628 */
[----:B------:R-:W-:Y:S01]  /*ba50*/  LOP3.LUT R40, R66, R65, R64, 0x96, !PT ;  /* 0x0000004142287212 */ /* 0x000fe200078e9640 */
[----:B0-----:R-:W-:Y:S01]  /*ba60*/  IMAD.U32 R85, RZ, RZ, UR8 ;  /* 0x00000008ff557e24 */ /* 0x001fe2000f8e00ff */
[----:B------:R-:W-:Y:S01]  /*ba70*/  IADD3 R67, PT, PT, R10, R67, R63 ;  /* 0x000000430a437210 */ /* 0x000fe20007ffe03f */
[----:B------:R-:W-:Y:S01]  /*ba80*/  IMAD.U32 R84, RZ, RZ, UR9 ;  /* 0x00000009ff547e24 */ /* 0x000fe2000f8e00ff */
[----:B------:R-:W-:Y:S01]  /*ba90*/  LOP3.LUT R14, R41, R14, R15, 0xe8, !PT ;  /* 0x0000000e290e7212 */ /* 0x000fe200078ee80f */
[----:B------:R-:W0:Y:S01]  /*baa0*/  LDCU.64 UR8, c[0x0][0x388] ;  /* 0x00007100ff0877ac */ /* 0x000e220008000a00 */
[----:B------:R-:W-:Y:S01]  /*bab0*/  IADD3 R88, PT, PT, R67, R49, R40 ;  /* 0x0000003143587210 */ /* 0x000fe20007ffe028 */
[----:B-1----:R-:W-:Y:S01]  /*bac0*/  IMAD.U32 R63, RZ, RZ, UR20 ;  /* 0x00000014ff3f7e24 */ /* 0x002fe2000f8e00ff */
[----:B------:R-:W-:Y:S01]  /*bad0*/  IADD3 R14, PT, PT, R68, R43, R14 ;  /* 0x0000002b440e7210 */ /* 0x000fe20007ffe00e */
[----:B------:R-:W-:-:S02]  /*bae0*/  IMAD.U32 R64, RZ, RZ, UR21 ;  /* 0x00000015ff407e24 */ /* 0x000fc4000f8e00ff */
[----:B------:R-:W-:Y:S01]  /*baf0*/  IMAD.IADD R87, R41, 0x1, R88 ;  /* 0x0000000129577824 */ /* 0x000fe200078e0258 */
[C-C-:B------:R-:W-:Y:S01]  /*bb00*/  SHF.R.W.U32 R40, R14.reuse, 0x2, R14.reuse ;  /* 0x000000020e287819 */ /* 0x140fe20000001e0e */
[----:B------:R-:W-:Y:S01]  /*bb10*/  IMAD.U32 R65, RZ, RZ, UR22 ;  /* 0x00000016ff417e24 */ /* 0x000fe2000f8e00ff */
[C---:B------:R-:W-:Y:S01]  /*bb20*/  SHF.R.W.U32 R43, R14.reuse, 0xd, R14 ;  /* 0x0000000d0e2b7819 */ /* 0x040fe20000001e0e */
        /* <DEDUP_REMOVED lines=10> */
[----:B------:R-:W-:Y:S01]  /*bbd0*/  IMAD.U32 R83, RZ, RZ, UR10 ;  /* 0x0000000aff537e24 */ /* 0x000fe2000f8e00ff */
[----:B------:R-:W-:Y:S01]  /*bbe0*/  IADD3 R75, PT, PT, R11, R75, R72 ;  /* 0x0000004b0b4b7210 */ /* 0x000fe20007ffe048 */
[----:B------:R-:W1:Y:S01]  /*bbf0*/  LDCU.128 UR20, c[0x3][0x80] ;  /* 0x00c01000ff1477ac */ /* 0x000e620008000c00 */
[----:B------:R-:W-:-:S02]  /*bc00*/  SHF.R.W.U32 R42, R14, 0x16, R14 ;  /* 0x000000160e2a7819 */ /* 0x000fc40000001e0e */
[----:B------:R-:W-:Y:S01]  /*bc10*/  IADD3 R90, PT, PT, R75, R50, R71 ;  /* 0x000000324b5a7210 */ /* 0x000fe20007ffe047 */
[----:B------:R-:W2:Y:S01]  /*bc20*/  LDCU.128 UR24, c[0x3][0x90] ;  /* 0x00c01200ff1877ac */ /* 0x000ea20008000c00 */
[----:B------:R-:W-:Y:S01]  /*bc30*/  LOP3.LUT R40, R42, R43, R40, 0x96, !PT ;  /* 0x0000002b2a287212 */ /* 0x000fe200078e9628 */
[----:B------:R-:W-:Y:S01]  /*bc40*/  IMAD.U32 R43, RZ, RZ, UR11 ;  /* 0x0000000bff2b7e24 */ /* 0x000fe2000f8e00ff */
[C---:B------:R-:W-:Y:S01]  /*bc50*/  LOP3.LUT R41, R15.reuse, R41, R14, 0xe8, !PT ;  /* 0x000000290f297212 */ /* 0x040fe200078ee80e */
[----:B------:R-:W-:Y:S01]  /*bc60*/  IMAD.IADD R86, R15, 0x1, R90 ;  /* 0x000000010f567824 */ /* 0x000fe200078e025a */
[----:B0-----:R-:W-:Y:S02]  /*bc70*/  IADD3 R102, P1, PT, R26, UR8, RZ ;  /* 0x000000081a667c10 */ /* 0x001fe4000ff3e0ff */
[----:B------:R-:W-:Y:S02]  /*bc80*/  IADD3 R89, PT, PT, R89, R40, R41 ;  /* 0x0000002859597210 */ /* 0x000fe40007ffe029 */
[----:B------:R-:W-:-:S02]  /*bc90*/  SHF.R.W.U32 R75, R86, 0x6, R86 ;  /* 0x00000006564b7819 */ /* 0x000fc40000001e56 */
[C-C-:B------:R-:W-:Y:S02]  /*bca0*/  SHF.R.W.U32 R40, R89.reuse, 0x2, R89.reuse ;  /* 0x0000000259287819 */ /* 0x140fe40000001e59 */
[C-C-:B------:R-:W-:Y:S01]  /*bcb0*/  SHF.R.W.U32 R41, R89.reuse, 0xd, R89.reuse ;  /* 0x0000000d59297819 */ /* 0x140fe20000001e59 */
[----:B-1----:R-:W-:Y:S01]  /*bcc0*/  IMAD.U32 R71, RZ, RZ, UR20 ;  /* 0x00000014ff477e24 */ /* 0x002fe2000f8e00ff */
[----:B------:R-:W-:Y:S01]  /*bcd0*/  SHF.R.W.U32 R42, R89, 0x16, R89 ;  /* 0x00000016592a7819 */ /* 0x000fe20000001e59 */
[----:B------:R-:W-:Y:S01]  /*bce0*/  IMAD.U32 R72, RZ, RZ, UR21 ;  /* 0x00000015ff487e24 */ /* 0x000fe2000f8e00ff */
[C-C-:B------:R-:W-:Y:S01]  /*bcf0*/  SHF.R.W.U32 R76, R86.reuse, 0xb, R86.reuse ;  /* 0x0000000b564c7819 */ /* 0x140fe20000001e56 */
[----:B------:R-:W-:Y:S01]  /*bd00*/  IMAD.U32 R73, RZ, RZ, UR22 ;  /* 0x00000016ff497e24 */ /* 0x000fe2000f8e00ff */
[----:B------:R-:W-:Y:S01]  /*bd10*/  SHF.R.W.U32 R77, R86, 0x19, R86 ;  /* 0x00000019564d7819 */ /* 0x000fe20000001e56 */
[----:B------:R-:W-:Y:S01]  /*bd20*/  IMAD.U32 R74, RZ, RZ, UR23 ;  /* 0x00000017ff4a7e24 */ /* 0x000fe2000f8e00ff */
[----:B------:R-:W-:Y:S01]  /*bd30*/  LOP3.LUT R78, R12, R86, R87, 0xb8, !PT ;  /* 0x000000560c4e7212 */ /* 0x000fe200078eb857 */
[----:B------:R-:W0:Y:S01]  /*bd40*/  LDCU.128 UR20, c[0x3][0xb0] ;  /* 0x00c01600ff1477ac */ /* 0x000e220008000c00 */
[----:B------:R-:W-:-:S02]  /*bd50*/  LOP3.LUT R41, R42, R41, R40, 0x96, !PT ;  /* 0x000000292a297212 */ /* 0x000fc400078e9628 */
[----:B------:R-:W-:Y:S01]  /*bd60*/  LOP3.LUT R40, R77, R76, R75, 0x96, !PT ;  /* 0x0000004c4d287212 */ /* 0x000fe200078e964b */
[----:B--2---:R-:W-:Y:S01]  /*bd70*/  IMAD.U32 R75, RZ, RZ, UR24 ;  /* 0x00000018ff4b7e24 */ /* 0x004fe2000f8e00ff */
[----:B------:R-:W-:Y:S01]  /*bd80*/  IADD3 R95, PT, PT, R4, R78, R13 ;  /* 0x0000004e045f7210 */ /* 0x000fe20007ffe00d */
[----:B------:R-:W-:Y:S01]  /*bd90*/  IMAD.U32 R76, RZ, RZ, UR25 ;  /* 0x00000019ff4c7e24 */ /* 0x000fe2000f8e00ff */
[----:B------:R-:W-:Y:S01]  /*bda0*/  LOP3.LUT R15, R14, R15, R89, 0xe8, !PT ;  /* 0x0000000f0e0f7212 */ /* 0x000fe200078ee859 */
[----:B------:R-:W-:Y:S01]  /*bdb0*/  IMAD.U32 R77, RZ, RZ, UR26 ;  /* 0x0000001aff4d7e24 */ /* 0x000fe2000f8e00ff */
[----:B------:R-:W-:Y:S01]  /*bdc0*/  IADD3 R95, PT, PT, R95, R51, R40 ;  /* 0x000000335f5f7210 */ /* 0x000fe20007ffe028 */
[----:B------:R-:W-:Y:S01]  /*bdd0*/  IMAD.U32 R78, RZ, RZ, UR27 ;  /* 0x0000001bff4e7e24 */ /* 0x000fe2000f8e00ff */
[----:B------:R-:W-:Y:S02]  /*bde0*/  IADD3 R88, PT, PT, R88, R41, R15 ;  /* 0x0000002958587210 */ /* 0x000fe40007ffe00f */
[----:B------:R-:W-:Y:S01]  /*bdf0*/  LEA.HI.X.SX32 R103, R26, UR9, 0x1, P1 ;  /* 0x000000091a677c11 */ /* 0x000fe200088f0eff */
[----:B------:R-:W-:Y:S01]  /*be00*/  IMAD.IADD R91, R14, 0x1, R95 ;  /* 0x000000010e5b7824 */ /* 0x000fe200078e025f */
        /* <DEDUP_REMOVED lines=8> */
[----:B0-----:R-:W-:Y:S01]  /*be90*/  IMAD.U32 R42, RZ, RZ, UR20 ;  /* 0x00000014ff2a7e24 */ /* 0x001fe2000f8e00ff */
[----:B------:R-:W-:Y:S01]  /*bea0*/  IADD3 R94, PT, PT, R5, R94, R12 ;  /* 0x0000005e055e7210 */ /* 0x000fe20007ffe00c */
[----:B------:R-:W-:Y:S01]  /*beb0*/  IMAD.U32 R41, RZ, RZ, UR21 ;  /* 0x00000015ff297e24 */ /* 0x000fe2000f8e00ff */
[----:B------:R-:W-:-:S02]  /*bec0*/  SHF.R.W.U32 R15, R88, 0x16, R88 ;  /* 0x00000016580f7819 */ /* 0x000fc40000001e58 */
[----:B------:R-:W-:Y:S02]  /*bed0*/  IADD3 R98, PT, PT, R94, R52, R97 ;  /* 0x000000345e627210 */ /* 0x000fe40007ffe061 */
[----:B------:R-:W-:Y:S01]  /*bee0*/  LOP3.LUT R93, R15, R40, R13, 0x96, !PT ;  /* 0x000000280f5d7212 */ /* 0x000fe200078e960d */
[----:B------:R-:W-:Y:S01]  /*bef0*/  IMAD.SHL.U32 R13, R102, 0x8, RZ ;  /* 0x00000008660d7824 */ /* 0x000fe200078e00ff */
[C---:B------:R-:W-:Y:S01]  /*bf00*/  LOP3.LUT R14, R89.reuse, R14, R88, 0xe8, !PT ;  /* 0x0000000e590e7212 */ /* 0x040fe200078ee858 */
[----:B------:R-:W-:Y:S02]  /*bf10*/  IMAD.IADD R94, R89, 0x1, R98 ;  /* 0x00000001595e7824 */ /* 0x000fe400078e0262 */
[----:B------:R-:W-:Y:S01]  /*bf20*/  IMAD.U32 R40, RZ, RZ, UR22 ;  /* 0x00000016ff287e24 */ /* 0x000fe2000f8e00ff */
[----:B------:R-:W-:Y:S01]  /*bf30*/  IADD3 R93, PT, PT, R90, R93, R14 ;  /* 0x0000005d5a5d7210 */ /* 0x000fe20007ffe00e */
[----:B------:R-:W-:Y:S01]  /*bf40*/  IMAD.U32 R15, RZ, RZ, UR23 ;  /* 0x00000017ff0f7e24 */ /* 0x000fe2000f8e00ff */
[----:B------:R-:W-:Y:S01]  /*bf50*/  SHF.R.W.U32 R92, R94, 0x6, R94 ;  /* 0x000000065e5c7819 */ /* 0x000fe20000001e5e */
[----:B------:R-:W0:Y:S01]  /*bf60*/  LDCU.128 UR20, c[0x3][0xe0] ;  /* 0x00c01c00ff1477ac */ /* 0x000e220008000c00 */
[----:B------:R-:W-:-:S02]  /*bf70*/  SHF.R.W.U32 R14, R93, 0x2, R93 ;  /* 0x000000025d0e7819 */ /* 0x000fc40000001e5d */
[C-C-:B------:R-:W-:Y:S02]  /*bf80*/  SHF.R.W.U32 R97, R93.reuse, 0xd, R93.reuse ;  /* 0x0000000d5d617819 */ /* 0x140fe40000001e5d */
[----:B------:R-:W-:Y:S02]  /*bf90*/  SHF.R.W.U32 R26, R93, 0x16, R93 ;  /* 0x000000165d1a7819 */ /* 0x000fe40000001e5d */
[C-C-:B------:R-:W-:Y:S02]  /*bfa0*/  SHF.R.W.U32 R99, R94.reuse, 0xb, R94.reuse ;  /* 0x0000000b5e637819 */ /* 0x140fe40000001e5e */
[----:B------:R-:W-:Y:S02]  /*bfb0*/  SHF.R.W.U32 R96, R94, 0x19, R94 ;  /* 0x000000195e607819 */ /* 0x000fe40000001e5e */
[C-C-:B------:R-:W-:Y:S02]  /*bfc0*/  SHF.R.W.U32 R90, R13.reuse, 0x11, R13.reuse ;  /* 0x000000110d5a7819 */ /* 0x140fe40000001e0d */
[----:B------:R-:W-:-:S02]  /*bfd0*/  SHF.R.W.U32 R101, R13, 0x13, R13 ;  /* 0x000000130d657819 */ /* 0x000fc40000001e0d */
[----:B------:R-:W-:Y:S02]  /*bfe0*/  SHF.R.U32.HI R12, RZ, 0xa, R13 ;  /* 0x0000000aff0c7819 */ /* 0x000fe4000001160d */
[----:B------:R-:W-:Y:S02]  /*bff0*/  LOP3.LUT R14, R26, R97, R14, 0x96, !PT ;  /* 0x000000611a0e7212 */ /* 0x000fe400078e960e */
[----:B------:R-:W-:Y:S02]  /*c000*/  LOP3.LUT R26, R96, R99, R92, 0x96, !PT ;  /* 0x00000063601a7212 */ /* 0x000fe400078e965c */
[----:B------:R-:W-:Y:S02]  /*c010*/  LOP3.LUT R92, R86, R94, R91, 0xb8, !PT ;  /* 0x0000005e565c7212 */ /* 0x000fe400078eb85b */
[----:B------:R-:W-:Y:S02]  /*c020*/  LOP3.LUT R90, R101, R90, R12, 0x96, !PT ;  /* 0x0000005a655a7212 */ /* 0x000fe400078e960c */
[----:B------:R-:W-:-:S02]  /*c030*/  SHF.R.U64 R12, R102, 0x1d, R103 ;  /* 0x0000001d660c7819 */ /* 0x000fc40000001267 */
[----:B------:R-:W-:Y:S02]  /*c040*/  IADD3 R103, PT, PT, R6, R92, R87 ;  /* 0x0000005c06677210 */ /* 0x000fe40007ffe057 */
[----:B------:R-:W-:Y:S01]  /*c050*/  LOP3.LUT R96, R88, R89, R93, 0xe8, !PT ;  /* 0x0000005958607212 */ /* 0x000fe200078ee85d */
[----:B------:R2:W-:Y:S01]  /*c060*/  STL.64 [R1+0x78], R12 ;  /* 0x0000780c01007387 */ /* 0x0005e20000100a00 */
[----:B------:R-:W-:Y:S02]  /*c070*/  IADD3 R103, PT, PT, R103, R53, R26 ;  /* 0x0000003567677210 */ /* 0x000fe40007ffe01a */
[----:B------:R-:W-:Y:S02]  /*c080*/  SHF.R.W.U32 R101, R13, 0x7, R13 ;  /* 0x000000070d657819 */ /* 0x000fe40000001e0d */
[--C-:B------:R-:W-:Y:S01]  /*c090*/  SHF.R.W.U32 R97, R12, 0x11, R12.reuse ;  /* 0x000000110c617819 */ /* 0x100fe20000001e0c */
[----:B------:R-:W-:Y:S01]  /*c0a0*/  IMAD.IADD R89, R88, 0x1, R103 ;  /* 0x0000000158597824 */ /* 0x000fe200078e0267 */
[----:B------:R-:W-:-:S02]  /*c0b0*/  SHF.R.W.U32 R100, R12, 0x13, R12 ;  /* 0x000000130c647819 */ /* 0x000fc40000001e0c */
[----:B------:R-:W-:Y:S02]  /*c0c0*/  SHF.R.U32.HI R99, RZ, 0xa, R12 ;  /* 0x0000000aff637819 */ /* 0x000fe4000001160c */
[----:B------:R-:W-:Y:S02]  /*c0d0*/  IADD3 R96, PT, PT, R95, R14, R96 ;  /* 0x0000000e5f607210 */ /* 0x000fe40007ffe060 */
[----:B------:R-:W-:Y:S02]  /*c0e0*/  LOP3.LUT R105, R101, 0x1fffffff, R102, 0x78, !PT ;  /* 0x1fffffff65697812 */ /* 0x000fe400078e7866 */
        /* <DEDUP_REMOVED lines=10> */
[----:B------:R-:W-:Y:S02]  /*c190*/  SHF.R.W.U32 R104, R13, 0x12, R13 ;  /* 0x000000120d687819 */ /* 0x000fe40000001e0d */
[----:B------:R-:W-:Y:S02]  /*c1a0*/  LOP3.LUT R14, R87, R14, R101, 0x96, !PT ;  /* 0x0000000e570e7212 */ /* 0x000fe400078e9665 */
[----:B------:R-:W-:Y:S02]  /*c1b0*/  LOP3.LUT R101, R97, R95, R26, 0x96, !PT ;  /* 0x0000005f61657212 */ /* 0x000fe400078e961a */
[----:B------:R-:W-:Y:S02]  /*c1c0*/  LOP3.LUT R26, R91, R89, R94, 0xb8, !PT ;  /* 0x000000595b1a7212 */ /* 0x000fe400078eb85e */
[----:B------:R-:W-:-:S02]  /*c1d0*/  LOP3.LUT R99, R102, R100, R99, 0x96, !PT ;  /* 0x0000006466637212 */ /* 0x000fc400078e9663 */
[----:B------:R-:W-:Y:S02]  /*c1e0*/  LOP3.LUT R87, R105, R104, RZ, 0x3c, !PT ;  /* 0x0000006869577212 */ /* 0x000fe400078e3cff */
        /* <DEDUP_REMOVED lines=25> */
[----:B------:R-:W-:Y:S02]  /*c380*/  SHF.R.W.U32 R86, R39, 0x12, R39 ;  /* 0x0000001227567819 */ /* 0x000fe40000001e27 */
[----:B------:R-:W-:Y:S02]  /*c390*/  IADD3 R100, PT, PT, R103, R26, R100 ;  /* 0x0000001a67647210 */ /* 0x000fe40007ffe064 */
[----:B------:R-:W-:Y:S02]  /*c3a0*/  IADD3 R103, PT, PT, R91, R55, R104 ;  /* 0x000000375b677210 */ /* 0x000fe40007ffe068 */
[----:B------:R-:W-:Y:S02]  /*c3b0*/  LOP3.LUT R99, R86, R99, R106, 0x96, !PT ;  /* 0x0000006356637212 */ /* 0x000fe400078e966a */
[C---:B------:R-:W-:Y:S01]  /*c3c0*/  SHF.R.W.U32 R105, R9.reuse, 0x7, R9 ;  /* 0x0000000709697819 */ /* 0x040fe20000001e09 */
[----:B------:R-:W-:Y:S01]  /*c3d0*/  IMAD.IADD R91, R96, 0x1, R103 ;  /* 0x00000001605b7824 */ /* 0x000fe200078e0267 */
[----:B------:R-:W-:-:S02]  /*c3e0*/  SHF.R.W.U32 R106, R9, 0x12, R9 ;  /* 0x00000012096a7819 */ /* 0x000fc40000001e09 */
[----:B------:R-:W-:Y:S02]  /*c3f0*/  SHF.R.U32.HI R107, RZ, 0x3, R9 ;  /* 0x00000003ff6b7819 */ /* 0x000fe40000011609 */
[----:B------:R-:W-:Y:S02]  /*c400*/  LOP3.LUT R86, R109, R108, R110, 0x96, !PT ;  /* 0x0000006c6d567212 */ /* 0x000fe400078e966e */
[C-C-:B------:R-:W-:Y:S02]  /*c410*/  SHF.R.W.U32 R108, R10.reuse, 0x7, R10.reuse ;  /* 0x000000070a6c7819 */ /* 0x140fe40000001e0a */
[--C-:B------:R-:W-:Y:S02]  /*c420*/  SHF.R.W.U32 R109, R10, 0x12, R10.reuse ;  /* 0x000000120a6d7819 */ /* 0x100fe40000001e0a */
[----:B------:R-:W-:Y:S02]  /*c430*/  SHF.R.U32.HI R110, RZ, 0x3, R10 ;  /* 0x00000003ff6e7819 */ /* 0x000fe4000001160a */
[----:B------:R-:W-:-:S02]  /*c440*/  LOP3.LUT R88, R106, R105, R107, 0x96, !PT ;  /* 0x000000696a587212 */ /* 0x000fc400078e966b */
[C-C-:B------:R-:W-:Y:S02]  /*c450*/  SHF.R.W.U32 R93, R100.reuse, 0x2, R100.reuse ;  /* 0x00000002645d7819 */ /* 0x140fe40000001e64 */
[C-C-:B------:R-:W-:Y:S02]  /*c460*/  SHF.R.W.U32 R104, R100.reuse, 0xd, R100.reuse ;  /* 0x0000000d64687819 */ /* 0x140fe40000001e64 */
[----:B------:R-:W-:Y:S02]  /*c470*/  SHF.R.W.U32 R105, R100, 0x16, R100 ;  /* 0x0000001664697819 */ /* 0x000fe40000001e64 */
[----:B------:R-:W-:Y:S02]  /*c480*/  LOP3.LUT R109, R109, R108, R110, 0x96, !PT ;  /* 0x0000006c6d6d7212 */ /* 0x000fe400078e966e */
        /* <DEDUP_REMOVED lines=8> */
[----:B------:R-:W-:Y:S02]  /*c510*/  IADD3 R26, PT, PT, R12, R9, R109 ;  /* 0x000000090c1a7210 */ /* 0x000fe40007ffe06d */
        /* <DEDUP_REMOVED lines=9> */
[C-C-:B------:R-:W-:Y:S02]  /*c5b0*/  SHF.R.W.U32 R102, R5.reuse, 0x7, R5.reuse ;  /* 0x0000000705667819 */ /* 0x140fe40000001e05 */
[----:B------:R-:W-:-:S02]  /*c5c0*/  SHF.R.W.U32 R93, R5, 0x12, R5 ;  /* 0x00000012055d7819 */ /* 0x000fc40000001e05 */
[----:B------:R-:W-:Y:S02]  /*c5d0*/  SHF.R.U32.HI R94, RZ, 0x3, R5 ;  /* 0x00000003ff5e7819 */ /* 0x000fe40000011605 */
[----:B------:R-:W-:Y:S02]  /*c5e0*/  IADD3 R10, PT, PT, R13, R10, R110 ;  /* 0x0000000a0d0a7210 */ /* 0x000fe40007ffe06e */
[----:B------:R-:W-:Y:S01]  /*c5f0*/  LOP3.LUT R102, R93, R102, R94, 0x96, !PT ;  /* 0x000000665d667212 */ /* 0x000fe200078e965e */
        /* <DEDUP_REMOVED lines=17> */
[----:B------:R-:W-:Y:S01]  /*c710*/  LOP3.LUT R101, R100, R101, R105, 0xe8, !PT ;  /* 0x0000006564657212 */ /* 0x000fe200078ee869 */
[----:B------:R-:W-:Y:S01]  /*c720*/  IMAD.IADD R36, R92, 0x1, R107 ;  /* 0x000000015c247824 */ /* 0x000fe200078e026b */
[----:B------:R-:W-:Y:S01]  /*c730*/  IADD3 R109, PT, PT, R6, R37, R95 ;  /* 0x00000025066d7210 */ /* 0x000fe20007ffe05f */
[----:B------:R-:W-:Y:S01]  /*c740*/  IMAD.IADD R95, R100, 0x1, R97 ;  /* 0x00000001645f7824 */ /* 0x000fe200078e0261 */
[C-C-:B------:R-:W-:Y:S02]  /*c750*/  SHF.R.W.U32 R110, R7.reuse, 0x7, R7.reuse ;  /* 0x00000007076e7819 */ /* 0x140fe40000001e07 */
[----:B------:R-:W-:Y:S02]  /*c760*/  SHF.R.W.U32 R111, R7, 0x12, R7 ;  /* 0x00000012076f7819 */ /* 0x000fe40000001e07 */
        /* <DEDUP_REMOVED lines=12> */
[----:B------:R-:W-:Y:S01]  /*c830*/  LOP3.LUT R99, R37, R108, R9, 0x96, !PT ;  /* 0x0000006c25637212 */ /* 0x000fe200078e9609 */
[----:B------:R-:W-:Y:S01]  /*c840*/  IMAD.IADD R9, R90, 0x1, R109 ;  /* 0x000000015a097824 */ /* 0x000fe200078e026d */
[----:B------:R-:W-:-:S02]  /*c850*/  IADD3 R90, PT, PT, R92, R58, R101 ;  /* 0x0000003a5c5a7210 */ /* 0x000fc40007ffe065 */
[C---:B------:R-:W-:Y:S02]  /*c860*/  LOP3.LUT R100, R105.reuse, R100, R106, 0xe8, !PT ;  /* 0x0000006469647212 */ /* 0x040fe400078ee86a */
[----:B------:R-:W-:Y:S01]  /*c870*/  IADD3 R37, PT, PT, R36, R11, R96 ;  /* 0x0000000b24257210 */ /* 0x000fe20007ffe060 */
[----:B------:R-:W-:Y:S01]  /*c880*/  IMAD.IADD R96, R105, 0x1, R90 ;  /* 0x0000000169607824 */ /* 0x000fe200078e025a */
[----:B------:R-:W-:Y:S02]  /*c890*/  IADD3 R99, PT, PT, R104, R99, R100 ;  /* 0x0000006368637210 */ /* 0x000fe40007ffe064 */
        /* <DEDUP_REMOVED lines=16> */
[----:B------:R-:W-:Y:S02]  /*c9a0*/  IADD3 R101, PT, PT, R101, R59, R104 ;  /* 0x0000003b65657210 */ /* 0x000fe40007ffe068 */
[--C-:B------:R-:W-:Y:S01]  /*c9b0*/  SHF.R.W.U32 R100, R9, 0x11, R9.reuse ;  /* 0x0000001109647819 */ /* 0x100fe20000001e09 */
[----:B------:R-:W-:Y:S01]  /*c9c0*/  IMAD.IADD R38, R103, 0x1, R38 ;  /* 0x0000000167267824 */ /* 0x000fe200078e0226 */
        /* <DEDUP_REMOVED lines=26> */
[C-C-:B------:R-:W-:Y:S02]  /*cb70*/  SHF.R.W.U32 R102, R38.reuse, 0x11, R38.reuse ;  /* 0x0000001126667819 */ /* 0x140fe40000001e26 */
[----:B------:R-:W-:-:S02]  /*cb80*/  SHF.R.W.U32 R103, R38, 0x13, R38 ;  /* 0x0000001326677819 */ /* 0x000fc40000001e26 */
[--C-:B------:R-:W-:Y:S02]  /*cb90*/  SHF.R.U32.HI R108, RZ, 0xa, R38.reuse ;  /* 0x0000000aff6c7819 */ /* 0x100fe40000011626 */
[----:B------:R-:W-:Y:S02]  /*cba0*/  IADD3 R104, PT, PT, R104, R60, R107 ;  /* 0x0000003c68687210 */ /* 0x000fe40007ffe06b */
[C-C-:B------:R-:W-:Y:S02]  /*cbb0*/  SHF.R.W.U32 R90, R38.reuse, 0x7, R38.reuse ;  /* 0x00000007265a7819 */ /* 0x140fe40000001e26 */
[--C-:B------:R-:W-:Y:S02]  /*cbc0*/  SHF.R.W.U32 R109, R38, 0x12, R38.reuse ;  /* 0x00000012266d7819 */ /* 0x100fe40000001e26 */
[----:B------:R-:W-:Y:S02]  /*cbd0*/  SHF.R.U32.HI R94, RZ, 0x3, R38 ;  /* 0x00000003ff5e7819 */ /* 0x000fe40000011626 */
[----:B------:R-:W-:-:S02]  /*cbe0*/  LOP3.LUT R102, R103, R102, R108, 0x96, !PT ;  /* 0x0000006667667212 */ /* 0x000fc400078e966c */
        /* <DEDUP_REMOVED lines=17> */
[----:B------:R-:W-:Y:S02]  /*cd00*/  IADD3 R105, PT, PT, R105, R61, R108 ;  /* 0x0000003d69697210 */ /* 0x000fe40007ffe06c */
[----:B------:R-:W-:-:S02]  /*cd10*/  SHF.R.W.U32 R109, R3, 0x7, R3 ;  /* 0x00000007036d7819 */ /* 0x000fc40000001e03 */
[----:B------:R-:W-:Y:S01]  /*cd20*/  SHF.R.W.U32 R110, R3, 0x12, R3 ;  /* 0x00000012036e7819 */ /* 0x000fe20000001e03 */
[----:B------:R-:W-:Y:S01]  /*cd30*/  IMAD.IADD R95, R98, 0x1, R105 ;  /* 0x00000001625f7824 */ /* 0x000fe200078e0269 */
[----:B------:R-:W-:Y:S02]  /*cd40*/  SHF.R.U32.HI R111, RZ, 0x3, R3 ;  /* 0x00000003ff6f7819 */ /* 0x000fe40000011603 */
[----:B------:R-:W-:Y:S02]  /*cd50*/  IADD3 R39, PT, PT, R2, R39, R86 ;  /* 0x0000002702277210 */ /* 0x000fe40007ffe056 */
[----:B------:R-:W-:Y:S02]  /*cd60*/  IADD3 R86, PT, PT, R101, R106, R5 ;  /* 0x0000006a65567210 */ /* 0x000fe40007ffe005 */
[----:B------:R-:W-:Y:S01]  /*cd70*/  LOP3.LUT R99, R110, R109, R111, 0x96, !PT ;  /* 0x0000006d6e637212 */ /* 0x000fe200078e966f */
[----:B------:R-:W-:Y:S01]  /*cd80*/  IMAD.IADD R5, R100, 0x1, R39 ;  /* 0x0000000164057824 */ /* 0x000fe200078e0227 */
        /* <DEDUP_REMOVED lines=11> */
[C---:B------:R-:W-:Y:S02]  /*ce40*/  IADD3 R8, PT, PT, R5.reuse, R6, R89 ;  /* 0x0000000605087210 */ /* 0x040fe40007ffe059 */
[----:B------:R-:W-:-:S02]  /*ce50*/  SHF.R.W.U32 R6, R5, 0x11, R5 ;  /* 0x0000001105067819 */ /* 0x000fc40000001e05 */
[--C-:B------:R-:W-:Y:S02]  /*ce60*/  SHF.R.W.U32 R89, R5, 0x13, R5.reuse ;  /* 0x0000001305597819 */ /* 0x100fe40000001e05 */
[----:B------:R-:W-:Y:S02]  /*ce70*/  SHF.R.U32.HI R96, RZ, 0xa, R5 ;  /* 0x0000000aff607819 */ /* 0x000fe40000011605 */
[----:B------:R-:W-:Y:S02]  /*ce80*/  IADD3 R88, PT, PT, R88, R62, R107 ;  /* 0x0000003e58587210 */ /* 0x000fe40007ffe06b */
[----:B------:R-:W-:Y:S02]  /*ce90*/  LOP3.LUT R101, R93, R98, R86, 0xe8, !PT ;  /* 0x000000625d657212 */ /* 0x000fe400078ee856 */
[----:B------:R-:W-:Y:S01]  /*cea0*/  LOP3.LUT R111, R89, R6, R96, 0x96, !PT ;  /* 0x00000006596f7212 */ /* 0x000fe200078e9660 */
[----:B------:R-:W-:Y:S01]  /*ceb0*/  IMAD.IADD R6, R102, 0x1, R109 ;  /* 0x0000000166067824 */ /* 0x000fe200078e026d */
[----:B------:R-:W-:Y:S01]  /*cec0*/  IADD3 R101, PT, PT, R104, R39, R101 ;  /* 0x0000002768657210 */ /* 0x000fe20007ffe065 */
[----:B------:R-:W-:Y:S01]  /*ced0*/  IMAD.IADD R96, R93, 0x1, R88 ;  /* 0x000000015d607824 */ /* 0x000fe200078e0258 */
[----:B------:R-:W-:Y:S01]  /*cee0*/  SHF.R.W.U32 R100, R5, 0x7, R5 ;  /* 0x0000000705647819 */ /* 0x000fe20000001e05 */
[----:B------:R-:W-:Y:S01]  /*cef0*/  IMAD.IADD R39, R111, 0x1, R26 ;  /* 0x000000016f277824 */ /* 0x000fe200078e021a */
[----:B------:R-:W-:-:S02]  /*cf00*/  IADD3 R26, PT, PT, R6, R7, R103 ;  /* 0x00000007061a7210 */ /* 0x000fc40007ffe067 */
[C-C-:B------:R-:W-:Y:S02]  /*cf10*/  SHF.R.W.U32 R102, R96.reuse, 0x6, R96.reuse ;  /* 0x0000000660667819 */ /* 0x140fe40000001e60 */
[C-C-:B------:R-:W-:Y:S02]  /*cf20*/  SHF.R.W.U32 R109, R96.reuse, 0xb, R96.reuse ;  /* 0x0000000b606d7819 */ /* 0x140fe40000001e60 */
[----:B------:R-:W-:Y:S02]  /*cf30*/  SHF.R.W.U32 R104, R96, 0x19, R96 ;  /* 0x0000001960687819 */ /* 0x000fe40000001e60 */
[----:B------:R-:W-:Y:S02]  /*cf40*/  LOP3.LUT R7, R94, R96, R95, 0xb8, !PT ;  /* 0x000000605e077212 */ /* 0x000fe400078eb85f */
[--C-:B------:R-:W-:Y:S02]  /*cf50*/  SHF.R.W.U32 R113, R5, 0x12, R5.reuse ;  /* 0x0000001205717819 */ /* 0x100fe40000001e05 */
[----:B------:R-:W-:-:S02]  /*cf60*/  SHF.R.U32.HI R98, RZ, 0x3, R5 ;  /* 0x00000003ff627819 */ /* 0x000fc40000011605 */
[----:B------:R-:W-:Y:S02]  /*cf70*/  LOP3.LUT R102, R104, R109, R102, 0x96, !PT ;  /* 0x0000006d68667212 */ /* 0x000fe400078e9666 */
[----:B------:R-:W-:Y:S02]  /*cf80*/  IADD3 R103, PT, PT, R6, R7, R97 ;  /* 0x0000000706677210 */ /* 0x000fe40007ffe061 */
[----:B------:R-:W-:Y:S02]  /*cf90*/  LOP3.LUT R89, R113, R100, R98, 0x96, !PT ;  /* 0x0000006471597212 */ /* 0x000fe400078e9662 */
[C-C-:B------:R-:W-:Y:S02]  /*cfa0*/  SHF.R.W.U32 R98, R101.reuse, 0x2, R101.reuse ;  /* 0x0000000265627819 */ /* 0x140fe40000001e65 */
[C-C-:B------:R-:W-:Y:S02]  /*cfb0*/  SHF.R.W.U32 R107, R101.reuse, 0xd, R101.reuse ;  /* 0x0000000d656b7819 */ /* 0x140fe40000001e65 */
[----:B------:R-:W-:-:S02]  /*cfc0*/  SHF.R.W.U32 R100, R101, 0x16, R101 ;  /* 0x0000001665647819 */ /* 0x000fc40000001e65 */
[----:B------:R-:W-:Y:S02]  /*cfd0*/  IADD3 R103, PT, PT, R103, R63, R102 ;  /* 0x0000003f67677210 */ /* 0x000fe40007ffe066 */
[----:B------:R-:W-:Y:S02]  /*cfe0*/  LOP3.LUT R98, R100, R107, R98, 0x96, !PT ;  /* 0x0000006b64627212 */ /* 0x000fe400078e9662 */
[C---:B------:R-:W-:Y:S02]  /*cff0*/  LOP3.LUT R93, R86.reuse, R93, R101, 0xe8, !PT ;  /* 0x0000005d565d7212 */ /* 0x040fe400078ee865 */
[----:B------:R-:W-:Y:S01]  /*d000*/  IADD3 R7, PT, PT, R39, R2, R99 ;  /* 0x0000000227077210 */ /* 0x000fe20007ffe063 */
[----:B------:R-:W-:Y:S01]  /*d010*/  IMAD.IADD R2, R86, 0x1, R103 ;  /* 0x0000000156027824 */ /* 0x000fe200078e0267 */
        /* <DEDUP_REMOVED lines=17> */
[C-C-:B------:R-:W-:Y:S02]  /*d130*/  SHF.R.W.U32 R100, R39.reuse, 0x11, R39.reuse ;  /* 0x0000001127647819 */ /* 0x140fe40000001e27 */
[--C-:B------:R-:W-:Y:S02]  /*d140*/  SHF.R.W.U32 R109, R39, 0x13, R39.reuse ;  /* 0x00000013276d7819 */ /* 0x100fe40000001e27 */
[----:B------:R-:W-:Y:S02]  /*d150*/  SHF.R.U32.HI R108, RZ, 0xa, R39 ;  /* 0x0000000aff6c7819 */ /* 0x000fe40000011627 */
[----:B------:R-:W-:-:S02]  /*d160*/  SHF.R.W.U32 R97, R6, 0x7, R6 ;  /* 0x0000000706617819 */ /* 0x000fc40000001e06 */
[--C-:B------:R-:W-:Y:S02]  /*d170*/  SHF.R.W.U32 R102, R6, 0x12, R6.reuse ;  /* 0x0000001206667819 */ /* 0x100fe40000001e06 */
[----:B------:R-:W-:Y:S02]  /*d180*/  SHF.R.U32.HI R104, RZ, 0x3, R6 ;  /* 0x00000003ff687819 */ /* 0x000fe40000011606 */
[----:B------:R-:W-:Y:S02]  /*d190*/  IADD3 R94, PT, PT, R94, R64, R105 ;  /* 0x000000405e5e7210 */ /* 0x000fe40007ffe069 */
        /* <DEDUP_REMOVED lines=21> */
[----:B------:R-:W-:Y:S02]  /*d2f0*/  IADD3 R101, PT, PT, R95, R65, R104 ;  /* 0x000000415f657210 */ /* 0x000fe40007ffe068 */
[C-C-:B------:R-:W-:Y:S02]  /*d300*/  SHF.R.W.U32 R102, R10.reuse, 0x11, R10.reuse ;  /* 0x000000110a667819 */ /* 0x140fe40000001e0a */
[--C-:B------:R-:W-:Y:S01]  /*d310*/  SHF.R.W.U32 R105, R10, 0x13, R10.reuse ;  /* 0x000000130a697819 */ /* 0x100fe20000001e0a */
[----:B------:R-:W-:Y:S01]  /*d320*/  IMAD.IADD R95, R98, 0x1, R101 ;  /* 0x00000001625f7824 */ /* 0x000fe200078e0265 */
[----:B------:R-:W-:-:S02]  /*d330*/  SHF.R.U32.HI R106, RZ, 0xa, R10 ;  /* 0x0000000aff6a7819 */ /* 0x000fc4000001160a */
[----:B------:R-:W-:Y:S02]  /*d340*/  IADD3 R88, PT, PT, R10, R3, R14 ;  /* 0x000000030a587210 */ /* 0x000fe40007ffe00e */
[----:B------:R-:W-:Y:S02]  /*d350*/  LOP3.LUT R102, R105, R102, R106, 0x96, !PT ;  /* 0x0000006669667212 */ /* 0x000fe400078e966a */
[C-C-:B------:R-:W-:Y:S02]  /*d360*/  SHF.R.W.U32 R104, R95.reuse, 0x6, R95.reuse ;  /* 0x000000065f687819 */ /* 0x140fe40000001e5f */
[C---:B------:R-:W-:Y:S01]  /*d370*/  SHF.R.W.U32 R107, R95.reuse, 0xb, R95 ;  /* 0x0000000b5f6b7819 */ /* 0x040fe20000001e5f */
[----:B------:R-:W-:Y:S01]  /*d380*/  IMAD.IADD R11, R102, 0x1, R11 ;  /* 0x00000001660b7824 */ /* 0x000fe200078e020b */
        /* <DEDUP_REMOVED lines=22> */
[----:B------:R-:W-:-:S02]  /*d4f0*/  SHF.R.U32.HI R108, RZ, 0x3, R37 ;  /* 0x00000003ff6c7819 */ /* 0x000fc40000011625 */
        /* <DEDUP_REMOVED lines=12> */
[C-C-:B------:R-:W-:Y:S02]  /*d5c0*/  SHF.R.W.U32 R108, R11.reuse, 0x13, R11.reuse ;  /* 0x000000130b6c7819 */ /* 0x140fe40000001e0b */
[----:B------:R-:W-:Y:S02]  /*d5d0*/  SHF.R.U32.HI R105, RZ, 0xa, R11 ;  /* 0x0000000aff697819 */ /* 0x000fe4000001160b */
[----:B------:R-:W-:Y:S02]  /*d5e0*/  IADD3 R104, PT, PT, R11, R104, R2 ;  /* 0x000000680b687210 */ /* 0x000fe40007ffe002 */
[----:B------:R-:W-:Y:S02]  /*d5f0*/  LOP3.LUT R109, R108, R109, R105, 0x96, !PT ;  /* 0x0000006d6c6d7212 */ /* 0x000fe400078e9669 */
[----:B------:R-:W-:Y:S02]  /*d600*/  IADD3 R105, PT, PT, R104, R67, R106 ;  /* 0x0000004368697210 */ /* 0x000fe40007ffe06a */
[----:B------:R-:W-:Y:S01]  /*d610*/  LOP3.LUT R102, R100, R99, R103, 0xe8, !PT ;  /* 0x0000006364667212 */ /* 0x000fe200078ee867 */
[----:B------:R-:W-:Y:S01]  /*d620*/  IMAD.IADD R8, R109, 0x1, R8 ;  /* 0x000000016d087824 */ /* 0x000fe200078e0208 */
[----:B------:R-:W-:Y:S01]  /*d630*/  IADD3 R91, PT, PT, R92, R36, R91 ;  /* 0x000000245c5b7210 */ /* 0x000fe20007ffe05b */
[----:B------:R-:W-:Y:S01]  /*d640*/  IMAD.IADD R99, R100, 0x1, R105 ;  /* 0x0000000164637824 */ /* 0x000fe200078e0269 */
[----:B------:R-:W-:-:S02]  /*d650*/  IADD3 R102, PT, PT, R101, R94, R102 ;  /* 0x0000005e65667210 */ /* 0x000fc40007ffe066 */
[----:B------:R-:W-:Y:S02]  /*d660*/  SHF.R.W.U32 R107, R92, 0x11, R92 ;  /* 0x000000115c6b7819 */ /* 0x000fe40000001e5c */
        /* <DEDUP_REMOVED lines=11> */
[--C-:B------:R-:W-:Y:S02]  /*d720*/  SHF.R.W.U32 R108, R92, 0x13, R92.reuse ;  /* 0x000000135c6c7819 */ /* 0x100fe40000001e5c */
[----:B------:R-:W-:Y:S02]  /*d730*/  SHF.R.U32.HI R110, RZ, 0xa, R92 ;  /* 0x0000000aff6e7819 */ /* 0x000fe4000001165c */
[----:B------:R-:W-:Y:S02]  /*d740*/  IADD3 R100, PT, PT, R106, R68, R111 ;  /* 0x000000446a647210 */ /* 0x000fe40007ffe06f */
[----:B------:R-:W-:Y:S02]  /*d750*/  LOP3.LUT R107, R108, R107, R110, 0x96, !PT ;  /* 0x0000006b6c6b7212 */ /* 0x000fe400078e966e */
[C-C-:B------:R-:W-:Y:S02]  /*d760*/  SHF.R.W.U32 R94, R11.reuse, 0x7, R11.reuse ;  /* 0x000000070b5e7819 */ /* 0x140fe40000001e0b */
[----:B------:R-:W-:-:S02]  /*d770*/  SHF.R.W.U32 R97, R11, 0x12, R11 ;  /* 0x000000120b617819 */ /* 0x000fc40000001e0b */
[----:B------:R-:W-:Y:S02]  /*d780*/  SHF.R.U32.HI R36, RZ, 0x3, R11 ;  /* 0x00000003ff247819 */ /* 0x000fe4000001160b */
[----:B------:R-:W-:Y:S01]  /*d790*/  IADD3 R101, PT, PT, R96, R101, R2 ;  /* 0x0000006560657210 */ /* 0x000fe20007ffe002 */
[----:B------:R-:W-:Y:S01]  /*d7a0*/  IMAD.IADD R96, R103, 0x1, R100 ;  /* 0x0000000167607824 */ /* 0x000fe200078e0264 */
[C---:B------:R-:W-:Y:S01]  /*d7b0*/  SHF.R.W.U32 R104, R92.reuse, 0x7, R92 ;  /* 0x000000075c687819 */ /* 0x040fe20000001e5c */
[----:B------:R-:W-:Y:S01]  /*d7c0*/  IMAD.IADD R2, R107, 0x1, R26 ;  /* 0x000000016b027824 */ /* 0x000fe200078e021a */
[--C-:B------:R-:W-:Y:S02]  /*d7d0*/  SHF.R.W.U32 R113, R92, 0x12, R92.reuse ;  /* 0x000000125c717819 */ /* 0x100fe40000001e5c */
[----:B------:R-:W-:Y:S02]  /*d7e0*/  SHF.R.U32.HI R108, RZ, 0x3, R92 ;  /* 0x00000003ff6c7819 */ /* 0x000fe4000001165c */
        /* <DEDUP_REMOVED lines=13> */
[----:B------:R-:W-:Y:S02]  /*d8c0*/  LOP3.LUT R26, R106, R104, R97, 0x96, !PT ;  /* 0x000000686a1a7212 */ /* 0x000fe400078e9661 */
[----:B------:R-:W-:Y:S01]  /*d8d0*/  IADD3 R89, PT, PT, R2, R38, R89 ;  /* 0x0000002602597210 */ /* 0x000fe20007ffe059 */
[----:B------:R-:W-:Y:S01]  /*d8e0*/  IMAD.IADD R38, R102, 0x1, R107 ;  /* 0x0000000166267824 */ /* 0x000fe200078e026b */
[C-C-:B------:R-:W-:Y:S02]  /*d8f0*/  SHF.R.W.U32 R104, R8.reuse, 0x11, R8.reuse ;  /* 0x0000001108687819 */ /* 0x140fe40000001e08 */
        /* <DEDUP_REMOVED lines=14> */
[----:B------:R-:W-:-:S02]  /*d9e0*/  SHF.R.W.U32 R109, R2, 0x11, R2 ;  /* 0x00000011026d7819 */ /* 0x000fc40000001e02 */
[--C-:B------:R-:W-:Y:S02]  /*d9f0*/  SHF.R.W.U32 R110, R2, 0x13, R2.reuse ;  /* 0x00000013026e7819 */ /* 0x100fe40000001e02 */
[----:B------:R-:W-:Y:S02]  /*da00*/  SHF.R.U32.HI R111, RZ, 0xa, R2 ;  /* 0x0000000aff6f7819 */ /* 0x000fe40000011602 */
[----:B------:R-:W-:Y:S02]  /*da10*/  IADD3 R98, PT, PT, R98, R70, R103 ;  /* 0x0000004662627210 */ /* 0x000fe40007ffe067 */
[----:B------:R-:W-:Y:S02]  /*da20*/  LOP3.LUT R9, R95, R106, R9, 0x96, !PT ;  /* 0x0000006a5f097212 */ /* 0x000fe400078e9609 */
[C---:B------:R-:W-:Y:S01]  /*da30*/  LOP3.LUT R105, R101.reuse, R102, R26, 0xe8, !PT ;  /* 0x0000006665697212 */ /* 0x040fe200078ee81a */
[----:B------:R-:W-:Y:S01]  /*da40*/  IMAD.IADD R103, R101, 0x1, R98 ;  /* 0x0000000165677824 */ /* 0x000fe200078e0262 */
        /* <DEDUP_REMOVED lines=23> */
[C---:B------:R-:W-:Y:S02]  /*dbc0*/  IADD3 R86, PT, PT, R9.reuse, R5, R86 ;  /* 0x0000000509567210 */ /* 0x040fe40007ffe056 */
        /* <DEDUP_REMOVED lines=10> */
[--C-:B------:R-:W-:Y:S02]  /*dc70*/  SHF.R.W.U32 R107, R88, 0x6, R88.reuse ;  /* 0x00000006586b7819 */ /* 0x100fe40000001e58 */
[----:B------:R-:W-:Y:S02]  /*dc80*/  LOP3.LUT R101, R106, R102, R101, 0x96, !PT ;  /* 0x000000666a657212 */ /* 0x000fe400078e9665 */
[C-C-:B------:R-:W-:Y:S02]  /*dc90*/  SHF.R.W.U32 R108, R88.reuse, 0xb, R88.reuse ;  /* 0x0000000b586c7819 */ /* 0x140fe40000001e58 */
[----:B------:R-:W-:Y:S02]  /*dca0*/  SHF.R.W.U32 R109, R88, 0x19, R88 ;  /* 0x00000019586d7819 */ /* 0x000fe40000001e58 */
        /* <DEDUP_REMOVED lines=16> */
[----:B------:R-:W-:Y:S02]  /*ddb0*/  IADD3 R101, PT, PT, R98, R101, R96 ;  /* 0x0000006562657210 */ /* 0x000fe40007ffe060 */
[----:B------:R-:W-:Y:S02]  /*ddc0*/  LOP3.LUT R26, R109, R108, R110, 0x96, !PT ;  /* 0x0000006c6d1a7212 */ /* 0x000fe400078e966e */
[C-C-:B------:R-:W-:Y:S02]  /*ddd0*/  SHF.R.W.U32 R96, R101.reuse, 0x2, R101.reuse ;  /* 0x0000000265607819 */ /* 0x140fe40000001e65 */
[C-C-:B------:R-:W-:Y:S02]  /*dde0*/  SHF.R.W.U32 R107, R101.reuse, 0xd, R101.reuse ;  /* 0x0000000d656b7819 */ /* 0x140fe40000001e65 */
        /* <DEDUP_REMOVED lines=8> */
[----:B------:R-:W-:Y:S02]  /*de70*/  LOP3.LUT R108, R108, R109, R106, 0x96, !PT ;  /* 0x0000006d6c6c7212 */ /* 0x000fe400078e966a */
[----:B------:R-:W-:Y:S02]  /*de80*/  IADD3 R39, PT, PT, R5, R39, R38 ;  /* 0x0000002705277210 */ /* 0x000fe40007ffe026 */
[C-C-:B------:R-:W-:Y:S02]  /*de90*/  SHF.R.W.U32 R111, R9.reuse, 0x7, R9.reuse ;  /* 0x00000007096f7819 */ /* 0x140fe40000001e09 */
[--C-:B------:R-:W-:Y:S02]  /*dea0*/  SHF.R.W.U32 R112, R9, 0x12, R9.reuse ;  /* 0x0000001209707819 */ /* 0x100fe40000001e09 */
[----:B------:R-:W-:Y:S02]  /*deb0*/  SHF.R.U32.HI R113, RZ, 0x3, R9 ;  /* 0x00000003ff717819 */ /* 0x000fe40000011609 */
[----:B------:R-:W-:-:S02]  /*dec0*/  IADD3 R98, PT, PT, R99, R98, R105 ;  /* 0x0000006263627210 */ /* 0x000fc40007ffe069 */
[C-C-:B------:R-:W-:Y:S02]  /*ded0*/  SHF.R.W.U32 R106, R5.reuse, 0x11, R5.reuse ;  /* 0x00000011056a7819 */ /* 0x140fe40000001e05 */
[--C-:B------:R-:W-:Y:S02]  /*dee0*/  SHF.R.W.U32 R107, R5, 0x13, R5.reuse ;  /* 0x00000013056b7819 */ /* 0x100fe40000001e05 */
[----:B------:R-:W-:Y:S02]  /*def0*/  SHF.R.U32.HI R96, RZ, 0xa, R5 ;  /* 0x0000000aff607819 */ /* 0x000fe40000011605 */
[----:B------:R-:W-:Y:S02]  /*df00*/  IADD3 R105, PT, PT, R39, R83, R108 ;  /* 0x0000005327697210 */ /* 0x000fe40007ffe06c */
[----:B------:R-:W-:Y:S02]  /*df10*/  LOP3.LUT R93, R112, R111, R113, 0x96, !PT ;  /* 0x0000006f705d7212 */ /* 0x000fe400078e9671 */
[----:B------:R-:W-:-:S02]  /*df20*/  IADD3 R111, PT, PT, R11, R4, R13 ;  /* 0x000000040b6f7210 */ /* 0x000fc40007ffe00d */
[----:B------:R-:W-:Y:S01]  /*df30*/  LOP3.LUT R106, R107, R106, R96, 0x96, !PT ;  /* 0x0000006a6b6a7212 */ /* 0x000fe200078e9660 */
[----:B------:R-:W-:Y:S01]  /*df40*/  IMAD.IADD R96, R100, 0x1, R105 ;  /* 0x0000000164607824 */ /* 0x000fe200078e0269 */
[--C-:B------:R-:W-:Y:S01]  /*df50*/  SHF.R.W.U32 R39, R98, 0xd, R98.reuse ;  /* 0x0000000d62277819 */ /* 0x100fe20000001e62 */
[----:B------:R-:W-:Y:S01]  /*df60*/  IMAD.IADD R4, R104, 0x1, R111 ;  /* 0x0000000168047824 */ /* 0x000fe200078e026f */
[----:B------:R-:W-:Y:S01]  /*df70*/  SHF.R.W.U32 R38, R98, 0x16, R98 ;  /* 0x0000001662267819 */ /* 0x000fe20000001e62 */
[----:B------:R-:W-:Y:S01]  /*df80*/  IMAD.IADD R91, R106, 0x1, R91 ;  /* 0x000000016a5b7824 */ /* 0x000fe200078e025b */
[C-C-:B------:R-:W-:Y:S02]  /*df90*/  SHF.R.W.U32 R99, R96.reuse, 0x6, R96.reuse ;  /* 0x0000000660637819 */ /* 0x140fe40000001e60 */
[C-C-:B------:R-:W-:Y:S02]  /*dfa0*/  SHF.R.W.U32 R104, R96.reuse, 0xb, R96.reuse ;  /* 0x0000000b60687819 */ /* 0x140fe40000001e60 */
[----:B------:R-:W-:-:S02]  /*dfb0*/  SHF.R.W.U32 R108, R96, 0x19, R96 ;  /* 0x00000019606c7819 */ /* 0x000fc40000001e60 */
[----:B------:R-:W-:Y:S02]  /*dfc0*/  LOP3.LUT R109, R88, R96, R87, 0xb8, !PT ;  /* 0x00000060586d7212 */ /* 0x000fe400078eb857 */
[----:B------:R-:W-:Y:S02]  /*dfd0*/  IADD3 R3, PT, PT, R4, R10, R3 ;  /* 0x0000000a04037210 */ /* 0x000fe40007ffe003 */
[----:B------:R-:W-:Y:S02]  /*dfe0*/  SHF.R.W.U32 R10, R98, 0x2, R98 ;  /* 0x00000002620a7819 */ /* 0x000fe40000001e62 */
[----:B------:R-:W-:Y:S02]  /*dff0*/  LOP3.LUT R104, R108, R104, R99, 0x96, !PT ;  /* 0x000000686c687212 */ /* 0x000fe400078e9663 */
[C---:B------:R-:W-:Y:S02]  /*e000*/  IADD3 R109, PT, PT, R4.reuse, R109, R103 ;  /* 0x0000006d046d7210 */ /* 0x040fe40007ffe067 */
        /* <DEDUP_REMOVED lines=8> */
[--C-:B------:R-:W-:Y:S01]  /*e090*/  SHF.R.W.U32 R103, R5, 0x12, R5.reuse ;  /* 0x0000001205677819 */ /* 0x100fe20000001e05 */
[----:B------:R-:W-:Y:S01]  /*e0a0*/  IMAD.IADD R90, R107, 0x1, R90 ;  /* 0x000000016b5a7824 */ /* 0x000fe200078e025a */
[----:B------:R-:W-:Y:S02]  /*e0b0*/  SHF.R.U32.HI R38, RZ, 0x3, R5 ;  /* 0x00000003ff267819 */ /* 0x000fe40000011605 */
[----:B------:R-:W-:Y:S01]  /*e0c0*/  IADD3 R99, PT, PT, R102, R39, R99 ;  /* 0x0000002766637210 */ /* 0x000fe20007ffe063 */
[----:B------:R-:W-:Y:S01]  /*e0d0*/  IMAD.IADD R39, R101, 0x1, R104 ;  /* 0x0000000165277824 */ /* 0x000fe200078e0268 */
[C-C-:B------:R-:W-:Y:S02]  /*e0e0*/  SHF.R.W.U32 R108, R4.reuse, 0x7, R4.reuse ;  /* 0x00000007046c7819 */ /* 0x140fe40000001e04 */
        /* <DEDUP_REMOVED lines=15> */
[C-C-:B------:R-:W-:Y:S02]  /*e1e0*/  SHF.R.W.U32 R106, R91.reuse, 0x11, R91.reuse ;  /* 0x000000115b6a7819 */ /* 0x140fe40000001e5b */
[--C-:B------:R-:W-:Y:S02]  /*e1f0*/  SHF.R.W.U32 R103, R91, 0x13, R91.reuse ;  /* 0x000000135b677819 */ /* 0x100fe40000001e5b */
[----:B------:R-:W-:Y:S02]  /*e200*/  SHF.R.U32.HI R100, RZ, 0xa, R91 ;  /* 0x0000000aff647819 */ /* 0x000fe4000001165b */
[----:B------:R-:W-:-:S02]  /*e210*/  IADD3 R37, PT, PT, R37, R71, R108 ;  /* 0x0000004725257210 */ /* 0x000fc40007ffe06c */
[----:B------:R-:W-:Y:S02]  /*e220*/  LOP3.LUT R106, R103, R106, R100, 0x96, !PT ;  /* 0x0000006a676a7212 */ /* 0x000fe400078e9664 */
[C---:B------:R-:W-:Y:S01]  /*e230*/  LOP3.LUT R101, R98.reuse, R101, R99, 0xe8, !PT ;  /* 0x0000006562657212 */ /* 0x040fe200078ee863 */
[----:B------:R-:W-:Y:S01]  /*e240*/  IMAD.IADD R100, R98, 0x1, R37 ;  /* 0x0000000162647824 */ /* 0x000fe200078e0225 */
[----:B------:R-:W-:Y:S01]  /*e250*/  IADD3 R36, PT, PT, R90, R11, R36 ;  /* 0x0000000b5a247210 */ /* 0x000fe20007ffe024 */
[----:B------:R-:W-:Y:S01]  /*e260*/  IMAD.IADD R89, R106, 0x1, R89 ;  /* 0x000000016a597824 */ /* 0x000fe200078e0259 */
        /* <DEDUP_REMOVED lines=14> */
[----:B------:R-:W-:-:S02]  /*e350*/  LOP3.LUT R101, R101, R88, R11, 0x96, !PT ;  /* 0x0000005865657212 */ /* 0x000fc400078e960b */
[----:B------:R-:W-:Y:S02]  /*e360*/  IADD3 R98, PT, PT, R109, R72, R105 ;  /* 0x000000486d627210 */ /* 0x000fe40007ffe069 */
        /* <DEDUP_REMOVED lines=21> */
[C-C-:B------:R-:W-:Y:S02]  /*e4c0*/  SHF.R.W.U32 R105, R89.reuse, 0x11, R89.reuse ;  /* 0x0000001159697819 */ /* 0x140fe40000001e59 */
[C-C-:B------:R-:W-:Y:S02]  /*e4d0*/  SHF.R.W.U32 R106, R89.reuse, 0x13, R89.reuse ;  /* 0x00000013596a7819 */ /* 0x140fe40000001e59 */
[----:B------:R-:W-:Y:S02]  /*e4e0*/  SHF.R.U32.HI R107, RZ, 0xa, R89 ;  /* 0x0000000aff6b7819 */ /* 0x000fe40000011659 */
[C---:B------:R-:W-:Y:S02]  /*e4f0*/  IADD3 R103, PT, PT, R89.reuse, R103, R96 ;  /* 0x0000006759677210 */ /* 0x040fe40007ffe060 */
[----:B------:R-:W-:-:S02]  /*e500*/  IADD3 R97, PT, PT, R89, R92, R97 ;  /* 0x0000005c59617210 */ /* 0x000fc40007ffe061 */
[----:B------:R-:W-:Y:S02]  /*e510*/  LOP3.LUT R92, R102, R99, R101, 0xe8, !PT ;  /* 0x00000063665c7212 */ /* 0x000fe400078ee865 */
[----:B------:R-:W-:Y:S02]  /*e520*/  LOP3.LUT R99, R106, R105, R107, 0x96, !PT ;  /* 0x000000696a637212 */ /* 0x000fe400078e966b */
[----:B------:R-:W-:Y:S02]  /*e530*/  IADD3 R105, PT, PT, R103, R73, R108 ;  /* 0x0000004967697210 */ /* 0x000fe40007ffe06c */
[----:B------:R-:W-:Y:S02]  /*e540*/  IADD3 R104, PT, PT, R37, R104, R92 ;  /* 0x0000006825687210 */ /* 0x000fe40007ffe05c */
        /* <DEDUP_REMOVED lines=15> */
[C---:B------:R-:W-:Y:S02]  /*e640*/  IADD3 R110, PT, PT, R86.reuse, R110, R39 ;  /* 0x0000006e566e7210 */ /* 0x040fe40007ffe027 */
        /* <DEDUP_REMOVED lines=8> */
[----:B------:R-:W-:Y:S01]  /*e6d0*/  IADD3 R103, PT, PT, R98, R103, R8 ;  /* 0x0000006762677210 */ /* 0x000fe20007ffe008 */
[----:B------:R-:W-:Y:S01]  /*e6e0*/  IMAD.IADD R8, R99, 0x1, R6 ;  /* 0x0000000163087824 */ /* 0x000fe200078e0206 */
[----:B------:R-:W-:Y:S01]  /*e6f0*/  LOP3.LUT R37, R92, R37, R39, 0x96, !PT ;  /* 0x000000255c257212 */ /* 0x000fe200078e9627 */
[----:B------:R-:W-:Y:S01]  /*e700*/  IMAD.IADD R99, R101, 0x1, R102 ;  /* 0x0000000165637824 */ /* 0x000fe200078e0266 */
[----:B------:R-:W-:Y:S01]  /*e710*/  LOP3.LUT R92, R111, R106, R108, 0x96, !PT ;  /* 0x0000006a6f5c7212 */ /* 0x000fe200078e966c */
[----:B------:R-:W-:Y:S01]  /*e720*/  IMAD.IADD R6, R107, 0x1, R14 ;  /* 0x000000016b067824 */ /* 0x000fe200078e020e */
[----:B------:R-:W-:-:S02]  /*e730*/  SHF.R.W.U32 R39, R103, 0x2, R103 ;  /* 0x0000000267277819 */ /* 0x000fc40000001e67 */
[C-C-:B------:R-:W-:Y:S02]  /*e740*/  SHF.R.W.U32 R98, R103.reuse, 0xd, R103.reuse ;  /* 0x0000000d67627819 */ /* 0x140fe40000001e67 */
[----:B------:R-:W-:Y:S02]  /*e750*/  SHF.R.W.U32 R106, R103, 0x16, R103 ;  /* 0x00000016676a7819 */ /* 0x000fe40000001e67 */
[C---:B------:R-:W-:Y:S02]  /*e760*/  SHF.R.W.U32 R108, R99.reuse, 0x6, R99 ;  /* 0x00000006636c7819 */ /* 0x040fe40000001e63 */
        /* <DEDUP_REMOVED lines=9> */
[C---:B------:R-:W-:Y:S02]  /*e800*/  IADD3 R93, PT, PT, R8.reuse, R2, R93 ;  /* 0x00000002085d7210 */ /* 0x040fe40007ffe05d */
        /* <DEDUP_REMOVED lines=16> */
[----:B------:R-:W-:Y:S02]  /*e910*/  LOP3.LUT R105, R103, R104, R100, 0xe8, !PT ;  /* 0x0000006867697212 */ /* 0x000fe400078ee864 */
        /* <DEDUP_REMOVED lines=8> */
[----:B------:R-:W-:-:S02]  /*e9a0*/  SHF.R.W.U32 R87, R8, 0x7, R8 ;  /* 0x0000000708577819 */ /* 0x000fc40000001e08 */
[----:B------:R-:W-:Y:S01]  /*e9b0*/  SHF.R.W.U32 R14, R8, 0x12, R8 ;  /* 0x00000012080e7819 */ /* 0x000fe20000001e08 */
[----:B------:R-:W-:Y:S01]  /*e9c0*/  IMAD.IADD R2, R107, 0x1, R94 ;  /* 0x000000016b027824 */ /* 0x000fe200078e025e */
[----:B------:R-:W-:Y:S02]  /*e9d0*/  SHF.R.U32.HI R106, RZ, 0x3, R8 ;  /* 0x00000003ff6a7819 */ /* 0x000fe40000011608 */
        /* <DEDUP_REMOVED lines=47> */
[--C-:B------:R-:W-:Y:S01]  /*ecd0*/  SHF.R.W.U32 R108, R2, 0x7, R2.reuse ;  /* 0x00000007026c7819 */ /* 0x100fe20000001e02 */
[----:B------:R-:W-:Y:S01]  /*ece0*/  IMAD.IADD R97, R102, 0x1, R97 ;  /* 0x0000000166617824 */ /* 0x000fe200078e0261 */
[----:B------:R-:W-:-:S02]  /*ecf0*/  SHF.R.W.U32 R111, R2, 0x12, R2 ;  /* 0x00000012026f7819 */ /* 0x000fc40000001e02 */
[----:B------:R-:W-:Y:S02]  /*ed00*/  SHF.R.U32.HI R110, RZ, 0x3, R2 ;  /* 0x00000003ff6e7819 */ /* 0x000fe40000011602 */
[----:B------:R-:W-:Y:S02]  /*ed10*/  IADD3 R103, PT, PT, R104, R103, R10 ;  /* 0x0000006768677210 */ /* 0x000fe40007ffe00a */
        /* <DEDUP_REMOVED lines=12> */
[----:B------:R-:W-:Y:S02]  /*ede0*/  IADD3 R98, PT, PT, R5, R104, R105 ;  /* 0x0000006805627210 */ /* 0x000fe40007ffe069 */
[----:B------:R-:W-:Y:S02]  /*edf0*/  IADD3 R105, PT, PT, R36, R79, R108 ;  /* 0x0000004f24697210 */ /* 0x000fe40007ffe06c */
[C-C-:B------:R-:W-:Y:S02]  /*ee00*/  SHF.R.W.U32 R108, R7.reuse, 0x11, R7.reuse ;  /* 0x00000011076c7819 */ /* 0x140fe40000001e07 */
[----:B------:R-:W-:Y:S01]  /*ee10*/  SHF.R.W.U32 R109, R7, 0x13, R7 ;  /* 0x00000013076d7819 */ /* 0x000fe20000001e07 */
        /* <DEDUP_REMOVED lines=8> */
[----:B------:R-:W-:Y:S02]  /*eea0*/  LOP3.LUT R109, R106, R107, R104, 0x96, !PT ;  /* 0x0000006b6a6d7212 */ /* 0x000fe400078e9668 */
[--C-:B------:R-:W-:Y:S02]  /*eeb0*/  LOP3.LUT R107, R103, R96, R98.reuse, 0xe8, !PT ;  /* 0x00000060676b7212 */ /* 0x100fe400078ee862 */
[----:B------:R-:W-:Y:S01]  /*eec0*/  IADD3 R96, PT, PT, R97, R108, R3 ;  /* 0x0000006c61607210 */ /* 0x000fe20007ffe003 */
[----:B------:R-:W-:Y:S01]  /*eed0*/  IMAD.IADD R3, R110, 0x1, R95 ;  /* 0x000000016e037824 */ /* 0x000fe200078e025f */
[--C-:B------:R-:W-:Y:S02]  /*eee0*/  SHF.R.W.U32 R4, R98, 0x2, R98.reuse ;  /* 0x0000000262047819 */ /* 0x100fe40000001e62 */
[----:B------:R-:W-:Y:S02]  /*eef0*/  IADD3 R96, PT, PT, R96, R80, R109 ;  /* 0x0000005060607210 */ /* 0x000fe40007ffe06d */
[----:B------:R-:W-:-:S02]  /*ef00*/  SHF.R.W.U32 R5, R98, 0xd, R98 ;  /* 0x0000000d62057819 */ /* 0x000fc40000001e62 */
[----:B------:R-:W-:Y:S01]  /*ef10*/  SHF.R.W.U32 R102, R98, 0x16, R98 ;  /* 0x0000001662667819 */ /* 0x000fe20000001e62 */
[----:B------:R-:W-:Y:S01]  /*ef20*/  IMAD.IADD R95, R103, 0x1, R96 ;  /* 0x00000001675f7824 */ /* 0x000fe200078e0260 */
[----:B------:R-:W-:Y:S02]  /*ef30*/  IADD3 R91, PT, PT, R97, R91, R88 ;  /* 0x0000005b615b7210 */ /* 0x000fe40007ffe058 */
[----:B------:R-:W-:Y:S02]  /*ef40*/  LOP3.LUT R5, R102, R5, R4, 0x96, !PT ;  /* 0x0000000566057212 */ /* 0x000fe400078e9604 */
[C---:B------:R-:W-:Y:S02]  /*ef50*/  SHF.R.W.U32 R109, R95.reuse, 0xb, R95 ;  /* 0x0000000b5f6d7819 */ /* 0x040fe40000001e5f */
[----:B------:R-:W-:Y:S02]  /*ef60*/  IADD3 R107, PT, PT, R100, R5, R107 ;  /* 0x00000005646b7210 */ /* 0x000fe40007ffe06b */
        /* <DEDUP_REMOVED lines=8> */
[C-C-:B------:R-:W-:Y:S02]  /*eff0*/  SHF.R.W.U32 R106, R97.reuse, 0x11, R97.reuse ;  /* 0x00000011616a7819 */ /* 0x140fe40000001e61 */
[--C-:B------:R-:W-:Y:S02]  /*f000*/  SHF.R.W.U32 R111, R97, 0x13, R97.reuse ;  /* 0x00000013616f7819 */ /* 0x100fe40000001e61 */
[----:B------:R-:W-:Y:S02]  /*f010*/  SHF.R.U32.HI R108, RZ, 0xa, R97 ;  /* 0x0000000aff6c7819 */ /* 0x000fe40000011661 */
[----:B------:R-:W-:Y:S02]  /*f020*/  LOP3.LUT R94, R98, R103, R107, 0xe8, !PT ;  /* 0x00000067625e7212 */ /* 0x000fe400078ee86b */
        /* <DEDUP_REMOVED lines=24> */
[C---:B------:R-:W-:Y:S02]  /*f1b0*/  IADD3 R90, PT, PT, R3.reuse, R90, R37 ;  /* 0x0000005a035a7210 */ /* 0x040fe40007ffe025 */
[C-C-:B------:R-:W-:Y:S02]  /*f1c0*/  SHF.R.W.U32 R37, R3.reuse, 0x11, R3.reuse ;  /* 0x0000001103257819 */ /* 0x140fe40000001e03 */
[----:B------:R-:W-:-:S02]  /*f1d0*/  SHF.R.W.U32 R104, R3, 0x13, R3 ;  /* 0x0000001303687819 */ /* 0x000fc40000001e03 */
[----:B------:R-:W-:Y:S02]  /*f1e0*/  SHF.R.U32.HI R101, RZ, 0xa, R3 ;  /* 0x0000000aff657819 */ /* 0x000fe40000011603 */
[C---:B------:R-:W-:Y:S02]  /*f1f0*/  LOP3.LUT R98, R107.reuse, R98, R94, 0xe8, !PT ;  /* 0x000000626b627212 */ /* 0x040fe400078ee85e */
        /* <DEDUP_REMOVED lines=8> */
[--C-:B------:R-:W-:Y:S02]  /*f280*/  SHF.R.W.U32 R37, R93, 0x2, R93.reuse ;  /* 0x000000025d257819 */ /* 0x100fe40000001e5d */
[----:B------:R-:W-:Y:S02]  /*f290*/  LOP3.LUT R111, R109, R106, R108, 0x96, !PT ;  /* 0x0000006a6d6f7212 */ /* 0x000fe400078e966c */
        /* <DEDUP_REMOVED lines=26> */
[--C-:B------:R-:W-:Y:S02]  /*f440*/  SHF.R.W.U32 R109, R3, 0x12, R3.reuse ;  /* 0x00000012036d7819 */ /* 0x100fe40000001e03 */
[----:B------:R-:W-:Y:S02]  /*f450*/  SHF.R.U32.HI R110, RZ, 0x3, R3 ;  /* 0x00000003ff6e7819 */ /* 0x000fe40000011603 */
[----:B------:R-:W-:-:S02]  /*f460*/  SHF.R.W.U32 R95, R26, 0x11, R26 ;  /* 0x000000111a5f7819 */ /* 0x000fc40000001e1a */
[----:B------:R-:W-:Y:S02]  /*f470*/  LOP3.LUT R105, R93, R94, R36, 0xe8, !PT ;  /* 0x0000005e5d697212 */ /* 0x000fe400078ee824 */
[--C-:B------:R-:W-:Y:S02]  /*f480*/  SHF.R.W.U32 R106, R26, 0x13, R26.reuse ;  /* 0x000000131a6a7819 */ /* 0x100fe40000001e1a */
[----:B------:R-:W-:Y:S02]  /*f490*/  SHF.R.U32.HI R103, RZ, 0xa, R26 ;  /* 0x0000000aff677819 */ /* 0x000fe4000001161a */
[----:B------:R-:W-:Y:S02]  /*f4a0*/  IADD3 R104, PT, PT, R108, R41, R104 ;  /* 0x000000296c687210 */ /* 0x000fe40007ffe068 */
[----:B------:R-:W-:Y:S02]  /*f4b0*/  LOP3.LUT R96, R109, R96, R110, 0x96, !PT ;  /* 0x000000606d607212 */ /* 0x000fe400078e966e */
[----:B------:R-:W-:Y:S01]  /*f4c0*/  IADD3 R105, PT, PT, R102, R89, R105 ;  /* 0x0000005966697210 */ /* 0x000fe20007ffe069 */
[----:B------:R-:W-:Y:S01]  /*f4d0*/  IMAD.IADD R89, R93, 0x1, R104 ;  /* 0x000000015d597824 */ /* 0x000fe200078e0268 */
[----:B------:R-:W-:-:S02]  /*f4e0*/  LOP3.LUT R95, R106, R95, R103, 0x96, !PT ;  /* 0x0000005f6a5f7212 */ /* 0x000fc400078e9667 */
[C-C-:B------:R-:W-:Y:S02]  /*f4f0*/  SHF.R.W.U32 R107, R4.reuse, 0x7, R4.reuse ;  /* 0x00000007046b7819 */ /* 0x140fe40000001e04 */
[----:B------:R-:W-:Y:S01]  /*f500*/  SHF.R.W.U32 R110, R4, 0x12, R4 ;  /* 0x00000012046e7819 */ /* 0x000fe20000001e04 */
[----:B------:R-:W-:Y:S01]  /*f510*/  IMAD.IADD R95, R95, 0x1, R38 ;  /* 0x000000015f5f7824 */ /* 0x000fe200078e0226 */
[----:B------:R-:W-:Y:S02]  /*f520*/  SHF.R.U32.HI R109, RZ, 0x3, R4 ;  /* 0x00000003ff6d7819 */ /* 0x000fe40000011604 */
[C---:B------:R-:W-:Y:S02]  /*f530*/  SHF.R.W.U32 R108, R89.reuse, 0xb, R89 ;  /* 0x0000000b596c7819 */ /* 0x040fe40000001e59 */
[----:B------:R-:W-:Y:S02]  /*f540*/  LOP3.LUT R94, R110, R107, R109, 0x96, !PT ;  /* 0x0000006b6e5e7212 */ /* 0x000fe400078e966d */
        /* <DEDUP_REMOVED lines=11> */
[C---:B------:R-:W-:Y:S02]  /*f600*/  IADD3 R8, PT, PT, R14.reuse, R8, R39 ;  /* 0x000000080e087210 */ /* 0x040fe40007ffe027 */
        /* <DEDUP_REMOVED lines=34> */
[----:B------:R-:W-:-:S02]  /*f830*/  SHF.R.W.U32 R36, R93, 0x2, R93 ;  /* 0x000000025d247819 */ /* 0x000fc40000001e5d */
[C-C-:B------:R-:W-:Y:S02]  /*f840*/  SHF.R.W.U32 R109, R93.reuse, 0xd, R93.reuse ;  /* 0x0000000d5d6d7819 */ /* 0x140fe40000001e5d */
[----:B------:R-:W-:Y:S02]  /*f850*/  SHF.R.W.U32 R38, R93, 0x16, R93 ;  /* 0x000000165d267819 */ /* 0x000fe40000001e5d */
[----:B------:R-:W-:Y:S01]  /*f860*/  IADD3 R99, PT, PT, R95, R6, R99 ;  /* 0x000000065f637210 */ /* 0x000fe20007ffe063 */
[----:B------:R-:W-:Y:S01]  /*f870*/  IMAD.IADD R6, R102, 0x1, R91 ;  /* 0x0000000166067824 */ /* 0x000fe200078e025b */
[----:B------:R-:W-:Y:S02]  /*f880*/  LOP3.LUT R36, R38, R109, R36, 0x96, !PT ;  /* 0x0000006d26247212 */ /* 0x000fe400078e9624 */
[----:B------:R-:W-:Y:S02]  /*f890*/  LOP3.LUT R102, R100, R105, R93, 0xe8, !PT ;  /* 0x0000006964667212 */ /* 0x000fe400078ee85d */
[----:B------:R-:W-:-:S02]  /*f8a0*/  SHF.R.W.U32 R38, R107, 0x6, R107 ;  /* 0x000000066b267819 */ /* 0x000fc40000001e6b */
[C-C-:B------:R-:W-:Y:S02]  /*f8b0*/  SHF.R.W.U32 R105, R107.reuse, 0xb, R107.reuse ;  /* 0x0000000b6b697819 */ /* 0x140fe40000001e6b */
[----:B------:R-:W-:Y:S02]  /*f8c0*/  SHF.R.W.U32 R104, R107, 0x19, R107 ;  /* 0x000000196b687819 */ /* 0x000fe40000001e6b */
[----:B------:R-:W-:Y:S02]  /*f8d0*/  LOP3.LUT R106, R89, R107, R86, 0xb8, !PT ;  /* 0x0000006b596a7212 */ /* 0x000fe400078eb856 */
[----:B------:R-:W-:Y:S01]  /*f8e0*/  IADD3 R102, PT, PT, R39, R36, R102 ;  /* 0x0000002427667210 */ /* 0x000fe20007ffe066 */
[----:B-1----:R-:W-:Y:S01]  /*f8f0*/  IMAD.U32 R36, RZ, RZ, UR8 ;  /* 0x00000008ff247e24 */ /* 0x002fe2000f8e00ff */
        /* <DEDUP_REMOVED lines=15> */
[----:B------:R-:W-:Y:S01]  /*f9f0*/  IMAD.U32 R39, RZ, RZ, UR11 ;  /* 0x0000000bff277e24 */ /* 0x000fe2000f8e00ff */
[----:B------:R-:W-:Y:S01]  /*fa00*/  LOP3.LUT R105, R38, R37, R10, 0x96, !PT ;  /* 0x0000002526697212 */ /* 0x000fe200078e960a */
[----:B------:R-:W-:Y:S01]  /*fa10*/  IMAD.U32 R37, RZ, RZ, UR9 ;  /* 0x00000009ff257e24 */ /* 0x000fe2000f8e00ff */
[----:B------:R-:W-:Y:S01]  /*fa20*/  SHF.R.W.U32 R104, R6, 0x11, R6 ;  /* 0x0000001106687819 */ /* 0x000fe20000001e06 */
[----:B------:R-:W-:Y:S01]  /*fa30*/  IMAD.U32 R38, RZ, RZ, UR10 ;  /* 0x0000000aff267e24 */ /* 0x000fe2000f8e00ff */
[----:B------:R-:W-:Y:S01]  /*fa40*/  LOP3.LUT R10, R93, R100, R102, 0xe8, !PT ;  /* 0x000000645d0a7212 */ /* 0x000fe200078ee866 */
[----:B------:R-:W-:Y:S01]  /*fa50*/  IMAD.IADD R100, R100, 0x1, R109 ;  /* 0x0000000164647824 */ /* 0x000fe200078e026d */
[--C-:B------:R-:W-:Y:S01]  /*fa60*/  SHF.R.W.U32 R113, R6, 0x13, R6.reuse ;  /* 0x0000001306717819 */ /* 0x100fe20000001e06 */
[----:B------:R-:W1:Y:S01]  /*fa70*/  LDCU.128 UR8, c[0x3][0xd0] ;  /* 0x00c01a00ff0877ac */ /* 0x000e620008000c00 */
[----:B------:R-:W-:-:S02]  /*fa80*/  SHF.R.U32.HI R106, RZ, 0xa, R6 ;  /* 0x0000000aff6a7819 */ /* 0x000fc40000011606 */
[C-C-:B------:R-:W-:Y:S02]  /*fa90*/  SHF.R.W.U32 R108, R11.reuse, 0x7, R11.reuse ;  /* 0x000000070b6c7819 */ /* 0x140fe40000001e0b */
[--C-:B------:R-:W-:Y:S02]  /*faa0*/  SHF.R.W.U32 R115, R11, 0x12, R11.reuse ;  /* 0x000000120b737819 */ /* 0x100fe40000001e0b */
[----:B------:R-:W-:Y:S02]  /*fab0*/  SHF.R.U32.HI R110, RZ, 0x3, R11 ;  /* 0x00000003ff6e7819 */ /* 0x000fe4000001160b */
[----:B------:R-:W-:Y:S02]  /*fac0*/  IADD3 R105, PT, PT, R98, R105, R10 ;  /* 0x0000006962697210 */ /* 0x000fe40007ffe00a */
        /* <DEDUP_REMOVED lines=8> */
[----:B------:R-:W-:Y:S01]  /*fb50*/  IADD3 R111, PT, PT, R106, R111, R89 ;  /* 0x0000006f6a6f7210 */ /* 0x000fe20007ffe059 */
[----:B------:R-:W-:Y:S01]  /*fb60*/  IMAD.IADD R89, R117, 0x1, R92 ;  /* 0x0000000175597824 */ /* 0x000fe200078e025c */
[----:B------:R-:W-:-:S02]  /*fb70*/  SHF.R.W.U32 R98, R105, 0x2, R105 ;  /* 0x0000000269627819 */ /* 0x000fc40000001e69 */
[----:B------:R-:W-:Y:S02]  /*fb80*/  IADD3 R108, PT, PT, R111, R37, R108 ;  /* 0x000000256f6c7210 */ /* 0x000fe40007ffe06c */
[C-C-:B------:R-:W-:Y:S02]  /*fb90*/  SHF.R.W.U32 R113, R105.reuse, 0xd, R105.reuse ;  /* 0x0000000d69717819 */ /* 0x140fe40000001e69 */
[--C-:B------:R-:W-:Y:S02]  /*fba0*/  SHF.R.W.U32 R104, R105, 0x16, R105.reuse ;  /* 0x0000001669687819 */ /* 0x100fe40000001e69 */
[----:B------:R-:W-:Y:S01]  /*fbb0*/  LOP3.LUT R90, R102, R93, R105, 0xe8, !PT ;  /* 0x0000005d665a7212 */ /* 0x000fe200078ee869 */
[----:B------:R-:W-:Y:S01]  /*fbc0*/  IMAD.IADD R93, R93, 0x1, R108 ;  /* 0x000000015d5d7824 */ /* 0x000fe200078e026c */
        /* <DEDUP_REMOVED lines=17> */
[----:B------:R-:W-:Y:S02]  /*fce0*/  LOP3.LUT R109, R92, R109, R90, 0x96, !PT ;  /* 0x0000006d5c6d7212 */ /* 0x000fe400078e965a */
[----:B------:R-:W-:Y:S01]  /*fcf0*/  LOP3.LUT R86, R105, R102, R88, 0xe8, !PT ;  /* 0x0000006669567212 */ /* 0x000fe200078ee858 */
[----:B------:R-:W-:Y:S01]  /*fd00*/  IMAD.IADD R102, R102, 0x1, R111 ;  /* 0x0000000166667824 */ /* 0x000fe200078e026f */
        /* <DEDUP_REMOVED lines=14> */
[----:B------:R-:W-:Y:S01]  /*fdf0*/  IADD3 R106, PT, PT, R98, R106, R107 ;  /* 0x0000006a626a7210 */ /* 0x000fe20007ffe06b */
[----:B------:R-:W-:Y:S01]  /*fe00*/  IMAD.IADD R107, R115, 0x1, R8 ;  /* 0x00000001736b7824 */ /* 0x000fe200078e0208 */
[----:B------:R-:W-:-:S02]  /*fe10*/  LOP3.LUT R86, R90, R87, R86, 0x96, !PT ;  /* 0x000000575a567212 */ /* 0x000fc400078e9656 */
[----:B------:R-:W-:Y:S02]  /*fe20*/  LOP3.LUT R87, R88, R105, R109, 0xe8, !PT ;  /* 0x0000006958577212 */ /* 0x000fe400078ee86d */
[----:B------:R-:W-:Y:S02]  /*fe30*/  IADD3 R92, PT, PT, R106, R39, R92 ;  /* 0x000000276a5c7210 */ /* 0x000fe40007ffe05c */
[----:B------:R-:W-:Y:S02]  /*fe40*/  IADD3 R8, PT, PT, R111, R86, R87 ;  /* 0x000000566f087210 */ /* 0x000fe40007ffe057 */
[----:B------:R-:W-:Y:S01]  /*fe50*/  SHF.R.W.U32 R110, R98, 0x11, R98 ;  /* 0x00000011626e7819 */ /* 0x000fe20000001e62 */
        /* <DEDUP_REMOVED lines=8> */
[----:B------:R-:W-:Y:S01]  /*fee0*/  LOP3.LUT R87, R90, R87, R86, 0x96, !PT ;  /* 0x000000575a577212 */ /* 0x000fe200078e9656 */
[----:B-1----:R-:W-:Y:S01]  /*fef0*/  IMAD.U32 R86, RZ, RZ, UR8 ;  /* 0x00000008ff567e24 */ /* 0x002fe2000f8e00ff */
[----:B------:R-:W-:-:S02]  /*ff00*/  LOP3.LUT R111, R106, R111, R104, 0x96, !PT ;  /* 0x0000006f6a6f7212 */ /* 0x000fc400078e9668 */
[----:B------:R-:W-:Y:S02]  /*ff10*/  IADD3 R108, PT, PT, R107, R108, R100 ;  /* 0x0000006c6b6c7210 */ /* 0x000fe40007ffe064 */
[--C-:B------:R-:W-:Y:S02]  /*ff20*/  SHF.R.W.U32 R113, R98, 0x13, R98.reuse ;  /* 0x0000001362717819 */ /* 0x100fe40000001e62 */
[----:B------:R-:W-:Y:S02]  /*ff30*/  SHF.R.U32.HI R112, RZ, 0xa, R98 ;  /* 0x0000000aff707819 */ /* 0x000fe40000011662 */
[----:B------:R-:W-:Y:S02]  /*ff40*/  LOP3.LUT R90, R109, R88, R8, 0xe8, !PT ;  /* 0x000000586d5a7212 */ /* 0x000fe400078ee808 */
[----:B------:R-:W-:Y:S02]  /*ff50*/  IADD3 R111, PT, PT, R108, R86, R111 ;  /* 0x000000566c6f7210 */ /* 0x000fe40007ffe06f */
[----:B------:R-:W-:-:S02]  /*ff60*/  LOP3.LUT R110, R113, R110, R112, 0x96, !PT ;  /* 0x0000006e716e7212 */ /* 0x000fc400078e9670 */
[----:B------:R-:W-:Y:S01]  /*ff70*/  IADD3 R96, PT, PT, R89, R97, R96 ;  /* 0x0000006159607210 */ /* 0x000fe20007ffe060 */
[----:B------:R-:W-:Y:S01]  /*ff80*/  IMAD.IADD R104, R88, 0x1, R111 ;  /* 0x0000000158687824 */ /* 0x000fe200078e026f */
[----:B------:R-:W-:Y:S01]  /*ff90*/  IADD3 R97, PT, PT, R92, R87, R90 ;  /* 0x000000575c617210 */ /* 0x000fe20007ffe05a */
[----:B------:R-:W-:Y:S01]  /*ffa0*/  IMAD.IADD R100, R110, 0x1, R99 ;  /* 0x000000016e647824 */ /* 0x000fe200078e0263 */
[----:B------:R-:W-:Y:S02]  /*ffb0*/  SHF.R.W.U32 R108, R107, 0x11, R107 ;  /* 0x000000116b6c7819 */ /* 0x000fe40000001e6b */
[C-C-:B------:R-:W-:Y:S02]  /*ffc0*/  SHF.R.W.U32 R87, R97.reuse, 0x2, R97.reuse ;  /* 0x0000000261577819 */ /* 0x140fe40000001e61 */
[C-C-:B------:R-:W-:Y:S02]  /*ffd0*/  SHF.R.W.U32 R88, R97.reuse, 0xd, R97.reuse ;  /* 0x0000000d61587819 */ /* 0x140fe40000001e61 */
[----:B------:R-:W-:-:S02]  /*ffe0*/  SHF.R.W.U32 R89, R97, 0x16, R97 ;  /* 0x0000001661597819 */ /* 0x000fc40000001e61 */
[--C-:B------:R-:W-:Y:S02]  /*fff0*/  SHF.R.W.U32 R113, R107, 0x13, R107.reuse ;  /* 0x000000136b717819 */ /* 0x100fe40000001e6b */
[----:B------:R-:W-:Y:S02]  /*10000*/  SHF.R.U32.HI R110, RZ, 0xa, R107 ;  /* 0x0000000aff6e7819 */ /* 0x000fe4000001166b */
[C-C-:B------:R-:W-:Y:S02]  /*10010*/  SHF.R.W.U32 R90, R104.reuse, 0x6, R104.reuse ;  /* 0x00000006685a7819 */ /* 0x140fe40000001e68 */
[C-C-:B------:R-:W-:Y:S02]  /*10020*/  SHF.R.W.U32 R99, R104.reuse, 0xb, R104.reuse ;  /* 0x0000000b68637819 */ /* 0x140fe40000001e68 */
[----:B------:R-:W-:Y:S02]  /*10030*/  SHF.R.W.U32 R92, R104, 0x19, R104 ;  /* 0x00000019685c7819 */ /* 0x000fe40000001e68 */
[----:B------:R-:W-:-:S02]  /*10040*/  LOP3.LUT R106, R102, R104, R105, 0xb8, !PT ;  /* 0x00000068666a7212 */ /* 0x000fc400078eb869 */
[----:B------:R-:W-:Y:S01]  /*10050*/  LOP3.LUT R88, R89, R88, R87, 0x96, !PT ;  /* 0x0000005859587212 */ /* 0x000fe200078e9657 */
[----:B------:R-:W-:Y:S01]  /*10060*/  IMAD.U32 R87, RZ, RZ, UR9 ;  /* 0x00000009ff577e24 */ /* 0x000fe2000f8e00ff */
[----:B------:R-:W-:Y:S02]  /*10070*/  LOP3.LUT R112, R113, R108, R110, 0x96, !PT ;  /* 0x0000006c71707212 */ /* 0x000fe400078e966e */
[----:B------:R-:W-:Y:S02]  /*10080*/  LOP3.LUT R90, R92, R99, R90, 0x96, !PT ;  /* 0x000000635c5a7212 */ /* 0x000fe400078e965a */
[----:B------:R-:W-:Y:S01]  /*10090*/  IADD3 R110, PT, PT, R100, R106, R93 ;  /* 0x0000006a646e7210 */ /* 0x000fe20007ffe05d */
[----:B------:R-:W-:Y:S01]  /*100a0*/  IMAD.IADD R99, R112, 0x1, R91 ;  /* 0x0000000170637824 */ /* 0x000fe200078e025b */
[----:B------:R-:W-:Y:S02]  /*100b0*/  LOP3.LUT R106, R8, R109, R97, 0xe8, !PT ;  /* 0x0000006d086a7212 */ /* 0x000fe400078ee861 */
[----:B------:R-:W-:-:S02]  /*100c0*/  IADD3 R110, PT, PT, R110, R87, R90 ;  /* 0x000000576e6e7210 */ /* 0x000fc40007ffe05a */
[----:B------:R-:W-:Y:S01]  /*100d0*/  IADD3 R106, PT, PT, R111, R88, R106 ;  /* 0x000000586f6a7210 */ /* 0x000fe20007ffe06a */
[----:B------:R-:W-:Y:S01]  /*100e0*/  IMAD.U32 R88, RZ, RZ, UR10 ;  /* 0x0000000aff587e24 */ /* 0x000fe2000f8e00ff */
        /* <DEDUP_REMOVED lines=8> */
[----:B------:R-:W-:Y:S01]  /*10170*/  LOP3.LUT R111, R111, R112, R93, 0x96, !PT ;  /* 0x000000706f6f7212 */ /* 0x000fe200078e965d */
[----:B0-----:R-:W-:Y:S01]  /*10180*/  IMAD.U32 R93, RZ, RZ, UR23 ;  /* 0x00000017ff5d7e24 */ /* 0x001fe2000f8e00ff */
[----:B------:R-:W-:Y:S02]  /*10190*/  IADD3 R114, PT, PT, R99, R114, R102 ;  /* 0x0000007263727210 */ /* 0x000fe40007ffe066 */
[----:B------:R-:W-:Y:S01]  /*101a0*/  LOP3.LUT R108, R89, R108, R92, 0x96, !PT ;  /* 0x0000006c596c7212 */ /* 0x000fe200078e965c */
[----:B------:R-:W-:Y:S01]  /*101b0*/  IMAD.U32 R89, RZ, RZ, UR11 ;  /* 0x0000000bff597e24 */ /* 0x000fe2000f8e00ff */
[----:B------:R-:W-:Y:S01]  /*101c0*/  IADD3 R111, PT, PT, R114, R88, R111 ;  /* 0x00000058726f7210 */ /* 0x000fe20007ffe06f */
[----:B------:R-:W0:Y:S01]  /*101d0*/  LDCU.128 UR8, c[0x3][0xf0] ;  /* 0x00c01e00ff0877ac */ /* 0x000e220008000c00 */
[----:B------:R-:W-:-:S02]  /*101e0*/  SHF.R.W.U32 R90, R106, 0x2, R106 ;  /* 0x000000026a5a7819 */ /* 0x000fc40000001e6a */
[C-C-:B------:R-:W-:Y:S02]  /*101f0*/  SHF.R.W.U32 R91, R106.reuse, 0xd, R106.reuse ;  /* 0x0000000d6a5b7819 */ /* 0x140fe40000001e6a */
[--C-:B------:R-:W-:Y:S02]  /*10200*/  SHF.R.W.U32 R92, R106, 0x16, R106.reuse ;  /* 0x000000166a5c7819 */ /* 0x100fe40000001e6a */
[----:B------:R-:W-:Y:S01]  /*10210*/  LOP3.LUT R102, R97, R8, R106, 0xe8, !PT ;  /* 0x0000000861667212 */ /* 0x000fe200078ee86a */
[----:B------:R-:W-:Y:S01]  /*10220*/  IMAD.IADD R8, R8, 0x1, R111 ;  /* 0x0000000108087824 */ /* 0x000fe200078e026f */
[----:B------:R-:W-:Y:S02]  /*10230*/  IADD3 R115, PT, PT, R6, R2, R5 ;  /* 0x0000000206737210 */ /* 0x000fe40007ffe005 */
[----:B------:R-:W-:Y:S01]  /*10240*/  LOP3.LUT R113, R92, R91, R90, 0x96, !PT ;  /* 0x0000005b5c717212 */ /* 0x000fe200078e965a */
[----:B------:R-:W-:Y:S01]  /*10250*/  IMAD.U32 R90, RZ, RZ, UR20 ;  /* 0x00000014ff5a7e24 */ /* 0x000fe2000f8e00ff */
[----:B------:R-:W-:Y:S01]  /*10260*/  LOP3.LUT R112, R104, R8, R109, 0xb8, !PT ;  /* 0x0000000868707212 */ /* 0x000fe200078eb86d */
[----:B------:R-:W-:Y:S01]  /*10270*/  IMAD.IADD R108, R108, 0x1, R115 ;  /* 0x000000016c6c7824 */ /* 0x000fe200078e0273 */
[----:B------:R-:W-:Y:S01]  /*10280*/  IADD3 R5, PT, PT, R110, R113, R102 ;  /* 0x000000716e057210 */ /* 0x000fe20007ffe066 */
[----:B------:R-:W-:Y:S01]  /*10290*/  IMAD.U32 R91, RZ, RZ, UR21 ;  /* 0x00000015ff5b7e24 */ /* 0x000fe2000f8e00ff */
[C-C-:B------:R-:W-:Y:S01]  /*102a0*/  SHF.R.W.U32 R102, R8.reuse, 0x6, R8.reuse ;  /* 0x0000000608667819 */ /* 0x140fe20000001e08 */
[----:B------:R-:W-:Y:S01]  /*102b0*/  IMAD.U32 R92, RZ, RZ, UR22 ;  /* 0x00000016ff5c7e24 */ /* 0x000fe2000f8e00ff */
[----:B------:R-:W-:-:S02]  /*102c0*/  SHF.R.W.U32 R113, R8, 0xb, R8 ;  /* 0x0000000b08717819 */ /* 0x000fc40000001e08 */
[----:B------:R-:W-:Y:S02]  /*102d0*/  SHF.R.W.U32 R110, R8, 0x19, R8 ;  /* 0x00000019086e7819 */ /* 0x000fe40000001e08 */
[----:B------:R-:W-:Y:S02]  /*102e0*/  IADD3 R94, PT, PT, R98, R3, R94 ;  /* 0x00000003625e7210 */ /* 0x000fe40007ffe05e */
[C-C-:B------:R-:W-:Y:S02]  /*102f0*/  SHF.R.W.U32 R2, R5.reuse, 0x2, R5.reuse ;  /* 0x0000000205027819 */ /* 0x140fe40000001e05 */
[C-C-:B------:R-:W-:Y:S02]  /*10300*/  SHF.R.W.U32 R3, R5.reuse, 0xd, R5.reuse ;  /* 0x0000000d05037819 */ /* 0x140fe40000001e05 */
[----:B------:R-:W-:Y:S02]  /*10310*/  SHF.R.W.U32 R98, R5, 0x16, R5 ;  /* 0x0000001605627819 */ /* 0x000fe40000001e05 */
[----:B------:R-:W-:-:S02]  /*10320*/  IADD3 R101, PT, PT, R107, R4, R101 ;  /* 0x000000046b657210 */ /* 0x000fc40007ffe065 */
        /* <DEDUP_REMOVED lines=14> */
[C---:B------:R-:W-:Y:S02]  /*10410*/  SHF.R.W.U32 R105, R97.reuse, 0x6, R97 ;  /* 0x0000000661697819 */ /* 0x040fe40000001e61 */
[----:B------:R-:W-:Y:S02]  /*10420*/  LOP3.LUT R113, R114, R107, R113, 0x96, !PT ;  /* 0x0000006b72717212 */ /* 0x000fe400078e9671 */
[C-C-:B------:R-:W-:Y:S02]  /*10430*/  SHF.R.W.U32 R112, R97.reuse, 0xb, R97.reuse ;  /* 0x0000000b61707819 */ /* 0x140fe40000001e61 */
[----:B------:R-:W-:Y:S01]  /*10440*/  SHF.R.W.U32 R107, R97, 0x19, R97 ;  /* 0x00000019616b7819 */ /* 0x000fe20000001e61 */
[----:B------:R-:W-:Y:S01]  /*10450*/  IMAD.IADD R96, R113, 0x1, R96 ;  /* 0x0000000171607824 */ /* 0x000fe200078e0260 */
[----:B------:R-:W-:Y:S02]  /*10460*/  LOP3.LUT R110, R109, R97, R8, 0xb8, !PT ;  /* 0x000000616d6e7212 */ /* 0x000fe400078eb808 */
[----:B------:R-:W-:-:S02]  /*10470*/  IADD3 R2, PT, PT, R111, R2, R3 ;  /* 0x000000026f027210 */ /* 0x000fc40007ffe003 */
[----:B------:R-:W-:Y:S02]  /*10480*/  LOP3.LUT R105, R107, R112, R105, 0x96, !PT ;  /* 0x000000706b697212 */ /* 0x000fe400078e9669 */
[----:B------:R-:W-:Y:S02]  /*10490*/  IADD3 R110, PT, PT, R7, R110, R104 ;  /* 0x0000006e076e7210 */ /* 0x000fe40007ffe068 */
[C-C-:B------:R-:W-:Y:S02]  /*104a0*/  SHF.R.W.U32 R3, R2.reuse, 0x2, R2.reuse ;  /* 0x0000000202037819 */ /* 0x140fe40000001e02 */
[C-C-:B------:R-:W-:Y:S02]  /*104b0*/  SHF.R.W.U32 R98, R2.reuse, 0xd, R2.reuse ;  /* 0x0000000d02627819 */ /* 0x140fe40000001e02 */
[----:B------:R-:W-:Y:S02]  /*104c0*/  SHF.R.W.U32 R102, R2, 0x16, R2 ;  /* 0x0000001602667819 */ /* 0x000fe40000001e02 */
[----:B------:R-:W-:-:S02]  /*104d0*/  IADD3 R105, PT, PT, R110, R90, R105 ;  /* 0x0000005a6e697210 */ /* 0x000fc40007ffe069 */
[----:B------:R-:W-:Y:S02]  /*104e0*/  LOP3.LUT R3, R102, R98, R3, 0x96, !PT ;  /* 0x0000006266037212 */ /* 0x000fe400078e9603 */
[----:B------:R-:W-:Y:S01]  /*104f0*/  LOP3.LUT R98, R5, R106, R2, 0xe8, !PT ;  /* 0x0000006a05627212 */ /* 0x000fe200078ee802 */
[----:B------:R-:W-:Y:S01]  /*10500*/  IMAD.IADD R106, R106, 0x1, R105 ;  /* 0x000000016a6a7824 */ /* 0x000fe200078e0269 */
[C-C-:B------:R-:W-:Y:S02]  /*10510*/  SHF.R.W.U32 R102, R7.reuse, 0x11, R7.reuse ;  /* 0x0000001107667819 */ /* 0x140fe40000001e07 */
[--C-:B------:R-:W-:Y:S02]  /*10520*/  SHF.R.W.U32 R113, R7, 0x13, R7.reuse ;  /* 0x0000001307717819 */ /* 0x100fe40000001e07 */
[----:B------:R-:W-:Y:S02]  /*10530*/  SHF.R.U32.HI R104, RZ, 0xa, R7 ;  /* 0x0000000aff687819 */ /* 0x000fe40000011607 */
[----:B------:R-:W-:-:S02]  /*10540*/  IADD3 R103, PT, PT, R100, R26, R103 ;  /* 0x0000001a64677210 */ /* 0x000fc40007ffe067 */
[----:B------:R-:W-:Y:S02]  /*10550*/  IADD3 R3, PT, PT, R4, R3, R98 ;  /* 0x0000000304037210 */ /* 0x000fe40007ffe062 */
[----:B------:R-:W-:Y:S02]  /*10560*/  LOP3.LUT R113, R113, R102, R104, 0x96, !PT ;  /* 0x0000006671717212 */ /* 0x000fe400078e9668 */
[C-C-:B------:R-:W-:Y:S02]  /*10570*/  SHF.R.W.U32 R98, R106.reuse, 0x6, R106.reuse ;  /* 0x000000066a627819 */ /* 0x140fe40000001e6a */
[C---:B------:R-:W-:Y:S01]  /*10580*/  SHF.R.W.U32 R111, R106.reuse, 0xb, R106 ;  /* 0x0000000b6a6f7819 */ /* 0x040fe20000001e6a */
[----:B------:R-:W-:Y:S01]  /*10590*/  IMAD.IADD R113, R113, 0x1, R94 ;  /* 0x0000000171717824 */ /* 0x000fe200078e025e */
        /* <DEDUP_REMOVED lines=11> */
[C---:B------:R-:W-:Y:S02]  /*10650*/  SHF.R.W.U32 R102, R96.reuse, 0x11, R96 ;  /* 0x0000001160667819 */ /* 0x040fe40000001e60 */
[----:B------:R-:W-:Y:S02]  /*10660*/  IADD3 R4, PT, PT, R105, R4, R26 ;  /* 0x0000000469047210 */ /* 0x000fe40007ffe01a */
[--C-:B------:R-:W-:Y:S02]  /*10670*/  SHF.R.W.U32 R107, R96, 0x13, R96.reuse ;  /* 0x00000013606b7819 */ /* 0x100fe40000001e60 */
[----:B------:R-:W-:-:S02]  /*10680*/  SHF.R.U32.HI R104, RZ, 0xa, R96 ;  /* 0x0000000aff687819 */ /* 0x000fc40000011660 */
[C-C-:B------:R-:W-:Y:S02]  /*10690*/  SHF.R.W.U32 R94, R5.reuse, 0x6, R5.reuse ;  /* 0x00000006055e7819 */ /* 0x140fe40000001e05 */
[C-C-:B------:R-:W-:Y:S02]  /*106a0*/  SHF.R.W.U32 R105, R5.reuse, 0xb, R5.reuse ;  /* 0x0000000b05697819 */ /* 0x140fe40000001e05 */
[----:B------:R-:W-:Y:S02]  /*106b0*/  SHF.R.W.U32 R96, R5, 0x19, R5 ;  /* 0x0000001905607819 */ /* 0x000fe40000001e05 */
[----:B------:R-:W-:Y:S02]  /*106c0*/  LOP3.LUT R100, R97, R5, R106, 0xb8, !PT ;  /* 0x0000000561647212 */ /* 0x000fe400078eb86a */
[----:B------:R-:W-:Y:S02]  /*106d0*/  LOP3.LUT R105, R96, R105, R94, 0x96, !PT ;  /* 0x0000006960697212 */ /* 0x000fe400078e965e */
[----:B------:R-:W-:-:S02]  /*106e0*/  IADD3 R100, PT, PT, R113, R100, R8 ;  /* 0x0000006471647210 */ /* 0x000fc40007ffe008 */
[----:B------:R-:W-:Y:S02]  /*106f0*/  IADD3 R9, PT, PT, R99, R14, R9 ;  /* 0x0000000e63097210 */ /* 0x000fe40007ffe009 */
[C-C-:B------:R-:W-:Y:S02]  /*10700*/  SHF.R.W.U32 R14, R4.reuse, 0x2, R4.reuse ;  /* 0x00000002040e7819 */ /* 0x140fe40000001e04 */
[C-C-:B------:R-:W-:Y:S02]  /*10710*/  SHF.R.W.U32 R99, R4.reuse, 0xd, R4.reuse ;  /* 0x0000000d04637819 */ /* 0x140fe40000001e04 */
[----:B------:R-:W-:Y:S02]  /*10720*/  SHF.R.W.U32 R26, R4, 0x16, R4 ;  /* 0x00000016041a7819 */ /* 0x000fe40000001e04 */
[----:B------:R-:W-:Y:S02]  /*10730*/  IADD3 R105, PT, PT, R100, R92, R105 ;  /* 0x0000005c64697210 */ /* 0x000fe40007ffe069 */
[----:B------:R-:W-:-:S02]  /*10740*/  LOP3.LUT R102, R107, R102, R104, 0x96, !PT ;  /* 0x000000666b667212 */ /* 0x000fc400078e9668 */
[----:B------:R-:W-:Y:S02]  /*10750*/  LOP3.LUT R99, R26, R99, R14, 0x96, !PT ;  /* 0x000000631a637212 */ /* 0x000fe400078e960e */
[----:B------:R-:W-:Y:S01]  /*10760*/  SHF.R.W.U32 R14, R113, 0x11, R113 ;  /* 0x00000011710e7819 */ /* 0x000fe20000001e71 */
[----:B------:R-:W-:Y:S01]  /*10770*/  IMAD.IADD R102, R102, 0x1, R101 ;  /* 0x0000000166667824 */ /* 0x000fe200078e0265 */
[----:B------:R-:W-:Y:S01]  /*10780*/  LOP3.LUT R8, R3, R2, R4, 0xe8, !PT ;  /* 0x0000000203087212 */ /* 0x000fe200078ee804 */
[----:B------:R-:W-:Y:S01]  /*10790*/  IMAD.IADD R2, R2, 0x1, R105 ;  /* 0x0000000102027824 */ /* 0x000fe200078e0269 */
[--C-:B------:R-:W-:Y:S02]  /*107a0*/  SHF.R.W.U32 R107, R113, 0x13, R113.reuse ;  /* 0x00000013716b7819 */ /* 0x100fe40000001e71 */
        /* <DEDUP_REMOVED lines=15> */
[----:B------:R-:W-:Y:S02]  /*108a0*/  IADD3 R26, PT, PT, R96, R93, R26 ;  /* 0x0000005d601a7210 */ /* 0x000fe40007ffe01a */
[----:B------:R-:W-:Y:S02]  /*108b0*/  IADD3 R8, PT, PT, R105, R8, R14 ;  /* 0x0000000869087210 */ /* 0x000fe40007ffe00e */
[C---:B------:R-:W-:Y:S01]  /*108c0*/  SHF.R.W.U32 R104, R102.reuse, 0x11, R102 ;  /* 0x0000001166687819 */ /* 0x040fe20000001e66 */
[----:B------:R-:W-:Y:S01]  /*108d0*/  IMAD.IADD R3, R3, 0x1, R26 ;  /* 0x0000000103037824 */ /* 0x000fe200078e021a */
[----:B------:R-:W-:Y:S02]  /*108e0*/  SHF.R.W.U32 R105, R102, 0x13, R102 ;  /* 0x0000001366697819 */ /* 0x000fe40000001e66 */
[C-C-:B------:R-:W-:Y:S02]  /*108f0*/  SHF.R.W.U32 R14, R8.reuse, 0x2, R8.reuse ;  /* 0x00000002080e7819 */ /* 0x140fe40000001e08 */
[----:B------:R-:W-:-:S02]  /*10900*/  SHF.R.W.U32 R97, R8, 0xd, R8 ;  /* 0x0000000d08617819 */ /* 0x000fc40000001e08 */
[----:B------:R-:W-:Y:S02]  /*10910*/  SHF.R.W.U32 R94, R8, 0x16, R8 ;  /* 0x00000016085e7819 */ /* 0x000fe40000001e08 */
[----:B------:R-:W-:Y:S02]  /*10920*/  SHF.R.U32.HI R102, RZ, 0xa, R102 ;  /* 0x0000000aff667819 */ /* 0x000fe40000011666 */
[C-C-:B------:R-:W-:Y:S02]  /*10930*/  SHF.R.W.U32 R96, R3.reuse, 0x6, R3.reuse ;  /* 0x0000000603607819 */ /* 0x140fe40000001e03 */
[C-C-:B------:R-:W-:Y:S02]  /*10940*/  SHF.R.W.U32 R101, R3.reuse, 0xb, R3.reuse ;  /* 0x0000000b03657819 */ /* 0x140fe40000001e03 */
[----:B------:R-:W-:Y:S02]  /*10950*/  SHF.R.W.U32 R98, R3, 0x19, R3 ;  /* 0x0000001903627819 */ /* 0x000fe40000001e03 */
[----:B------:R-:W-:-:S02]  /*10960*/  LOP3.LUT R100, R5, R3, R2, 0xb8, !PT ;  /* 0x0000000305647212 */ /* 0x000fc400078eb802 */
[----:B------:R-:W-:Y:S01]  /*10970*/  LOP3.LUT R97, R94, R97, R14, 0x96, !PT ;  /* 0x000000615e617212 */ /* 0x000fe200078e960e */
[----:B0-----:R-:W-:Y:S01]  /*10980*/  IMAD.U32 R94, RZ, RZ, UR8 ;  /* 0x00000008ff5e7e24 */ /* 0x001fe2000f8e00ff */
[----:B------:R-:W-:Y:S02]  /*10990*/  LOP3.LUT R102, R105, R104, R102, 0x96, !PT ;  /* 0x0000006869667212 */ /* 0x000fe400078e9666 */
[----:B------:R-:W-:Y:S02]  /*109a0*/  LOP3.LUT R105, R98, R101, R96, 0x96, !PT ;  /* 0x0000006562697212 */ /* 0x000fe400078e9660 */
[----:B------:R-:W-:Y:S01]  /*109b0*/  IADD3 R100, PT, PT, R103, R100, R106 ;  /* 0x0000006467647210 */ /* 0x000fe20007ffe06a */
[----:B------:R-:W-:Y:S01]  /*109c0*/  IMAD.IADD R14, R102, 0x1, R9 ;  /* 0x00000001660e7824 */ /* 0x000fe200078e0209 */
[----:B------:R-:W-:Y:S02]  /*109d0*/  IADD3 R109, PT, PT, R108, R95, R10 ;  /* 0x0000005f6c6d7210 */ /* 0x000fe40007ffe00a */
[----:B------:R-:W-:-:S02]  /*109e0*/  IADD3 R105, PT, PT, R100, R94, R105 ;  /* 0x0000005e64697210 */ /* 0x000fc40007ffe069 */
[----:B------:R-:W-:Y:S02]  /*109f0*/  LOP3.LUT R101, R99, R4, R8, 0xe8, !PT ;  /* 0x0000000463657212 */ /* 0x000fe400078ee808 */
[C---:B------:R-:W-:Y:S01]  /*10a00*/  SHF.R.W.U32 R100, R103.reuse, 0x11, R103 ;  /* 0x0000001167647819 */ /* 0x040fe20000001e67 */
[----:B------:R-:W-:Y:S01]  /*10a10*/  IMAD.IADD R10, R4, 0x1, R105 ;  /* 0x00000001040a7824 */ /* 0x000fe200078e0269 */
[----:B------:R-:W-:Y:S02]  /*10a20*/  IADD3 R101, PT, PT, R26, R97, R101 ;  /* 0x000000611a657210 */ /* 0x000fe40007ffe065 */
[----:B------:R-:W-:Y:S01]  /*10a30*/  SHF.R.W.U32 R107, R103, 0x13, R103 ;  /* 0x00000013676b7819 */ /* 0x000fe20000001e67 */
[--C-:B------:R-:W-:Y:S01]  /*10a40*/  IMAD.IADD R33, R33, 0x1, R10.reuse ;  /* 0x0000000121217824 */ /* 0x100fe200078e020a */
[C-C-:B------:R-:W-:Y:S02]  /*10a50*/  SHF.R.W.U32 R95, R10.reuse, 0x6, R10.reuse ;  /* 0x000000060a5f7819 */ /* 0x140fe40000001e0a */
[----:B------:R-:W-:-:S02]  /*10a60*/  SHF.R.W.U32 R96, R10, 0xb, R10 ;  /* 0x0000000b0a607819 */ /* 0x000fc40000001e0a */
[----:B------:R-:W-:Y:S02]  /*10a70*/  SHF.R.W.U32 R97, R10, 0x19, R10 ;  /* 0x000000190a617819 */ /* 0x000fe40000001e0a */
[----:B------:R-:W-:Y:S02]  /*10a80*/  LOP3.LUT R98, R2, R10, R3, 0xb8, !PT ;  /* 0x0000000a02627212 */ /* 0x000fe400078eb803 */
[----:B------:R-:W-:Y:S01]  /*10a90*/  LOP3.LUT R96, R97, R96, R95, 0x96, !PT ;  /* 0x0000006061607212 */ /* 0x000fe200078e965f */
[----:B------:R-:W-:Y:S01]  /*10aa0*/  IMAD.U32 R95, RZ, RZ, UR9 ;  /* 0x00000009ff5f7e24 */ /* 0x000fe2000f8e00ff */
[----:B------:R-:W-:Y:S02]  /*10ab0*/  IADD3 R98, PT, PT, R14, R98, R5 ;  /* 0x000000620e627210 */ /* 0x000fe40007ffe005 */
[C-C-:B------:R-:W-:Y:S02]  /*10ac0*/  SHF.R.W.U32 R4, R101.reuse, 0x2, R101.reuse ;  /* 0x0000000265047819 */ /* 0x140fe40000001e65 */
[----:B------:R-:W-:-:S02]  /*10ad0*/  SHF.R.W.U32 R9, R101, 0xd, R101 ;  /* 0x0000000d65097819 */ /* 0x000fc40000001e65 */
[----:B------:R-:W-:Y:S02]  /*10ae0*/  SHF.R.W.U32 R26, R101, 0x16, R101 ;  /* 0x00000016651a7819 */ /* 0x000fe40000001e65 */
[----:B------:R-:W-:Y:S02]  /*10af0*/  IADD3 R98, PT, PT, R98, R95, R96 ;  /* 0x0000005f62627210 */ /* 0x000fe40007ffe060 */
[----:B------:R-:W-:Y:S02]  /*10b00*/  SHF.R.U32.HI R103, RZ, 0xa, R103 ;  /* 0x0000000aff677819 */ /* 0x000fe40000011667 */
[----:B------:R-:W-:Y:S02]  /*10b10*/  LOP3.LUT R26, R26, R9, R4, 0x96, !PT ;  /* 0x000000091a1a7212 */ /* 0x000fe400078e9604 */
[----:B------:R-:W-:Y:S01]  /*10b20*/  LOP3.LUT R4, R8, R99, R101, 0xe8, !PT ;  /* 0x0000006308047212 */ /* 0x000fe200078ee865 */
[----:B------:R-:W-:Y:S01]  /*10b30*/  IMAD.IADD R99, R99, 0x1, R98 ;  /* 0x0000000163637824 */ /* 0x000fe200078e0262 */
[----:B------:R-:W-:-:S02]  /*10b40*/  LOP3.LUT R100, R107, R100, R103, 0x96, !PT ;  /* 0x000000646b647212 */ /* 0x000fc400078e9667 */
[----:B------:R-:W-:Y:S01]  /*10b50*/  IADD3 R26, PT, PT, R105, R26, R4 ;  /* 0x0000001a691a7210 */ /* 0x000fe20007ffe004 */
[--C-:B------:R-:W-:Y:S01]  /*10b60*/  IMAD.IADD R34, R34, 0x1, R99.reuse ;  /* 0x0000000122227824 */ /* 0x100fe200078e0263 */
[C---:B------:R-:W-:Y:S01]  /*10b70*/  SHF.R.W.U32 R9, R99.reuse, 0x6, R99 ;  /* 0x0000000663097819 */ /* 0x040fe20000001e63 */
[----:B------:R-:W-:Y:S01]  /*10b80*/  IMAD.IADD R109, R100, 0x1, R109 ;  /* 0x00000001646d7824 */ /* 0x000fe200078e026d */
[C-C-:B------:R-:W-:Y:S02]  /*10b90*/  SHF.R.W.U32 R96, R99.reuse, 0xb, R99.reuse ;  /* 0x0000000b63607819 */ /* 0x140fe40000001e63 */
[----:B------:R-:W-:Y:S02]  /*10ba0*/  SHF.R.W.U32 R97, R99, 0x19, R99 ;  /* 0x0000001963617819 */ /* 0x000fe40000001e63 */
[C-C-:B------:R-:W-:Y:S02]  /*10bb0*/  SHF.R.W.U32 R102, R6.reuse, 0x7, R6.reuse ;  /* 0x0000000706667819 */ /* 0x140fe40000001e06 */
[----:B------:R-:W-:-:S02]  /*10bc0*/  SHF.R.W.U32 R103, R6, 0x12, R6 ;  /* 0x0000001206677819 */ /* 0x000fc40000001e06 */
[----:B------:R-:W-:Y:S02]  /*10bd0*/  SHF.R.U32.HI R104, RZ, 0x3, R6 ;  /* 0x00000003ff687819 */ /* 0x000fe40000011606 */
[----:B------:R-:W-:Y:S02]  /*10be0*/  LOP3.LUT R100, R3, R99, R10, 0xb8, !PT ;  /* 0x0000006303647212 */ /* 0x000fe400078eb80a */
[C-C-:B------:R-:W-:Y:S02]  /*10bf0*/  SHF.R.W.U32 R4, R26.reuse, 0x2, R26.reuse ;  /* 0x000000021a047819 */ /* 0x140fe40000001e1a */
[C-C-:B------:R-:W-:Y:S02]  /*10c00*/  SHF.R.W.U32 R5, R26.reuse, 0xd, R26.reuse ;  /* 0x0000000d1a057819 */ /* 0x140fe40000001e1a */
[----:B------:R-:W-:Y:S02]  /*10c10*/  SHF.R.W.U32 R6, R26, 0x16, R26 ;  /* 0x000000161a067819 */ /* 0x000fe40000001e1a */
[----:B------:R-:W-:Y:S01]  /*10c20*/  LOP3.LUT R9, R97, R96, R9, 0x96, !PT ;  /* 0x0000006061097212 */ /* 0x000fe200078e9609 */
[----:B------:R-:W-:Y:S01]  /*10c30*/  IMAD.U32 R96, RZ, RZ, UR10 ;  /* 0x0000000aff607e24 */ /* 0x000fe2000f8e00ff */
[----:B------:R-:W-:-:S02]  /*10c40*/  IADD3 R100, PT, PT, R109, R100, R2 ;  /* 0x000000646d647210 */ /* 0x000fc40007ffe002 */
[----:B------:R-:W-:Y:S02]  /*10c50*/  LOP3.LUT R5, R6, R5, R4, 0x96, !PT ;  /* 0x0000000506057212 */ /* 0x000fe400078e9604 */
[----:B------:R-:W-:Y:S02]  /*10c60*/  LOP3.LUT R2, R101, R8, R26, 0xe8, !PT ;  /* 0x0000000865027212 */ /* 0x000fe400078ee81a */
[C-C-:B------:R-:W-:Y:S02]  /*10c70*/  SHF.R.W.U32 R4, R14.reuse, 0x11, R14.reuse ;  /* 0x000000110e047819 */ /* 0x140fe40000001e0e */
[----:B------:R-:W-:Y:S02]  /*10c80*/  SHF.R.W.U32 R97, R14, 0x13, R14 ;  /* 0x000000130e617819 */ /* 0x000fe40000001e0e */
[----:B------:R-:W-:Y:S02]  /*10c90*/  LOP3.LUT R102, R103, R102, R104, 0x96, !PT ;  /* 0x0000006667667212 */ /* 0x000fe400078e9668 */
[----:B------:R-:W-:-:S02]  /*10ca0*/  SHF.R.U32.HI R14, RZ, 0xa, R14 ;  /* 0x0000000aff0e7819 */ /* 0x000fc4000001160e */
        /* <DEDUP_REMOVED lines=11> */
[----:B------:R-:W-:-:S02]  /*10d60*/  IMAD.IADD R14, R35, 0x1, R26 ;  /* 0x00000001230e7824 */ /* 0x000fc400078e021a */
[----:B------:R-:W-:Y:S01]  /*10d70*/  IMAD.IADD R31, R31, 0x1, R98 ;  /* 0x000000011f1f7824 */ /* 0x000fe200078e0262 */
        /* <DEDUP_REMOVED lines=18> */
[----:B------:R-:W-:Y:S01]  /*10ea0*/  IMAD.IADD R3, R30, 0x1, R7 ;  /* 0x000000011e037824 */ /* 0x000fe200078e0207 */
[----:B--2---:R-:W-:Y:S06]  /*10eb0*/  BRA `(.L_x_200) ;  /* 0x000000ec00587947 */ /* 0x004fec0003800000 */
.L_x_194:
        /* <DEDUP_REMOVED lines=382> */
.L_x_201:
[----:B------:R-:W-:Y:S01]  /*126a0*/  ISETP.NE.AND P1, PT, R11, RZ, PT ;  /* 0x000000ff0b00720c */ /* 0x000fe20003f25270 */
[----:B------:R-:W-:Y:S01]  /*126b0*/  IMAD.MOV R99, RZ, RZ, -R23 ;  /* 0x000000ffff637224 */ /* 0x000fe200078e0a17 */
[----:B------:R-:W-:Y:S04]  /*126c0*/  BSSY.RECONVERGENT B2, `(.L_x_202) ;  /* 0x000016f000027945 */ /* 0x000fe80003800200 */
[----:B------:R-:W-:-:S07]  /*126d0*/  VIADDMNMX R99, R99, 0x40, R26, PT ;  /* 0x0000004063637846 */ /* 0x000fce000380011a */
[----:B------:R-:W-:Y:S05]  /*126e0*/  @!P1 BRA `(.L_x_203) ;  /* 0x0000001000349947 */ /* 0x000fea0003800000 */
[----:B------:R-:W-:Y:S01]  /*126f0*/  ISETP.GT.AND P2, PT, R26, RZ, PT ;  /* 0x000000ff1a00720c */ /* 0x000fe20003f44270 */
[----:B------:R-:W-:-:S12]  /*12700*/  IMAD.MOV.U32 R98, RZ, RZ, R2 ;  /* 0x000000ffff627224 */ /* 0x000fd800078e0002 */
[----:B------:R-:W-:Y:S05]  /*12710*/  @!P2 BRA `(.L_x_204) ;  /* 0x0000001400a4a947 */ /* 0x000fea0003800000 */
[----:B--234-:R-:W-:-:S05]  /*12720*/  LOP3.LUT R4, R2, 0x3c, RZ, 0xc0, !PT ;  /* 0x0000003c02047812 */ /* 0x01cfca00078ec0ff */
[----:B------:R-:W-:-:S05]  /*12730*/  IMAD.IADD R7, R1, 0x1, R4 ;  /* 0x0000000101077824 */ /* 0x000fca00078e0204 */
[----:B------:R-:W2:Y:S01]  /*12740*/  LDL R5, [R7+0x80] ;  /* 0x0000800007057983 */ /* 0x000ea20000100800 */
[----:B------:R-:W-:Y:S01]  /*12750*/  IMAD.SHL.U32 R4, R2, 0x8, RZ ;  /* 0x0000000802047824 */ /* 0x000fe200078e00ff */
[----:B------:R-:W-:Y:S01]  /*12760*/  LOP3.LUT R9, R18, 0xff, RZ, 0xc0, !PT ;  /* 0x000000ff12097812 */ /* 0x000fe200078ec0ff */
[----:B------:R-:W-:Y:S01]  /*12770*/  VIADD R98, R2, 0x1 ;  /* 0x0000000102627836 */ /* 0x000fe20000000000 */
[----:B------:R-:W-:Y:S02]  /*12780*/  ISETP.NE.AND P2, PT, R99, 0x1, PT ;  /* 0x000000016300780c */ /* 0x000fe40003f45270 */
[----:B------:R-:W-:-:S04]  /*12790*/  LOP3.LUT R4, R4, 0x18, RZ, 0xc, !PT ;  /* 0x0000001804047812 */ /* 0x000fc800078e0cff */
[----:B------:R-:W-:-:S04]  /*127a0*/  SHF.L.U32 R4, R9, R4, RZ ;  /* 0x0000000409047219 */ /* 0x000fc800000006ff */
[----:B--2---:R-:W-:-:S05]  /*127b0*/  LOP3.LUT R4, R5, R4, RZ, 0xfc, !PT ;  /* 0x0000000405047212 */ /* 0x004fca00078efcff */
[----:B------:R2:W-:Y:S01]  /*127c0*/  STL [R7+0x80], R4 ;  /* 0x0000800407007387 */ /* 0x0005e20000100800 */
[----:B------:R-:W-:Y:S05]  /*127d0*/  @!P2 BRA `(.L_x_204) ;  /* 0x000000140074a947 */ /* 0x000fea0003800000 */
[----:B--2---:R-:W-:-:S05]  /*127e0*/  LOP3.LUT R4, R98, 0x7c, RZ, 0xc0, !PT ;  /* 0x0000007c62047812 */ /* 0x004fca00078ec0ff */
[----:B------:R-:W-:-:S05]  /*127f0*/  IMAD.IADD R7, R1, 0x1, R4 ;  /* 0x0000000101077824 */ /* 0x000fca00078e0204 */
[----:B------:R-:W2:Y:S01]  /*12800*/  LDL R5, [R7+0x80] ;  /* 0x0000800007057983 */ /* 0x000ea20000100800 */
[----:B------:R-:W-:Y:S01]  /*12810*/  IMAD.SHL.U32 R4, R98, 0x8, RZ ;  /* 0x0000000862047824 */ /* 0x000fe200078e00ff */
[----:B------:R-:W-:Y:S01]  /*12820*/  SHF.R.U32.HI R6, RZ, 0x8, R18 ;  /* 0x00000008ff067819 */ /* 0x000fe20000011612 */
[----:B------:R-:W-:Y:S01]  /*12830*/  VIADD R98, R2, 0x2 ;  /* 0x0000000202627836 */ /* 0x000fe20000000000 */
[----:B------:R-:W-:Y:S02]  /*12840*/  ISETP.NE.AND P2, PT, R99, 0x2, PT ;  /* 0x000000026300780c */ /* 0x000fe40003f45270 */
[----:B------:R-:W-:Y:S02]  /*12850*/  LOP3.LUT R4, R4, 0x18, RZ, 0xc, !PT ;  /* 0x0000001804047812 */ /* 0x000fe400078e0cff */
        /* <DEDUP_REMOVED lines=80> */
[----:B------:R-:W-:Y:S01]  /*12d60*/  ISETP.NE.AND P2, PT, R99, 0x9, PT ;  /* 0x000000096300780c */ /* 0x000fe20003f45270 */
[----:B------:R-:W-:-:S12]  /*12d70*/  VIADD R98, R2, 0x9 ;  /* 0x0000000902627836 */ /* 0x000fd80000000000 */
        /* <DEDUP_REMOVED lines=162> */
[----:B------:R-:W-:Y:S01]  /*137a0*/  @P2 VIADD R98, R2, 0x40 ;  /* 0x0000004002622836 */ /* 0x000fe20000000000 */
[----:B------:R-:W-:Y:S06]  /*137b0*/  BRA `(.L_x_204) ;  /* 0x00000004007c7947 */ /* 0x000fec0003800000 */
.L_x_203:
[----:B------:R-:W-:Y:S01]  /*137c0*/  ISETP.GE.AND P2, PT, R26, 0x1, PT ;  /* 0x000000011a00780c */ /* 0x000fe20003f46270 */
[----:B------:R-:W-:-:S12]  /*137d0*/  IMAD.MOV.U32 R98, RZ, RZ, R2 ;  /* 0x000000ffff627224 */ /* 0x000fd800078e0002 */
[----:B------:R-:W-:Y:S05]  /*137e0*/  @!P2 BRA `(.L_x_204) ;  /* 0x000000040070a947 */ /* 0x000fea0003800000 */
[----:B------:R-:W-:Y:S01]  /*137f0*/  ISETP.GE.U32.AND P2, PT, R99, 0x4, PT ;  /* 0x000000046300780c */ /* 0x000fe20003f46070 */
[----:B------:R-:W-:Y:S01]  /*13800*/  BSSY.RECONVERGENT B3, `(.L_x_205) ;  /* 0x0000034000037945 */ /* 0x000fe20003800200 */
[----:B--234-:R-:W-:-:S11]  /*13810*/  IMAD.MOV.U32 R4, RZ, RZ, RZ ;  /* 0x000000ffff047224 */ /* 0x01cfd600078e00ff */
[----:B------:R-:W-:Y:S05]  /*13820*/  @!P2 BRA `(.L_x_206) ;  /* 0x0000000000c4a947 */ /* 0x000fea0003800000 */
[----:B------:R-:W-:Y:S01]  /*13830*/  BSSY.RECONVERGENT B4, `(.L_x_207) ;  /* 0x000002f000047945 */ /* 0x000fe20003800200 */
[----:B------:R-:W-:-:S07]  /*13840*/  IMAD.MOV.U32 R6, RZ, RZ, RZ ;  /* 0x000000ffff067224 */ /* 0x000fce00078e00ff */
.L_x_208:
[----:B------:R-:W-:Y:S01]  /*13850*/  LOP3.LUT R4, R2, 0xfffffffc, RZ, 0xc0, !PT ;  /* 0xfffffffc02047812 */ /* 0x000fe200078ec0ff */
[----:B------:R-:W-:-:S04]  /*13860*/  IMAD.IADD R13, R6, 0x1, R3 ;  /* 0x00000001060d7824 */ /* 0x000fc800078e0203 */
[----:B------:R-:W-:Y:S01]  /*13870*/  IMAD.IADD R12, R1, 0x1, R4 ;  /* 0x00000001010c7824 */ /* 0x000fe200078e0204 */
[----:B------:R-:W2:Y:S04]  /*13880*/  LDL.S8 R5, [R13] ;  /* 0x000000000d057983 */ /* 0x000ea80000100200 */
[----:B------:R-:W3:Y:S01]  /*13890*/  LDL R8, [R12+0x80] ;  /* 0x000080000c087983 */ /* 0x000ee20000100800 */
[C---:B------:R-:W-:Y:S02]  /*138a0*/  IMAD.SHL.U32 R4, R2.reuse, 0x8, RZ ;  /* 0x0000000802047824 */ /* 0x040fe400078e00ff */
[----:B------:R-:W-:-:S03]  /*138b0*/  VIADD R7, R2, 0x1 ;  /* 0x0000000102077836 */ /* 0x000fc60000000000 */
[----:B------:R-:W-:-:S04]  /*138c0*/  LOP3.LUT R4, R4, 0x18, RZ, 0xc, !PT ;  /* 0x0000001804047812 */ /* 0x000fc800078e0cff */
[----:B--2---:R-:W-:Y:S02]  /*138d0*/  SHF.L.U32 R5, R5, R4, RZ ;  /* 0x0000000405057219 */ /* 0x004fe400000006ff */
[----:B------:R-:W-:Y:S02]  /*138e0*/  LOP3.LUT R4, R7, 0xfffffffc, RZ, 0xc0, !PT ;  /* 0xfffffffc07047812 */ /* 0x000fe400078ec0ff */
[----:B---3--:R-:W-:-:S03]  /*138f0*/  LOP3.LUT R5, R5, R8, RZ, 0xfc, !PT ;  /* 0x0000000805057212 */ /* 0x008fc600078efcff */
[----:B------:R-:W-:Y:S02]  /*13900*/  IMAD.IADD R10, R1, 0x1, R4 ;  /* 0x00000001010a7824 */ /* 0x000fe400078e0204 */
[----:B------:R2:W-:Y:S04]  /*13910*/  STL [R12+0x80], R5 ;  /* 0x000080050c007387 */ /* 0x0005e80000100800 */
[----:B------:R-:W3:Y:S04]  /*13920*/  LDL.S8 R4, [R13+0x1] ;  /* 0x000001000d047983 */ /* 0x000ee80000100200 */
[----:B------:R-:W4:Y:S01]  /*13930*/  LDL R8, [R10+0x80] ;  /* 0x000080000a087983 */ /* 0x000f220000100800 */
[----:B------:R-:W-:-:S02]  /*13940*/  IMAD.SHL.U32 R7, R7, 0x8, RZ ;  /* 0x0000000807077824 */ /* 0x000fc400078e00ff */
[----:B------:R-:W-:-:S03]  /*13950*/  VIADD R9, R2, 0x2 ;  /* 0x0000000202097836 */ /* 0x000fc60000000000 */
[----:B------:R-:W-:-:S04]  /*13960*/  LOP3.LUT R7, R7, 0x18, RZ, 0xc, !PT ;  /* 0x0000001807077812 */ /* 0x000fc800078e0cff */
[----:B---3--:R-:W-:Y:S02]  /*13970*/  SHF.L.U32 R7, R4, R7, RZ ;  /* 0x0000000704077219 */ /* 0x008fe400000006ff */
[----:B------:R-:W-:Y:S02]  /*13980*/  LOP3.LUT R4, R9, 0xfffffffc, RZ, 0xc0, !PT ;  /* 0xfffffffc09047812 */ /* 0x000fe400078ec0ff */
[----:B----4-:R-:W-:-:S03]  /*13990*/  LOP3.LUT R7, R7, R8, RZ, 0xfc, !PT ;  /* 0x0000000807077212 */ /* 0x010fc600078efcff */
[----:B------:R-:W-:Y:S02]  /*139a0*/  IMAD.IADD R11, R1, 0x1, R4 ;  /* 0x00000001010b7824 */ /* 0x000fe400078e0204 */
[----:B------:R3:W-:Y:S04]  /*139b0*/  STL [R10+0x80], R7 ;  /* 0x000080070a007387 */ /* 0x0007e80000100800 */
[----:B------:R-:W4:Y:S04]  /*139c0*/  LDL.S8 R4, [R13+0x2] ;  /* 0x000002000d047983 */ /* 0x000f280000100200 */
[----:B------:R-:W5:Y:S01]  /*139d0*/  LDL R8, [R11+0x80] ;  /* 0x000080000b087983 */ /* 0x000f620000100800 */
[----:B------:R-:W-:-:S02]  /*139e0*/  IMAD.SHL.U32 R9, R9, 0x8, RZ ;  /* 0x0000000809097824 */ /* 0x000fc400078e00ff */
[----:B--2---:R-:W-:-:S03]  /*139f0*/  VIADD R5, R2, 0x3 ;  /* 0x0000000302057836 */ /* 0x004fc60000000000 */
[----:B------:R-:W-:-:S04]  /*13a00*/  LOP3.LUT R9, R9, 0x18, RZ, 0xc, !PT ;  /* 0x0000001809097812 */ /* 0x000fc800078e0cff */
[----:B----4-:R-:W-:Y:S02]  /*13a10*/  SHF.L.U32 R9, R4, R9, RZ ;  /* 0x0000000904097219 */ /* 0x010fe400000006ff */
[----:B------:R-:W-:Y:S02]  /*13a20*/  LOP3.LUT R4, R5, 0xfffffffc, RZ, 0xc0, !PT ;  /* 0xfffffffc05047812 */ /* 0x000fe400078ec0ff */
[----:B-----5:R-:W-:-:S03]  /*13a30*/  LOP3.LUT R8, R9, R8, RZ, 0xfc, !PT ;  /* 0x0000000809087212 */ /* 0x020fc600078efcff */
[----:B------:R-:W-:Y:S02]  /*13a40*/  IMAD.IADD R9, R1, 0x1, R4 ;  /* 0x0000000101097824 */ /* 0x000fe400078e0204 */
[----:B------:R2:W-:Y:S04]  /*13a50*/  STL [R11+0x80], R8 ;  /* 0x000080080b007387 */ /* 0x0005e80000100800 */
[----:B------:R-:W4:Y:S04]  /*13a60*/  LDL.S8 R4, [R13+0x3] ;  /* 0x000003000d047983 */ /* 0x000f280000100200 */
[----:B---3--:R-:W3:Y:S01]  /*13a70*/  LDL R7, [R9+0x80] ;  /* 0x0000800009077983 */ /* 0x008ee20000100800 */
[----:B------:R-:W-:-:S02]  /*13a80*/  IMAD.SHL.U32 R5, R5, 0x8, RZ ;  /* 0x0000000805057824 */ /* 0x000fc400078e00ff */
[----:B------:R-:W-:Y:S02]  /*13a90*/  VIADD R6, R6, 0x4 ;  /* 0x0000000406067836 */ /* 0x000fe40000000000 */
[----:B------:R-:W-:Y:S01]  /*13aa0*/  VIADD R2, R2, 0x4 ;  /* 0x0000000402027836 */ /* 0x000fe20000000000 */
[----:B------:R-:W-:-:S04]  /*13ab0*/  LOP3.LUT R5, R5, 0x18, RZ, 0xc, !PT ;  /* 0x0000001805057812 */ /* 0x000fc800078e0cff */
[----:B----4-:R-:W-:Y:S02]  /*13ac0*/  SHF.L.U32 R4, R4, R5, RZ ;  /* 0x0000000504047219 */ /* 0x010fe400000006ff */
[----:B------:R-:W-:Y:S02]  /*13ad0*/  LOP3.LUT R5, R99, 0x7c, RZ, 0xc0, !PT ;  /* 0x0000007c63057812 */ /* 0x000fe400078ec0ff */
[----:B---3--:R-:W-:Y:S02]  /*13ae0*/  LOP3.LUT R4, R4, R7, RZ, 0xfc, !PT ;  /* 0x0000000704047212 */ /* 0x008fe400078efcff */
[----:B------:R-:W-:-:S03]  /*13af0*/  ISETP.NE.AND P2, PT, R6, R5, PT ;  /* 0x000000050600720c */ /* 0x000fc60003f45270 */
[----:B------:R2:W-:Y:S10]  /*13b00*/  STL [R9+0x80], R4 ;  /* 0x0000800409007387 */ /* 0x0005f40000100800 */
[----:B--2---:R-:W-:Y:S05]  /*13b10*/  @P2 BRA `(.L_x_208) ;  /* 0xfffffffc004c2947 */ /* 0x004fea000383ffff */
[----:B------:R-:W-:Y:S05]  /*13b20*/  BSYNC.RECONVERGENT B4 ;  /* 0x0000000000047941 */ /* 0x000fea0003800200 */
.L_x_207:
[----:B------:R-:W-:-:S07]  /*13b30*/  IMAD.MOV.U32 R4, RZ, RZ, R5 ;  /* 0x000000ffff047224 */ /* 0x000fce00078e0005 */
.L_x_206:
[----:B------:R-:W-:Y:S05]  /*13b40*/  BSYNC.RECONVERGENT B3 ;  /* 0x0000000000037941 */ /* 0x000fea0003800200 */
.L_x_205:
[----:B------:R-:W-:Y:S01]  /*13b50*/  LOP3.LUT P2, R10, R99, 0x3, RZ, 0xc0, !PT ;  /* 0x00000003630a7812 */ /* 0x000fe2000784c0ff */
[----:B------:R-:W-:-:S12]  /*13b60*/  IMAD.MOV.U32 R98, RZ, RZ, R2 ;  /* 0x000000ffff627224 */ /* 0x000fd800078e0002 */
[----:B------:R-:W-:Y:S05]  /*13b70*/  @!P2 BRA `(.L_x_204) ;  /* 0x00000000008ca947 */ /* 0x000fea0003800000 */
[----:B------:R-:W-:Y:S01]  /*13b80*/  IMAD.IADD R6, R4, 0x1, R3 ;  /* 0x0000000104067824 */ /* 0x000fe200078e0203 */
[----:B------:R-:W-:-:S04]  /*13b90*/  LOP3.LUT R4, R2, 0xfffffffc, RZ, 0xc0, !PT ;  /* 0xfffffffc02047812 */ /* 0x000fc800078ec0ff */
[----:B------:R-:W2:Y:S01]  /*13ba0*/  LDL.S8 R5, [R6] ;  /* 0x0000000006057983 */ /* 0x000ea20000100200 */
[----:B------:R-:W-:-:S05]  /*13bb0*/  IMAD.IADD R9, R1, 0x1, R4 ;  /* 0x0000000101097824 */ /* 0x000fca00078e0204 */
[----:B------:R-:W3:Y:S01]  /*13bc0*/  LDL R7, [R9+0x80] ;  /* 0x0000800009077983 */ /* 0x000ee20000100800 */
[----:B------:R-:W-:-:S05]  /*13bd0*/  IMAD.SHL.U32 R4, R2, 0x8, RZ ;  /* 0x0000000802047824 */ /* 0x000fca00078e00ff */
[----:B------:R-:W-:Y:S02]  /*13be0*/  LOP3.LUT R4, R4, 0x18, RZ, 0xc, !PT ;  /* 0x0000001804047812 */ /* 0x000fe400078e0cff */
[----:B------:R-:W-:Y:S01]  /*13bf0*/  ISETP.NE.AND P2, PT, R10, 0x1, PT ;  /* 0x000000010a00780c */ /* 0x000fe20003f45270 */
[----:B------:R-:W-:Y:S01]  /*13c00*/  VIADD R98, R2, 0x1 ;  /* 0x0000000102627836 */ /* 0x000fe20000000000 */
[----:B--2---:R-:W-:-:S04]  /*13c10*/  SHF.L.U32 R4, R5, R4, RZ ;  /* 0x0000000405047219 */ /* 0x004fc800000006ff */
[----:B---3--:R-:W-:-:S05]  /*13c20*/  LOP3.LUT R4, R4, R7, RZ, 0xfc, !PT ;  /* 0x0000000704047212 */ /* 0x008fca00078efcff */
[----:B------:R2:W-:Y:S02]  /*13c30*/  STL [R9+0x80], R4 ;  /* 0x0000800409007387 */ /* 0x0005e40000100800 */
[----:B------:R-:W-:Y:S05]  /*13c40*/  @!P2 BRA `(.L_x_204) ;  /* 0x000000000058a947 */ /* 0x000fea0003800000 */
[----:B--2---:R-:W-:-:S05]  /*13c50*/  LOP3.LUT R4, R98, 0xfffffffc, RZ, 0xc0, !PT ;  /* 0xfffffffc62047812 */ /* 0x004fca00078ec0ff */
[----:B------:R-:W-:Y:S02]  /*13c60*/  IMAD.IADD R7, R1, 0x1, R4 ;  /* 0x0000000101077824 */ /* 0x000fe400078e0204 */
[----:B------:R-:W2:Y:S04]  /*13c70*/  LDL.S8 R4, [R6+0x1] ;  /* 0x0000010006047983 */ /* 0x000ea80000100200 */
[----:B------:R-:W3:Y:S01]  /*13c80*/  LDL R5, [R7+0x80] ;  /* 0x0000800007057983 */ /* 0x000ee20000100800 */
[----:B------:R-:W-:Y:S01]  /*13c90*/  IMAD.SHL.U32 R8, R98, 0x8, RZ ;  /* 0x0000000862087824 */ /* 0x000fe200078e00ff */
[----:B------:R-:W-:Y:S01]  /*13ca0*/  ISETP.NE.AND P2, PT, R10, 0x2, PT ;  /* 0x000000020a00780c */ /* 0x000fe20003f45270 */
[----:B------:R-:W-:-:S03]  /*13cb0*/  VIADD R98, R2, 0x2 ;  /* 0x0000000202627836 */ /* 0x000fc60000000000 */
[----:B------:R-:W-:-:S04]  /*13cc0*/  LOP3.LUT R9, R8, 0x18, RZ, 0xc, !PT ;  /* 0x0000001808097812 */ /* 0x000fc800078e0cff */
[----:B--2---:R-:W-:-:S04]  /*13cd0*/  SHF.L.U32 R4, R4, R9, RZ ;  /* 0x0000000904047219 */ /* 0x004fc800000006ff */
[----:B---3--:R-:W-:-:S05]  /*13ce0*/  LOP3.LUT R4, R4, R5, RZ, 0xfc, !PT ;  /* 0x0000000504047212 */ /* 0x008fca00078efcff */
[----:B------:R2:W-:Y:S01]  /*13cf0*/  STL [R7+0x80], R4 ;  /* 0x0000800407007387 */ /* 0x0005e20000100800 */
[----:B------:R-:W-:Y:S05]  /*13d00*/  @!P2 BRA `(.L_x_204) ;  /* 0x000000000028a947 */ /* 0x000fea0003800000 */
[----:B--2---:R-:W-:-:S05]  /*13d10*/  LOP3.LUT R4, R98, 0xfffffffc, RZ, 0xc0, !PT ;  /* 0xfffffffc62047812 */ /* 0x004fca00078ec0ff */
[----:B------:R-:W-:Y:S02]  /*13d20*/  IMAD.IADD R9, R1, 0x1, R4 ;  /* 0x0000000101097824 */ /* 0x000fe400078e0204 */
[----:B------:R-:W2:Y:S04]  /*13d30*/  LDL.S8 R4, [R6+0x2] ;  /* 0x0000020006047983 */ /* 0x000ea80000100200 */
[----:B------:R-:W3:Y:S01]  /*13d40*/  LDL R5, [R9+0x80] ;  /* 0x0000800009057983 */ /* 0x000ee20000100800 */
[----:B------:R-:W-:Y:S02]  /*13d50*/  IMAD.SHL.U32 R7, R98, 0x8, RZ ;  /* 0x0000000862077824 */ /* 0x000fe400078e00ff */
[----:B------:R-:W-:-:S03]  /*13d60*/  VIADD R98, R2, 0x3 ;  /* 0x0000000302627836 */ /* 0x000fc60000000000 */
[----:B------:R-:W-:-:S04]  /*13d70*/  LOP3.LUT R7, R7, 0x18, RZ, 0xc, !PT ;  /* 0x0000001807077812 */ /* 0x000fc800078e0cff */
[----:B--2---:R-:W-:-:S04]  /*13d80*/  SHF.L.U32 R4, R4, R7, RZ ;  /* 0x0000000704047219 */ /* 0x004fc800000006ff */
[----:B---3--:R-:W-:-:S05]  /*13d90*/  LOP3.LUT R4, R4, R5, RZ, 0xfc, !PT ;  /* 0x0000000504047212 */ /* 0x008fca00078efcff */
[----:B------:R2:W-:Y:S02]  /*13da0*/  STL [R9+0x80], R4 ;  /* 0x0000800409007387 */ /* 0x0005e40000100800 */
.L_x_204:
[----:B------:R-:W-:Y:S05]  /*13db0*/  BSYNC.RECONVERGENT B2 ;  /* 0x0000000000027941 */ /* 0x000fea0003800200 */
.L_x_202:
[----:B------:R-:W-:Y:S01]  /*13dc0*/  ISETP.GT.AND P2, PT, R98, 0x3f, PT ;  /* 0x0000003f6200780c */ /* 0x000fe20003f44270 */
[----:B------:R-:W5:Y:S01]  /*13dd0*/  LDCU.128 UR8, c[0x3][URZ] ;  /* 0x00c00000ff0877ac */ /* 0x000f620008000c00 */
[C-C-:B------:R-:W-:Y:S02]  /*13de0*/  SHF.R.W.U32 R37, R32.reuse, 0xb, R32.reuse ;  /* 0x0000000b20257819 */ /* 0x140fe40000001e20 */
[----:B------:R-:W-:Y:S01]  /*13df0*/  SHF.R.W.U32 R16, R32, 0x19, R32 ;  /* 0x0000001920107819 */ /* 0x000fe20000001e20 */
[----:B------:R-:W1:Y:S01]  /*13e00*/  LDCU.128 UR20, c[0x3][0x20] ;  /* 0x00c00400ff1477ac */ /* 0x000e620008000c00 */
[----:B0-----:R-:W-:Y:S02]  /*13e10*/  LOP3.LUT R36, R34, R32, R31, 0xb8, !PT ;  /* 0x0000002022247212 */ /* 0x001fe400078eb81f */
[----:B------:R-:W-:Y:S01]  /*13e20*/  SHF.R.W.U32 R48, R30, 0x2, R30 ;  /* 0x000000021e307819 */ /* 0x000fe20000001e1e */
[----:B------:R-:W0:Y:S04]  /*13e30*/  LDCU.128 UR24, c[0x3][0x30] ;  /* 0x00c00600ff1877ac */ /* 0x000e280008000c00 */
[----:B------:R-:W-:-:S04]  /*13e40*/  @!P2 SHF.R.S32.HI R2, RZ, 0x2, R98 ;  /* 0x00000002ff02a819 */ /* 0x000fc80000011462 */
[----:B------:R-:W-:-:S05]  /*13e50*/  @!P2 LEA R38, R2, UR18, 0x2 ;  /* 0x000000120226ac11 */ /* 0x000fca000f8e10ff */
[----:B------:R-:W3:Y:S01]  /*13e60*/  @!P2 LDL R5, [R38] ;  /* 0x000000002605a983 */ /* 0x000ee20000100800 */
[----:B------:R-:W-:Y:S02]  /*13e70*/  @!P2 IMAD.SHL.U32 R2, R98, 0x8, RZ ;  /* 0x000000086202a824 */ /* 0x000fe400078e00ff */
[----:B--2---:R-:W-:-:S03]  /*13e80*/  @!P2 IMAD.MOV.U32 R7, RZ, RZ, 0x80 ;  /* 0x00000080ff07a424 */ /* 0x004fc600078e00ff */
[----:B------:R-:W-:-:S04]  /*13e90*/  @!P2 LOP3.LUT R2, R2, 0x18, RZ, 0xc, !PT ;  /* 0x000000180202a812 */ /* 0x000fc800078e0cff */
[----:B------:R-:W-:-:S04]  /*13ea0*/  @!P2 SHF.L.U32 R2, R7, R2, RZ ;  /* 0x000000020702a219 */ /* 0x000fc800000006ff */
[----:B---3--:R-:W-:-:S05]  /*13eb0*/  @!P2 LOP3.LUT R39, R5, R2, RZ, 0xfc, !PT ;  /* 0x000000020527a212 */ /* 0x008fca00078efcff */
[----:B------:R2:W-:Y:S04]  /*13ec0*/  @!P2 STL [R38], R39 ;  /* 0x000000272600a387 */ /* 0x0005e80000100800 */
[----:B------:R-:W3:Y:S04]  /*13ed0*/  LDL.128 R40, [R1+0x80] ;  /* 0x0000800001287983 */ /* 0x000ee80000100c00 */
[----:B----4-:R-:W4:Y:S04]  /*13ee0*/  LDL.128 R4, [R1+0x90] ;  /* 0x0000900001047983 */ /* 0x010f280000100c00 */
[----:B------:R-:W4:Y:S04]  /*13ef0*/  LDL.128 R8, [R1+0xa0] ;  /* 0x0000a00001087983 */ /* 0x000f280000100c00 */
[----:B------:R-:W4:Y:S01]  /*13f00*/  LDL.128 R12, [R1+0xb0] ;  /* 0x0000b000010c7983 */ /* 0x000f220000100c00 */
[----:B------:R-:W-:Y:S01]  /*13f10*/  SHF.R.W.U32 R2, R32, 0x6, R32 ;  /* 0x0000000620027819 */ /* 0x000fe20000001e20 */
[----:B-----5:R-:W-:Y:S01]  /*13f20*/  IMAD.U32 R45, RZ, RZ, UR9 ;  /* 0x00000009ff2d7e24 */ /* 0x020fe2000f8e00ff */
[----:B------:R-:W-:Y:S01]  /*13f30*/  SHF.R.W.U32 R49, R30, 0xd, R30 ;  /* 0x0000000d1e317819 */ /* 0x000fe20000001e1e */
[----:B0-----:R-:W-:Y:S01]  /*13f40*/  IMAD.U32 R58, RZ, RZ, UR27 ;  /* 0x0000001bff3a7e24 */ /* 0x001fe2000f8e00ff */
[----:B------:R-:W-:Y:S01]  /*13f50*/  LOP3.LUT R2, R16, R37, R2, 0x96, !PT ;  /* 0x0000002510027212 */ /* 0x000fe200078e9602 */
[----:B------:R-:W-:Y:S01]  /*13f60*/  IMAD.U32 R16, RZ, RZ, UR8 ;  /* 0x00000008ff107e24 */ /* 0x000fe2000f8e00ff */
[----:B------:R-:W-:Y:S01]  /*13f70*/  SHF.R.W.U32 R50, R30, 0x16, R30 ;  /* 0x000000161e327819 */ /* 0x000fe20000001e1e */
[----:B------:R0:W-:Y:S01]  /*13f80*/  STL.128 [R1+0xc0], RZ ;  /* 0x0000c0ff01007387 */ /* 0x0001e20000100c00 */
[----:B------:R-:W-:Y:S02]  /*13f90*/  BSSY.RECONVERGENT B2, `(.L_x_209) ;  /* 0x000064d000027945 */ /* 0x000fe40003800200 */
[----:B------:R-:W-:Y:S01]  /*13fa0*/  LOP3.LUT R49, R50, R49, R48, 0x96, !PT ;  /* 0x0000003132317212 */ /* 0x000fe200078e9630 */
[----:B------:R0:W-:Y:S04]  /*13fb0*/  STL.128 [R1+0xd0], RZ ;  /* 0x0000d0ff01007387 */ /* 0x0001e80000100c00 */
[----:B------:R0:W-:Y:S04]  /*13fc0*/  STL.128 [R1+0xe0], RZ ;  /* 0x0000e0ff01007387 */ /* 0x0001e80000100c00 */
[----:B------:R0:W-:Y:S01]  /*13fd0*/  STL.128 [R1+0xf0], RZ ;  /* 0x0000f0ff01007387 */ /* 0x0001e20000100c00 */
[----:B---3--:R-:W-:-:S02]  /*13fe0*/  IADD3 R37, PT, PT, R40, R36, R33 ;  /* 0x0000002428257210 */ /* 0x008fc40007ffe021 */
[----:B------:R-:W-:Y:S02]  /*13ff0*/  SHF.R.U32.HI R93, RZ, 0x3, R41 ;  /* 0x00000003ff5d7819 */ /* 0x000fe40000011629 */
[----:B------:R-:W-:Y:S02]  /*14000*/  IADD3 R2, PT, PT, R37, R16, R2 ;  /* 0x0000001025027210 */ /* 0x000fe40007ffe002 */
[C-C-:B------:R-:W-:Y:S02]  /*14010*/  SHF.R.W.U32 R94, R42.reuse, 0x7, R42.reuse ;  /* 0x000000072a5e7819 */ /* 0x140fe40000001e2a */
[----:B------:R-:W-:Y:S01]  /*14020*/  SHF.R.W.U32 R95, R42, 0x12, R42 ;  /* 0x000000122a5f7819 */ /* 0x000fe20000001e2a */
[----:B------:R-:W-:Y:S01]  /*14030*/  IMAD.IADD R37, R35, 0x1, R2 ;  /* 0x0000000123257824 */ /* 0x000fe200078e0202 */
[----:B------:R-:W-:Y:S02]  /*14040*/  SHF.R.U32.HI R96, RZ, 0x3, R42 ;  /* 0x00000003ff607819 */ /* 0x000fe4000001162a */
[----:B------:R-:W-:-:S02]  /*14050*/  SHF.R.U32.HI R97, RZ, 0x3, R43 ;  /* 0x00000003ff617819 */ /* 0x000fc4000001162b */
[C-C-:B------:R-:W-:Y:S02]  /*14060*/  SHF.R.W.U32 R36, R37.reuse, 0x6, R37.reuse ;  /* 0x0000000625247819 */ /* 0x140fe40000001e25 */
[C-C-:B--2---:R-:W-:Y:S02]  /*14070*/  SHF.R.W.U32 R39, R37.reuse, 0xb, R37.reuse ;  /* 0x0000000b25277819 */ /* 0x144fe40000001e25 */
[----:B------:R-:W-:Y:S02]  /*14080*/  SHF.R.W.U32 R38, R37, 0x19, R37 ;  /* 0x0000001925267819 */ /* 0x000fe40000001e25 */
[----:B------:R-:W-:Y:S02]  /*14090*/  LOP3.LUT R44, R31, R37, R32, 0xb8, !PT ;  /* 0x000000251f2c7212 */ /* 0x000fe400078eb820 */
[----:B------:R-:W-:Y:S02]  /*140a0*/  LOP3.LUT R36, R38, R39, R36, 0x96, !PT ;  /* 0x0000002726247212 */ /* 0x000fe400078e9624 */
[----:B------:R-:W-:-:S02]  /*140b0*/  IADD3 R44, PT, PT, R41, R44, R34 ;  /* 0x0000002c292c7210 */ /* 0x000fc40007ffe022 */
[----:B----4-:R-:W-:Y:S02]  /*140c0*/  SHF.R.W.U32 R100, R4, 0x7, R4 ;  /* 0x0000000704647819 */ /* 0x010fe40000001e04 */
[----:B------:R-:W-:Y:S02]  /*140d0*/  IADD3 R47, PT, PT, R44, R45, R36 ;  /* 0x0000002d2c2f7210 */ /* 0x000fe40007ffe024 */
[--C-:B------:R-:W-:Y:S02]  /*140e0*/  SHF.R.W.U32 R101, R4, 0x12, R4.reuse ;  /* 0x0000001204657819 */ /* 0x100fe40000001e04 */
[----:B------:R-:W-:Y:S01]  /*140f0*/  SHF.R.U32.HI R102, RZ, 0x3, R4 ;  /* 0x00000003ff667819 */ /* 0x000fe20000011604 */
[----:B------:R-:W-:Y:S01]  /*14100*/  IMAD.IADD R38, R28, 0x1, R47 ;  /* 0x000000011c267824 */ /* 0x000fe200078e022f */
[----:B------:R-:W-:Y:S02]  /*14110*/  SHF.R.W.U32 R104, R7, 0x12, R7 ;  /* 0x0000001207687819 */ /* 0x000fe40000001e07 */
        /* <DEDUP_REMOVED lines=8> */
[C---:B------:R-:W-:Y:S02]  /*141a0*/  LOP3.LUT R36, R29.reuse, R28, R30, 0xe8, !PT ;  /* 0x0000001c1d247212 */ /* 0x040fe400078ee81e */
[----:B------:R-:W-:Y:S01]  /*141b0*/  IADD3 R48, PT, PT, R46, R44, R39 ;  /* 0x0000002c2e307210 */ /* 0x000fe20007ffe027 */
[----:B------:R-:W-:Y:S01]  /*141c0*/  IMAD.U32 R46, RZ, RZ, UR11 ;  /* 0x0000000bff2e7e24 */ /* 0x000fe2000f8e00ff */
[----:B------:R-:W-:Y:S01]  /*141d0*/  IADD3 R39, PT, PT, R2, R49, R36 ;  /* 0x0000003102277210 */ /* 0x000fe20007ffe024 */
[----:B------:R-:W2:Y:S01]  /*141e0*/  LDCU.128 UR8, c[0x3][0x10] ;  /* 0x00c00200ff0877ac */ /* 0x000ea20008000c00 */
[----:B------:R-:W-:Y:S01]  /*141f0*/  SHF.R.W.U32 R106, R8, 0x12, R8 ;  /* 0x00000012086a7819 */ /* 0x000fe20000001e08 */
        /* <DEDUP_REMOVED lines=11> */
[----:B------:R-:W-:Y:S02]  /*142b0*/  LOP3.LUT R36, R30, R29, R39, 0xe8, !PT ;  /* 0x0000001d1e247212 */ /* 0x000fe400078ee827 */
[----:B------:R-:W-:Y:S02]  /*142c0*/  IADD3 R53, PT, PT, R54, R46, R53 ;  /* 0x0000002e36357210 */ /* 0x000fe40007ffe035 */
[----:B------:R-:W-:Y:S02]  /*142d0*/  IADD3 R36, PT, PT, R47, R2, R36 ;  /* 0x000000022f247210 */ /* 0x000fe40007ffe024 */
[----:B------:R-:W-:Y:S01]  /*142e0*/  SHF.R.U32.HI R105, RZ, 0x3, R8 ;  /* 0x00000003ff697819 */ /* 0x000fe20000011608 */
[----:B------:R-:W-:Y:S01]  /*142f0*/  IMAD.IADD R60, R30, 0x1, R53 ;  /* 0x000000011e3c7824 */ /* 0x000fe200078e0235 */
        /* <DEDUP_REMOVED lines=8> */
[----:B--2---:R-:W-:Y:S01]  /*14380*/  IMAD.U32 R47, RZ, RZ, UR8 ;  /* 0x00000008ff2f7e24 */ /* 0x004fe2000f8e00ff */
[----:B------:R-:W-:Y:S02]  /*14390*/  LOP3.LUT R50, R52, R55, R50, 0x96, !PT ;  /* 0x0000003734327212 */ /* 0x000fe400078e9632 */
[----:B------:R-:W-:Y:S02]  /*143a0*/  IADD3 R54, PT, PT, R4, R54, R37 ;  /* 0x0000003604367210 */ /* 0x000fe40007ffe025 */
        /* <DEDUP_REMOVED lines=13> */
[----:B------:R-:W-:Y:S01]  /*14480*/  IMAD.U32 R48, RZ, RZ, UR9 ;  /* 0x00000009ff307e24 */ /* 0x000fe2000f8e00ff */
[----:B------:R-:W-:Y:S01]  /*14490*/  LOP3.LUT R49, R52, R50, R49, 0x96, !PT ;  /* 0x0000003234317212 */ /* 0x000fe200078e9631 */
[----:B------:R-:W-:Y:S01]  /*144a0*/  IMAD.U32 R50, RZ, RZ, UR11 ;  /* 0x0000000bff327e24 */ /* 0x000fe2000f8e00ff */
[----:B------:R-:W-:Y:S02]  /*144b0*/  IADD3 R54, PT, PT, R5, R54, R38 ;  /* 0x0000003605367210 */ /* 0x000fe40007ffe026 */
[----:B------:R-:W-:-:S02]  /*144c0*/  LOP3.LUT R39, R36, R39, R61, 0xe8, !PT ;  /* 0x0000002724277212 */ /* 0x000fc400078ee83d */
[----:B------:R-:W-:Y:S01]  /*144d0*/  IADD3 R63, PT, PT, R54, R48, R49 ;  /* 0x00000030363f7210 */ /* 0x000fe20007ffe031 */
[----:B------:R-:W-:Y:S01]  /*144e0*/  IMAD.U32 R49, RZ, RZ, UR10 ;  /* 0x0000000aff317e24 */ /* 0x000fe2000f8e00ff */
[----:B------:R-:W-:Y:S01]  /*144f0*/  IADD3 R39, PT, PT, R53, R2, R39 ;  /* 0x0000000235277210 */ /* 0x000fe20007ffe027 */
[----:B------:R-:W2:Y:S01]  /*14500*/  LDCU.128 UR8, c[0x3][0x40] ;  /* 0x00c00800ff0877ac */ /* 0x000ea20008000c00 */
        /* <DEDUP_REMOVED lines=28> */
[C-C-:B------:R-:W-:Y:S01]  /*146d0*/  SHF.R.W.U32 R65, R37.reuse, 0xb, R37.reuse ;  /* 0x0000000b25417819 */ /* 0x140fe20000001e25 */
[----:B------:R-:W3:Y:S01]  /*146e0*/  LDCU.128 UR24, c[0x3][0x60] ;  /* 0x00c00c00ff1877ac */ /* 0x000ee20008000c00 */
[----:B------:R-:W-:Y:S02]  /*146f0*/  SHF.R.W.U32 R64, R37, 0x19, R37 ;  /* 0x0000001925407819 */ /* 0x000fe40000001e25 */
[----:B------:R-:W-:Y:S02]  /*14700*/  LOP3.LUT R66, R67, R37, R2, 0xb8, !PT ;  /* 0x0000002543427212 */ /* 0x000fe400078eb802 */
[----:B------:R-:W-:Y:S02]  /*14710*/  SHF.R.W.U32 R38, R78, 0x16, R78 ;  /* 0x000000164e267819 */ /* 0x000fe40000001e4e */
[----:B------:R-:W-:Y:S01]  /*14720*/  LOP3.LUT R65, R64, R65, R62, 0x96, !PT ;  /* 0x0000004140417212 */ /* 0x000fe200078e963e */
[----:B--2---:R-:W-:Y:S01]  /*14730*/  IMAD.U32 R62, RZ, RZ, UR11 ;  /* 0x0000000bff3e7e24 */ /* 0x004fe2000f8e00ff */
[----:B------:R-:W-:Y:S01]  /*14740*/  IADD3 R66, PT, PT, R7, R66, R60 ;  /* 0x0000004207427210 */ /* 0x000fe20007ffe03c */
[----:B------:R-:W-:Y:S01]  /*14750*/  IMAD.U32 R60, RZ, RZ, UR9 ;  /* 0x00000009ff3c7e24 */ /* 0x000fe2000f8e00ff */
[----:B------:R-:W-:Y:S01]  /*14760*/  LOP3.LUT R38, R38, R59, R36, 0x96, !PT ;  /* 0x0000003b26267212 */ /* 0x000fe200078e9624 */
[----:B------:R-:W-:Y:S01]  /*14770*/  IMAD.U32 R59, RZ, RZ, UR8 ;  /* 0x00000008ff3b7e24 */ /* 0x000fe2000f8e00ff */
[----:B------:R-:W-:Y:S01]  /*14780*/  LOP3.LUT R36, R39, R61, R78, 0xe8, !PT ;  /* 0x0000003d27247212 */ /* 0x000fe200078ee84e */
[----:B------:R-:W-:Y:S01]  /*14790*/  IMAD.U32 R61, RZ, RZ, UR10 ;  /* 0x0000000aff3d7e24 */ /* 0x000fe2000f8e00ff */
[----:B------:R-:W-:Y:S01]  /*147a0*/  IADD3 R86, PT, PT, R66, R50, R65 ;  /* 0x0000003242567210 */ /* 0x000fe20007ffe041 */
[----:B-1----:R-:W-:Y:S01]  /*147b0*/  IMAD.U32 R64, RZ, RZ, UR21 ;  /* 0x00000015ff407e24 */ /* 0x002fe2000f8e00ff */
[----:B------:R-:W-:Y:S01]  /*147c0*/  IADD3 R38, PT, PT, R63, R38, R36 ;  /* 0x000000263f267210 */ /* 0x000fe20007ffe024 */
[----:B------:R-:W-:Y:S01]  /*147d0*/  IMAD.U32 R63, RZ, RZ, UR20 ;  /* 0x00000014ff3f7e24 */ /* 0x000fe2000f8e00ff */
[----:B------:R-:W1:Y:S01]  /*147e0*/  LDCU.128 UR8, c[0x3][0x80] ;  /* 0x00c01000ff0877ac */ /* 0x000e620008000c00 */
        /* <DEDUP_REMOVED lines=10> */
[----:B------:R-:W-:Y:S02]  /*14890*/  SHF.R.W.U32 R70, R38, 0x16, R38 ;  /* 0x0000001626467819 */ /* 0x000fe40000001e26 */
[----:B------:R-:W-:Y:S02]  /*148a0*/  LOP3.LUT R74, R73, R74, R71, 0x96, !PT ;  /* 0x0000004a494a7212 */ /* 0x000fe400078e9647 */
[----:B------:R-:W-:Y:S01]  /*148b0*/  IADD3 R75, PT, PT, R8, R75, R67 ;  /* 0x0000004b084b7210 */ /* 0x000fe20007ffe043 */
[----:B---3--:R-:W-:Y:S01]  /*148c0*/  IMAD.U32 R67, RZ, RZ, UR24 ;  /* 0x00000018ff437e24 */ /* 0x008fe2000f8e00ff */
[----:B------:R-:W-:Y:S01]  /*148d0*/  LOP3.LUT R83, R70, R69, R68, 0x96, !PT ;  /* 0x0000004546537212 */ /* 0x000fe200078e9644 */
[----:B------:R-:W-:Y:S01]  /*148e0*/  IMAD.U32 R68, RZ, RZ, UR25 ;  /* 0x00000019ff447e24 */ /* 0x000fe2000f8e00ff */
[----:B------:R-:W-:Y:S01]  /*148f0*/  LOP3.LUT R39, R78, R39, R38, 0xe8, !PT ;  /* 0x000000274e277212 */ /* 0x000fe200078ee826 */
[----:B------:R-:W-:Y:S01]  /*14900*/  IMAD.U32 R69, RZ, RZ, UR26 ;  /* 0x0000001aff457e24 */ /* 0x000fe2000f8e00ff */
[----:B------:R-:W-:Y:S01]  /*14910*/  IADD3 R91, PT, PT, R75, R51, R74 ;  /* 0x000000334b5b7210 */ /* 0x000fe20007ffe04a */
[----:B-1----:R-:W-:Y:S01]  /*14920*/  IMAD.U32 R71, RZ, RZ, UR8 ;  /* 0x00000008ff477e24 */ /* 0x002fe2000f8e00ff */
[----:B------:R-:W-:Y:S01]  /*14930*/  IADD3 R83, PT, PT, R72, R83, R39 ;  /* 0x0000005348537210 */ /* 0x000fe20007ffe027 */
[----:B------:R-:W-:-:S02]  /*14940*/  IMAD.U32 R72, RZ, RZ, UR9 ;  /* 0x00000009ff487e24 */ /* 0x000fc4000f8e00ff */
[----:B------:R-:W-:Y:S01]  /*14950*/  IMAD.IADD R39, R78, 0x1, R91 ;  /* 0x000000014e277824 */ /* 0x000fe200078e025b */
[C-C-:B------:R-:W-:Y:S01]  /*14960*/  SHF.R.W.U32 R75, R83.reuse, 0x2, R83.reuse ;  /* 0x00000002534b7819 */ /* 0x140fe20000001e53 */
[----:B------:R-:W-:Y:S01]  /*14970*/  IMAD.U32 R73, RZ, RZ, UR10 ;  /* 0x0000000aff497e24 */ /* 0x000fe2000f8e00ff */
[----:B------:R-:W-:Y:S01]  /*14980*/  SHF.R.W.U32 R76, R83, 0xd, R83 ;  /* 0x0000000d534c7819 */ /* 0x000fe20000001e53 */
[----:B------:R-:W-:Y:S01]  /*14990*/  IMAD.U32 R74, RZ, RZ, UR11 ;  /* 0x0000000bff4a7e24 */ /* 0x000fe2000f8e00ff */
[C-C-:B------:R-:W-:Y:S01]  /*149a0*/  SHF.R.W.U32 R80, R39.reuse, 0x6, R39.reuse ;  /* 0x0000000627507819 */ /* 0x140fe20000001e27 */
[----:B------:R-:W-:Y:S01]  /*149b0*/  IMAD.U32 R70, RZ, RZ, UR27 ;  /* 0x0000001bff467e24 */ /* 0x000fe2000f8e00ff */
[C-C-:B------:R-:W-:Y:S01]  /*149c0*/  SHF.R.W.U32 R81, R39.reuse, 0xb, R39.reuse ;  /* 0x0000000b27517819 */ /* 0x140fe20000001e27 */
[----:B------:R-:W1:Y:S01]  /*149d0*/  LDCU.128 UR8, c[0x3][0x70] ;  /* 0x00c00e00ff0877ac */ /* 0x000e620008000c00 */
[----:B------:R-:W-:Y:S02]  /*149e0*/  SHF.R.W.U32 R82, R39, 0x19, R39 ;  /* 0x0000001927527819 */ /* 0x000fe40000001e27 */
[----:B------:R-:W-:Y:S01]  /*149f0*/  LOP3.LUT R84, R37, R39, R36, 0xb8, !PT ;  /* 0x0000002725547212 */ /* 0x000fe200078eb824 */
[----:B------:R-:W3:Y:S01]  /*14a00*/  LDCU.128 UR24, c[0x3][0xa0] ;  /* 0x00c01400ff1877ac */ /* 0x000ee20008000c00 */
[----:B------:R-:W-:-:S02]  /*14a10*/  SHF.R.W.U32 R77, R83, 0x16, R83 ;  /* 0x00000016534d7819 */ /* 0x000fc40000001e53 */
[----:B------:R-:W-:Y:S02]  /*14a20*/  LOP3.LUT R81, R82, R81, R80, 0x96, !PT ;  /* 0x0000005152517212 */ /* 0x000fe400078e9650 */
[----:B------:R-:W-:Y:S02]  /*14a30*/  IADD3 R84, PT, PT, R9, R84, R2 ;  /* 0x0000005409547210 */ /* 0x000fe40007ffe002 */
[----:B------:R-:W-:Y:S01]  /*14a40*/  LOP3.LUT R79, R77, R76, R75, 0x96, !PT ;  /* 0x0000004c4d4f7212 */ /* 0x000fe200078e964b */
[----:B--2---:R-:W-:Y:S01]  /*14a50*/  IMAD.U32 R75, RZ, RZ, UR20 ;  /* 0x00000014ff4b7e24 */ /* 0x004fe2000f8e00ff */
[----:B------:R-:W-:Y:S01]  /*14a60*/  LOP3.LUT R2, R38, R78, R83, 0xe8, !PT ;  /* 0x0000004e26027212 */ /* 0x000fe200078ee853 */
[----:B------:R-:W-:Y:S01]  /*14a70*/  IMAD.U32 R76, RZ, RZ, UR21 ;  /* 0x00000015ff4c7e24 */ /* 0x000fe2000f8e00ff */
[----:B------:R-:W-:Y:S01]  /*14a80*/  IADD3 R85, PT, PT, R84, R52, R81 ;  /* 0x0000003454557210 */ /* 0x000fe20007ffe051 */
[----:B------:R-:W-:Y:S01]  /*14a90*/  IMAD.U32 R77, RZ, RZ, UR22 ;  /* 0x00000016ff4d7e24 */ /* 0x000fe2000f8e00ff */
[----:B------:R-:W-:Y:S01]  /*14aa0*/  IADD3 R86, PT, PT, R86, R79, R2 ;  /* 0x0000004f56567210 */ /* 0x000fe20007ffe002 */
[----:B------:R-:W-:-:S02]  /*14ab0*/  IMAD.U32 R78, RZ, RZ, UR23 ;  /* 0x00000017ff4e7e24 */ /* 0x000fc4000f8e00ff */
[----:B------:R-:W-:Y:S01]  /*14ac0*/  IMAD.IADD R84, R38, 0x1, R85 ;  /* 0x0000000126547824 */ /* 0x000fe200078e0255 */
[C-C-:B------:R-:W-:Y:S01]  /*14ad0*/  SHF.R.W.U32 R2, R86.reuse, 0x2, R86.reuse ;  /* 0x0000000256027819 */ /* 0x140fe20000001e56 */
[----:B---3--:R-:W-:Y:S01]  /*14ae0*/  IMAD.U32 R79, RZ, RZ, UR24 ;  /* 0x00000018ff4f7e24 */ /* 0x008fe2000f8e00ff */
[C-C-:B------:R-:W-:Y:S01]  /*14af0*/  SHF.R.W.U32 R87, R86.reuse, 0xd, R86.reuse ;  /* 0x0000000d56577819 */ /* 0x140fe20000001e56 */
[----:B------:R-:W-:Y:S01]  /*14b00*/  IMAD.U32 R80, RZ, RZ, UR25 ;  /* 0x00000019ff507e24 */ /* 0x000fe2000f8e00ff */
[----:B------:R-:W-:Y:S01]  /*14b10*/  SHF.R.W.U32 R88, R86, 0x16, R86 ;  /* 0x0000001656587819 */ /* 0x000fe20000001e56 */
[----:B------:R-:W-:Y:S01]  /*14b20*/  IMAD.U32 R81, RZ, RZ, UR26 ;  /* 0x0000001aff517e24 */ /* 0x000fe2000f8e00ff */
[----:B------:R-:W-:Y:S01]  /*14b30*/  SHF.R.W.U32 R89, R84, 0x6, R84 ;  /* 0x0000000654597819 */ /* 0x000fe20000001e54 */
[----:B------:R-:W-:Y:S01]  /*14b40*/  IMAD.U32 R82, RZ, RZ, UR27 ;  /* 0x0000001bff527e24 */ /* 0x000fe2000f8e00ff */
        /* <DEDUP_REMOVED lines=8> */
[----:B------:R-:W-:Y:S02]  /*14bd0*/  SHF.R.W.U32 R92, R41, 0x12, R41 ;  /* 0x00000012295c7819 */ /* 0x000fe40000001e29 */
[----:B------:R-:W-:Y:S02]  /*14be0*/  IADD3 R90, PT, PT, R37, R53, R90 ;  /* 0x00000035255a7210 */ /* 0x000fe40007ffe05a */
[----:B------:R-:W-:Y:S02]  /*14bf0*/  IADD3 R91, PT, PT, R91, R2, R87 ;  /* 0x000000025b5b7210 */ /* 0x000fe40007ffe057 */
[----:B------:R-:W-:Y:S01]  /*14c00*/  LOP3.LUT R88, R92, R89, R93, 0x96, !PT ;  /* 0x000000595c587212 */ /* 0x000fe200078e965d */
[----:B------:R-:W-:Y:S01]  /*14c10*/  IMAD.IADD R37, R83, 0x1, R90 ;  /* 0x0000000153257824 */ /* 0x000fe200078e025a */
[C-C-:B------:R-:W-:Y:S02]  /*14c20*/  SHF.R.W.U32 R87, R91.reuse, 0x2, R91.reuse ;  /* 0x000000025b577819 */ /* 0x140fe40000001e5b */
[----:B------:R-:W-:-:S02]  /*14c30*/  SHF.R.W.U32 R92, R91, 0xd, R91 ;  /* 0x0000000d5b5c7819 */ /* 0x000fc40000001e5b */
[----:B------:R-:W-:Y:S02]  /*14c40*/  SHF.R.W.U32 R89, R91, 0x16, R91 ;  /* 0x000000165b597819 */ /* 0x000fe40000001e5b */
        /* <DEDUP_REMOVED lines=32> */
[--C-:B------:R-:W-:Y:S02]  /*14e50*/  SHF.R.W.U32 R87, R7, 0x7, R7.reuse ;  /* 0x0000000707577819 */ /* 0x100fe40000001e07 */
[----:B------:R-:W-:Y:S02]  /*14e60*/  SHF.R.U32.HI R85, RZ, 0x3, R7 ;  /* 0x00000003ff557819 */ /* 0x000fe40000011607 */
[----:B------:R-:W-:Y:S02]  /*14e70*/  LOP3.LUT R100, R102, R100, R97, 0x96, !PT ;  /* 0x0000006466647212 */ /* 0x000fe400078e9661 */
[----:B------:R-:W-:-:S02]  /*14e80*/  LOP3.LUT R97, R91, R86, R94, 0xe8, !PT ;  /* 0x000000565b617212 */ /* 0x000fc400078ee85e */
[----:B------:R-:W-:Y:S02]  /*14e90*/  IADD3 R36, PT, PT, R12, R36, R39 ;  /* 0x000000240c247210 */ /* 0x000fe40007ffe027 */
[----:B------:R-:W-:Y:S02]  /*14ea0*/  LOP3.LUT R87, R104, R87, R85, 0x96, !PT ;  /* 0x0000005768577212 */ /* 0x000fe400078e9655 */
[----:B------:R-:W-:Y:S02]  /*14eb0*/  LOP3.LUT R85, R106, R103, R105, 0x96, !PT ;  /* 0x000000676a557212 */ /* 0x000fe400078e9669 */
        /* <DEDUP_REMOVED lines=16> */
[--C-:B------:R-:W-:Y:S02]  /*14fc0*/  SHF.R.W.U32 R102, R97, 0x16, R97.reuse ;  /* 0x0000001661667819 */ /* 0x100fe40000001e61 */
[----:B------:R-:W-:Y:S02]  /*14fd0*/  IADD3 R95, PT, PT, R9, R40, R88 ;  /* 0x00000028095f7210 */ /* 0x000fe40007ffe058 */
        /* <DEDUP_REMOVED lines=19> */
[C-C-:B------:R-:W-:Y:S02]  /*15110*/  SHF.R.W.U32 R38, R96.reuse, 0xd, R96.reuse ;  /* 0x0000000d60267819 */ /* 0x140fe40000001e60 */
[----:B------:R-:W-:Y:S02]  /*15120*/  SHF.R.W.U32 R40, R96, 0x16, R96 ;  /* 0x0000001660287819 */ /* 0x000fe40000001e60 */
[--C-:B------:R-:W-:Y:S02]  /*15130*/  SHF.R.W.U32 R105, R15, 0x13, R15.reuse ;  /* 0x000000130f697819 */ /* 0x100fe40000001e0f */
[----:B------:R-:W-:-:S02]  /*15140*/  SHF.R.U32.HI R106, RZ, 0xa, R15 ;  /* 0x0000000aff6a7819 */ /* 0x000fc4000001160f */
[----:B------:R-:W-:Y:S02]  /*15150*/  LOP3.LUT R101, R40, R38, R101, 0x96, !PT ;  /* 0x0000002628657212 */ /* 0x000fe400078e9665 */
[----:B------:R-:W-:Y:S02]  /*15160*/  LOP3.LUT R104, R93, R104, R42, 0x96, !PT ;  /* 0x000000685d687212 */ /* 0x000fe400078e962a */
[----:B------:R-:W-:Y:S02]  /*15170*/  LOP3.LUT R102, R105, R102, R106, 0x96, !PT ;  /* 0x0000006669667212 */ /* 0x000fe400078e966a */
[C-C-:B------:R-:W-:Y:S02]  /*15180*/  SHF.R.W.U32 R38, R84.reuse, 0x6, R84.reuse ;  /* 0x0000000654267819 */ /* 0x140fe40000001e54 */
        /* <DEDUP_REMOVED lines=10> */
[--C-:B------:R-:W-:Y:S02]  /*15230*/  SHF.R.W.U32 R42, R14, 0x12, R14.reuse ;  /* 0x000000120e2a7819 */ /* 0x100fe40000001e0e */
[----:B------:R-:W-:Y:S02]  /*15240*/  SHF.R.U32.HI R93, RZ, 0x3, R14 ;  /* 0x00000003ff5d7819 */ /* 0x000fe4000001160e */
[----:B------:R-:W-:Y:S02]  /*15250*/  IADD3 R106, PT, PT, R105, R57, R38 ;  /* 0x00000039696a7210 */ /* 0x000fe40007ffe026 */
[----:B------:R-:W-:-:S02]  /*15260*/  LOP3.LUT R41, R108, R107, R109, 0x96, !PT ;  /* 0x0000006b6c297212 */ /* 0x000fc400078e966d */
[C---:B------:R-:W-:Y:S02]  /*15270*/  LOP3.LUT R94, R97.reuse, R94, R96, 0xe8, !PT ;  /* 0x0000005e615e7212 */ /* 0x040fe400078ee860 */
[----:B------:R-:W-:Y:S01]  /*15280*/  LOP3.LUT R38, R42, R37, R93, 0x96, !PT ;  /* 0x000000252a267212 */ /* 0x000fe200078e965d */
[----:B------:R-:W-:Y:S01]  /*15290*/  IMAD.IADD R93, R97, 0x1, R106 ;  /* 0x00000001615d7824 */ /* 0x000fe200078e026a */
[C-C-:B------:R-:W-:Y:S02]  /*152a0*/  SHF.R.W.U32 R107, R15.reuse, 0x7, R15.reuse ;  /* 0x000000070f6b7819 */ /* 0x140fe40000001e0f */
        /* <DEDUP_REMOVED lines=14> */
[----:B------:R-:W-:-:S02]  /*15390*/  IADD3 R42, PT, PT, R13, R4, R89 ;  /* 0x000000040d2a7210 */ /* 0x000fc40007ffe059 */
[----:B------:R-:W-:Y:S02]  /*153a0*/  IADD3 R89, PT, PT, R110, R58, R107 ;  /* 0x0000003a6e597210 */ /* 0x000fe40007ffe06b */
[----:B------:R-:W-:Y:S02]  /*153b0*/  LOP3.LUT R92, R96, R97, R101, 0xe8, !PT ;  /* 0x00000061605c7212 */ /* 0x000fe400078ee865 */
[----:B------:R-:W-:Y:S01]  /*153c0*/  IADD3 R94, PT, PT, R12, R43, R2 ;  /* 0x0000002b0c5e7210 */ /* 0x000fe20007ffe002 */
[----:B------:R-:W-:Y:S01]  /*153d0*/  IMAD.IADD R2, R104, 0x1, R95 ;  /* 0x0000000168027824 */ /* 0x000fe200078e025f */
[----:B------:R-:W-:Y:S01]  /*153e0*/  IADD3 R43, PT, PT, R15, R6, R87 ;  /* 0x000000060f2b7210 */ /* 0x000fe20007ffe057 */
        /* <DEDUP_REMOVED lines=14> */
[----:B------:R-:W-:Y:S01]  /*154d0*/  IADD3 R83, PT, PT, R14, R5, R83 ;  /* 0x000000050e537210 */ /* 0x000fe20007ffe053 */
[----:B------:R-:W-:Y:S01]  /*154e0*/  IMAD.IADD R5, R102, 0x1, R91 ;  /* 0x0000000166057824 */ /* 0x000fe200078e025b */
[----:B------:R-:W-:-:S02]  /*154f0*/  IADD3 R95, PT, PT, R106, R95, R96 ;  /* 0x0000005f6a5f7210 */ /* 0x000fc40007ffe060 */
[C-C-:B------:R-:W-:Y:S02]  /*15500*/  SHF.R.W.U32 R4, R2.reuse, 0x11, R2.reuse ;  /* 0x0000001102047819 */ /* 0x140fe40000001e02 */
[--C-:B------:R-:W-:Y:S02]  /*15510*/  SHF.R.W.U32 R87, R2, 0x13, R2.reuse ;  /* 0x0000001302577819 */ /* 0x100fe40000001e02 */
[----:B------:R-:W-:Y:S02]  /*15520*/  SHF.R.U32.HI R91, RZ, 0xa, R2 ;  /* 0x0000000aff5b7819 */ /* 0x000fe40000011602 */
[----:B------:R-:W-:Y:S02]  /*15530*/  IADD3 R96, PT, PT, R7, R59, R100 ;  /* 0x0000003b07607210 */ /* 0x000fe40007ffe064 */
[----:B------:R-:W-:Y:S02]  /*15540*/  LOP3.LUT R103, R87, R4, R91, 0x96, !PT ;  /* 0x0000000457677212 */ /* 0x000fe400078e965b */
[----:B------:R-:W-:Y:S01]  /*15550*/  IADD3 R86, PT, PT, R5, R8, R86 ;  /* 0x0000000805567210 */ /* 0x000fe20007ffe056 */
[----:B------:R-:W-:Y:S01]  /*15560*/  IMAD.IADD R91, R101, 0x1, R96 ;  /* 0x00000001655b7824 */ /* 0x000fe200078e0260 */
[----:B------:R-:W-:-:S02]  /*15570*/  SHF.R.W.U32 R4, R95, 0x2, R95 ;  /* 0x000000025f047819 */ /* 0x000fc40000001e5f */
[----:B------:R-:W-:Y:S02]  /*15580*/  SHF.R.W.U32 R7, R95, 0xd, R95 ;  /* 0x0000000d5f077819 */ /* 0x000fe40000001e5f */
[C-C-:B------:R-:W-:Y:S02]  /*15590*/  SHF.R.W.U32 R87, R91.reuse, 0x6, R91.reuse ;  /* 0x000000065b577819 */ /* 0x140fe40000001e5b */
[C-C-:B------:R-:W-:Y:S02]  /*155a0*/  SHF.R.W.U32 R90, R91.reuse, 0xb, R91.reuse ;  /* 0x0000000b5b5a7819 */ /* 0x140fe40000001e5b */
[----:B------:R-:W-:Y:S02]  /*155b0*/  SHF.R.W.U32 R97, R91, 0x19, R91 ;  /* 0x000000195b617819 */ /* 0x000fe40000001e5b */
[----:B------:R-:W-:Y:S02]  /*155c0*/  LOP3.LUT R100, R93, R91, R6, 0xb8, !PT ;  /* 0x0000005b5d647212 */ /* 0x000fe400078eb806 */
[----:B------:R-:W-:-:S02]  /*155d0*/  SHF.R.W.U32 R8, R95, 0x16, R95 ;  /* 0x000000165f087819 */ /* 0x000fc40000001e5f */
[C-C-:B------:R-:W-:Y:S02]  /*155e0*/  SHF.R.W.U32 R102, R5.reuse, 0x11, R5.reuse ;  /* 0x0000001105667819 */ /* 0x140fe40000001e05 */
[--C-:B------:R-:W-:Y:S02]  /*155f0*/  SHF.R.W.U32 R105, R5, 0x13, R5.reuse ;  /* 0x0000001305697819 */ /* 0x100fe40000001e05 */
[----:B------:R-:W-:Y:S02]  /*15600*/  SHF.R.U32.HI R104, RZ, 0xa, R5 ;  /* 0x0000000aff687819 */ /* 0x000fe40000011605 */
[----:B------:R-:W-:Y:S02]  /*15610*/  LOP3.LUT R97, R97, R90, R87, 0x96, !PT ;  /* 0x0000005a61617212 */ /* 0x000fe400078e9657 */
[----:B------:R-:W-:Y:S02]  /*15620*/  IADD3 R100, PT, PT, R5, R100, R84 ;  /* 0x0000006405647210 */ /* 0x000fe40007ffe054 */
        /* <DEDUP_REMOVED lines=12> */
[----:B------:R-:W-:Y:S01]  /*156f0*/  LOP3.LUT R87, R90, R87, R102, 0x96, !PT ;  /* 0x000000575a577212 */ /* 0x000fe200078e9666 */
[----:B------:R-:W-:Y:S01]  /*15700*/  IMAD.IADD R90, R92, 0x1, R97 ;  /* 0x000000015c5a7824 */ /* 0x000fe200078e0261 */
[----:B------:R-:W-:Y:S01]  /*15710*/  IADD3 R8, PT, PT, R89, R8, R101 ;  /* 0x0000000859087210 */ /* 0x000fe20007ffe065 */
        /* <DEDUP_REMOVED lines=15> */
[----:B------:R-:W-:Y:S02]  /*15810*/  IADD3 R89, PT, PT, R7, R10, R36 ;  /* 0x0000000a07597210 */ /* 0x000fe40007ffe024 */
        /* <DEDUP_REMOVED lines=13> */
[C---:B------:R-:W-:Y:S02]  /*158f0*/  IADD3 R102, PT, PT, R7.reuse, R102, R6 ;  /* 0x0000006607667210 */ /* 0x040fe40007ffe006 */
[C-C-:B------:R-:W-:Y:S02]  /*15900*/  SHF.R.W.U32 R96, R7.reuse, 0x11, R7.reuse ;  /* 0x0000001107607819 */ /* 0x140fe40000001e07 */
[--C-:B------:R-:W-:Y:S02]  /*15910*/  SHF.R.W.U32 R105, R7, 0x13, R7.reuse ;  /* 0x0000001307697819 */ /* 0x100fe40000001e07 */
[----:B------:R-:W-:-:S02]  /*15920*/  SHF.R.U32.HI R104, RZ, 0xa, R7 ;  /* 0x0000000aff687819 */ /* 0x000fc40000011607 */
[----:B------:R-:W-:Y:S02]  /*15930*/  LOP3.LUT R10, R93, R10, R9, 0x96, !PT ;  /* 0x0000000a5d0a7212 */ /* 0x000fe400078e9609 */
[----:B------:R-:W-:Y:S02]  /*15940*/  LOP3.LUT R94, R8, R95, R39, 0xe8, !PT ;  /* 0x0000005f085e7212 */ /* 0x000fe400078ee827 */
[C-C-:B------:R-:W-:Y:S02]  /*15950*/  SHF.R.W.U32 R6, R4.reuse, 0x7, R4.reuse ;  /* 0x0000000704067819 */ /* 0x140fe40000001e04 */
[--C-:B------:R-:W-:Y:S02]  /*15960*/  SHF.R.W.U32 R9, R4, 0x12, R4.reuse ;  /* 0x0000001204097819 */ /* 0x100fe40000001e04 */
[----:B------:R-:W-:Y:S02]  /*15970*/  SHF.R.U32.HI R93, RZ, 0x3, R4 ;  /* 0x00000003ff5d7819 */ /* 0x000fe40000011604 */
[----:B------:R-:W-:-:S02]  /*15980*/  IADD3 R95, PT, PT, R102, R62, R103 ;  /* 0x0000003e665f7210 */ /* 0x000fc40007ffe067 */
[----:B------:R-:W-:Y:S02]  /*15990*/  LOP3.LUT R96, R105, R96, R104, 0x96, !PT ;  /* 0x0000006069607212 */ /* 0x000fe400078e9668 */
[----:B------:R-:W-:Y:S02]  /*159a0*/  IADD3 R94, PT, PT, R97, R10, R94 ;  /* 0x0000000a615e7210 */ /* 0x000fe40007ffe05e */
[C-C-:B------:R-:W-:Y:S02]  /*159b0*/  SHF.R.W.U32 R100, R7.reuse, 0x7, R7.reuse ;  /* 0x0000000707647819 */ /* 0x140fe40000001e07 */
[--C-:B------:R-:W-:Y:S02]  /*159c0*/  SHF.R.W.U32 R105, R7, 0x12, R7.reuse ;  /* 0x0000001207697819 */ /* 0x100fe40000001e07 */
[----:B------:R-:W-:Y:S02]  /*159d0*/  SHF.R.U32.HI R104, RZ, 0x3, R7 ;  /* 0x00000003ff687819 */ /* 0x000fe40000011607 */
[----:B------:R-:W-:Y:S01]  /*159e0*/  LOP3.LUT R10, R9, R6, R93, 0x96, !PT ;  /* 0x00000006090a7212 */ /* 0x000fe200078e965d */
[----:B------:R-:W-:Y:S01]  /*159f0*/  IMAD.IADD R93, R8, 0x1, R95 ;  /* 0x00000001085d7824 */ /* 0x000fe200078e025f */
[----:B------:R-:W-:Y:S01]  /*15a00*/  LOP3.LUT R9, R105, R100, R104, 0x96, !PT ;  /* 0x0000006469097212 */ /* 0x000fe200078e9668 */
        /* <DEDUP_REMOVED lines=9> */
[----:B------:R-:W-:Y:S01]  /*15aa0*/  LOP3.LUT R42, R39, R8, R94, 0xe8, !PT ;  /* 0x00000008272a7212 */ /* 0x000fe200078ee85e */
[----:B------:R-:W-:Y:S01]  /*15ab0*/  IMAD.IADD R8, R96, 0x1, R83 ;  /* 0x0000000160087824 */ /* 0x000fe200078e0253 */
[----:B------:R-:W-:Y:S02]  /*15ac0*/  LOP3.LUT R104, R105, R104, R103, 0x96, !PT ;  /* 0x0000006869687212 */ /* 0x000fe400078e9667 */
[----:B------:R-:W-:Y:S02]  /*15ad0*/  IADD3 R101, PT, PT, R6, R101, R91 ;  /* 0x0000006506657210 */ /* 0x000fe40007ffe05b */
[----:B------:R-:W-:Y:S02]  /*15ae0*/  IADD3 R83, PT, PT, R92, R97, R42 ;  /* 0x000000615c537210 */ /* 0x000fe40007ffe02a */
[----:B------:R-:W-:-:S02]  /*15af0*/  IADD3 R92, PT, PT, R101, R63, R104 ;  /* 0x0000003f655c7210 */ /* 0x000fc40007ffe068 */
[C-C-:B------:R-:W-:Y:S02]  /*15b00*/  SHF.R.W.U32 R102, R6.reuse, 0x11, R6.reuse ;  /* 0x0000001106667819 */ /* 0x140fe40000001e06 */
[C---:B------:R-:W-:Y:S01]  /*15b10*/  SHF.R.W.U32 R103, R6.reuse, 0x13, R6 ;  /* 0x0000001306677819 */ /* 0x040fe20000001e06 */
[----:B------:R-:W-:Y:S01]  /*15b20*/  IMAD.IADD R42, R39, 0x1, R92 ;  /* 0x00000001272a7824 */ /* 0x000fe200078e025c */
[----:B------:R-:W-:Y:S02]  /*15b30*/  SHF.R.U32.HI R104, RZ, 0xa, R6 ;  /* 0x0000000aff687819 */ /* 0x000fe40000011606 */
        /* <DEDUP_REMOVED lines=10> */
[----:B------:R-:W-:Y:S01]  /*15be0*/  IMAD.IADD R11, R102, 0x1, R43 ;  /* 0x00000001660b7824 */ /* 0x000fe200078e022b */
[----:B------:R-:W-:Y:S02]  /*15bf0*/  LOP3.LUT R91, R101, R100, R97, 0x96, !PT ;  /* 0x00000064655b7212 */ /* 0x000fe400078e9661 */
[----:B------:R-:W-:Y:S02]  /*15c00*/  IADD3 R103, PT, PT, R8, R103, R90 ;  /* 0x0000006708677210 */ /* 0x000fe40007ffe05a */
[----:B------:R-:W-:Y:S02]  /*15c10*/  LOP3.LUT R39, R94, R39, R83, 0xe8, !PT ;  /* 0x000000275e277212 */ /* 0x000fe400078ee853 */
[----:B------:R-:W-:Y:S02]  /*15c20*/  IADD3 R91, PT, PT, R103, R64, R91 ;  /* 0x00000040675b7210 */ /* 0x000fe40007ffe05b */
[----:B------:R-:W-:-:S02]  /*15c30*/  IADD3 R90, PT, PT, R95, R96, R39 ;  /* 0x000000605f5a7210 */ /* 0x000fc40007ffe027 */
[----:B------:R-:W-:Y:S01]  /*15c40*/  IADD3 R41, PT, PT, R8, R12, R41 ;  /* 0x0000000c08297210 */ /* 0x000fe20007ffe029 */
[----:B------:R-:W-:Y:S01]  /*15c50*/  IMAD.IADD R43, R94, 0x1, R91 ;  /* 0x000000015e2b7824 */ /* 0x000fe200078e025b */
[C-C-:B------:R-:W-:Y:S02]  /*15c60*/  SHF.R.W.U32 R12, R90.reuse, 0x2, R90.reuse ;  /* 0x000000025a0c7819 */ /* 0x140fe40000001e5a */
[----:B------:R-:W-:Y:S02]  /*15c70*/  SHF.R.W.U32 R39, R90, 0xd, R90 ;  /* 0x0000000d5a277819 */ /* 0x000fe40000001e5a */
[C-C-:B------:R-:W-:Y:S02]  /*15c80*/  SHF.R.W.U32 R96, R43.reuse, 0x6, R43.reuse ;  /* 0x000000062b607819 */ /* 0x140fe40000001e2b */
[C-C-:B------:R-:W-:Y:S02]  /*15c90*/  SHF.R.W.U32 R97, R43.reuse, 0xb, R43.reuse ;  /* 0x0000000b2b617819 */ /* 0x140fe40000001e2b */
[----:B------:R-:W-:-:S02]  /*15ca0*/  SHF.R.W.U32 R100, R43, 0x19, R43 ;  /* 0x000000192b647819 */ /* 0x000fc40000001e2b */
[----:B------:R-:W-:Y:S02]  /*15cb0*/  LOP3.LUT R101, R93, R43, R42, 0xb8, !PT ;  /* 0x0000002b5d657212 */ /* 0x000fe400078eb82a */
        /* <DEDUP_REMOVED lines=10> */
[C---:B------:R-:W-:Y:S01]  /*15d60*/  SHF.R.W.U32 R36, R6.reuse, 0x7, R6 ;  /* 0x0000000706247819 */ /* 0x040fe20000001e06 */
[----:B------:R-:W-:Y:S01]  /*15d70*/  IMAD.IADD R96, R83, 0x1, R94 ;  /* 0x0000000153607824 */ /* 0x000fe200078e025e */
[----:B------:R-:W-:-:S02]  /*15d80*/  SHF.R.W.U32 R39, R6, 0x12, R6 ;  /* 0x0000001206277819 */ /* 0x000fc40000001e06 */
[----:B------:R-:W-:Y:S02]  /*15d90*/  SHF.R.U32.HI R97, RZ, 0x3, R6 ;  /* 0x00000003ff617819 */ /* 0x000fe40000011606 */
[C-C-:B------:R-:W-:Y:S02]  /*15da0*/  SHF.R.W.U32 R100, R8.reuse, 0x7, R8.reuse ;  /* 0x0000000708647819 */ /* 0x140fe40000001e08 */
[--C-:B------:R-:W-:Y:S02]  /*15db0*/  SHF.R.W.U32 R103, R8, 0x12, R8.reuse ;  /* 0x0000001208677819 */ /* 0x100fe40000001e08 */
[----:B------:R-:W-:Y:S02]  /*15dc0*/  SHF.R.U32.HI R104, RZ, 0x3, R8 ;  /* 0x00000003ff687819 */ /* 0x000fe40000011608 */
[----:B------:R-:W-:Y:S02]  /*15dd0*/  LOP3.LUT R36, R39, R36, R97, 0x96, !PT ;  /* 0x0000002427247212 */ /* 0x000fe400078e9661 */
        /* <DEDUP_REMOVED lines=26> */
[C---:B------:R-:W-:Y:S02]  /*15f80*/  SHF.R.W.U32 R101, R93.reuse, 0x19, R93 ;  /* 0x000000195d657819 */ /* 0x040fe40000001e5d */
[----:B------:R-:W-:Y:S02]  /*15f90*/  LOP3.LUT R103, R102, R97, R103, 0x96, !PT ;  /* 0x0000006166677212 */ /* 0x000fe400078e9667 */
        /* <DEDUP_REMOVED lines=8> */
[----:B------:R-:W-:Y:S01]  /*16020*/  LOP3.LUT R85, R85, R38, R13, 0x96, !PT ;  /* 0x0000002655557212 */ /* 0x000fe200078e960d */
[----:B------:R-:W-:Y:S01]  /*16030*/  IMAD.IADD R13, R103, 0x1, R88 ;  /* 0x00000001670d7824 */ /* 0x000fe200078e0258 */
[----:B------:R-:W-:Y:S02]  /*16040*/  LOP3.LUT R38, R95, R90, R100, 0xe8, !PT ;  /* 0x0000005a5f267212 */ /* 0x000fe400078ee864 */
[----:B------:R-:W-:Y:S02]  /*16050*/  IADD3 R90, PT, PT, R12, R14, R37 ;  /* 0x0000000e0c5a7210 */ /* 0x000fe40007ffe025 */
[----:B------:R-:W-:Y:S02]  /*16060*/  IADD3 R14, PT, PT, R91, R67, R102 ;  /* 0x000000435b0e7210 */ /* 0x000fe40007ffe066 */
[----:B------:R-:W-:Y:S02]  /*16070*/  IADD3 R37, PT, PT, R94, R85, R38 ;  /* 0x000000555e257210 */ /* 0x000fe40007ffe026 */
[----:B------:R-:W-:Y:S01]  /*16080*/  SHF.R.W.U32 R91, R11, 0x7, R11 ;  /* 0x000000070b5b7819 */ /* 0x000fe20000001e0b */
        /* <DEDUP_REMOVED lines=10> */
[C-C-:B------:R-:W-:Y:S02]  /*16130*/  SHF.R.W.U32 R85, R86.reuse, 0x11, R86.reuse ;  /* 0x0000001156557819 */ /* 0x140fe40000001e56 */
[--C-:B------:R-:W-:Y:S02]  /*16140*/  SHF.R.W.U32 R88, R86, 0x13, R86.reuse ;  /* 0x0000001356587819 */ /* 0x100fe40000001e56 */
[----:B------:R-:W-:Y:S02]  /*16150*/  SHF.R.U32.HI R94, RZ, 0xa, R86 ;  /* 0x0000000aff5e7819 */ /* 0x000fe40000011656 */
[----:B------:R-:W-:-:S02]  /*16160*/  IADD3 R43, PT, PT, R13, R102, R43 ;  /* 0x000000660d2b7210 */ /* 0x000fc40007ffe02b */
[--C-:B------:R-:W-:Y:S02]  /*16170*/  SHF.R.W.U32 R104, R11, 0x12, R11.reuse ;  /* 0x000000120b687819 */ /* 0x100fe40000001e0b */
[----:B------:R-:W-:Y:S02]  /*16180*/  SHF.R.U32.HI R103, RZ, 0x3, R11 ;  /* 0x00000003ff677819 */ /* 0x000fe4000001160b */
[----:B------:R-:W-:Y:S02]  /*16190*/  LOP3.LUT R88, R88, R85, R94, 0x96, !PT ;  /* 0x0000005558587212 */ /* 0x000fe400078e965e */
[----:B------:R-:W-:Y:S02]  /*161a0*/  IADD3 R97, PT, PT, R43, R68, R97 ;  /* 0x000000442b617210 */ /* 0x000fe40007ffe061 */
[----:B------:R-:W-:Y:S01]  /*161b0*/  LOP3.LUT R102, R100, R95, R37, 0xe8, !PT ;  /* 0x0000005f64667212 */ /* 0x000fe200078ee825 */
[----:B------:R-:W-:Y:S01]  /*161c0*/  IMAD.IADD R89, R88, 0x1, R89 ;  /* 0x0000000158597824 */ /* 0x000fe200078e0259 */
[----:B------:R-:W-:Y:S01]  /*161d0*/  LOP3.LUT R91, R104, R91, R103, 0x96, !PT ;  /* 0x0000005b685b7212 */ /* 0x000fe200078e9667 */
[----:B------:R-:W-:Y:S01]  /*161e0*/  IMAD.IADD R88, R100, 0x1, R97 ;  /* 0x0000000164587824 */ /* 0x000fe200078e0261 */
[----:B------:R-:W-:-:S02]  /*161f0*/  SHF.R.W.U32 R101, R12, 0x7, R12 ;  /* 0x000000070c657819 */ /* 0x000fc40000001e0c */
[--C-:B------:R-:W-:Y:S02]  /*16200*/  SHF.R.W.U32 R104, R12, 0x12, R12.reuse ;  /* 0x000000120c687819 */ /* 0x100fe40000001e0c */
[----:B------:R-:W-:Y:S02]  /*16210*/  SHF.R.U32.HI R95, RZ, 0x3, R12 ;  /* 0x00000003ff5f7819 */ /* 0x000fe4000001160c */
[----:B------:R-:W-:Y:S02]  /*16220*/  IADD3 R102, PT, PT, R83, R38, R102 ;  /* 0x0000002653667210 */ /* 0x000fe40007ffe066 */
        /* <DEDUP_REMOVED lines=14> */
[----:B------:R-:W-:-:S02]  /*16310*/  LOP3.LUT R100, R37, R100, R102, 0xe8, !PT ;  /* 0x0000006425647212 */ /* 0x000fc400078ee866 */
[----:B------:R-:W-:Y:S01]  /*16320*/  IADD3 R94, PT, PT, R86, R15, R84 ;  /* 0x0000000f565e7210 */ /* 0x000fe20007ffe054 */
[----:B------:R-:W-:Y:S01]  /*16330*/  IMAD.U32 R84, RZ, RZ, UR9 ;  /* 0x00000009ff547e24 */ /* 0x000fe2000f8e00ff */
[C-C-:B------:R-:W-:Y:S01]  /*16340*/  SHF.R.W.U32 R15, R13.reuse, 0x11, R13.reuse ;  /* 0x000000110d0f7819 */ /* 0x140fe20000001e0d */
[----:B------:R-:W1:Y:S01]  /*16350*/  LDCU.128 UR8, c[0x3][0xb0] ;  /* 0x00c01600ff0877ac */ /* 0x000e620008000c00 */
        /* <DEDUP_REMOVED lines=42> */
[----:B------:R-:W-:Y:S02]  /*16600*/  LOP3.LUT R109, R103, R102, R100, 0xe8, !PT ;  /* 0x00000066676d7212 */ /* 0x000fe400078ee864 */
[----:B------:R-:W-:Y:S01]  /*16610*/  LOP3.LUT R40, R93, R41, R40, 0x96, !PT ;  /* 0x000000295d287212 */ /* 0x000fe200078e9628 */
[----:B------:R-:W-:Y:S01]  /*16620*/  IMAD.IADD R93, R105, 0x1, R92 ;  /* 0x00000001695d7824 */ /* 0x000fe200078e025c */
[----:B------:R-:W-:Y:S01]  /*16630*/  IADD3 R42, PT, PT, R37, R97, R42 ;  /* 0x00000061252a7210 */ /* 0x000fe20007ffe02a */
[----:B-1----:R-:W-:Y:S01]  /*16640*/  IMAD.U32 R41, RZ, RZ, UR9 ;  /* 0x00000009ff297e24 */ /* 0x002fe2000f8e00ff */
[----:B------:R-:W-:Y:S01]  /*16650*/  IADD3 R109, PT, PT, R104, R15, R109 ;  /* 0x0000000f686d7210 */ /* 0x000fe20007ffe06d */
[----:B------:R-:W-:Y:S01]  /*16660*/  IMAD.U32 R15, RZ, RZ, UR11 ;  /* 0x0000000bff0f7e24 */ /* 0x000fe2000f8e00ff */
[----:B------:R-:W-:Y:S01]  /*16670*/  IADD3 R104, PT, PT, R42, R85, R40 ;  /* 0x000000552a687210 */ /* 0x000fe20007ffe028 */
[----:B------:R-:W-:Y:S01]  /*16680*/  IMAD.U32 R42, RZ, RZ, UR8 ;  /* 0x00000008ff2a7e24 */ /* 0x000fe2000f8e00ff */
[C-C-:B------:R-:W-:Y:S01]  /*16690*/  SHF.R.W.U32 R106, R13.reuse, 0x7, R13.reuse ;  /* 0x000000070d6a7819 */ /* 0x140fe20000001e0d */
[----:B------:R-:W-:Y:S01]  /*166a0*/  IMAD.U32 R40, RZ, RZ, UR10 ;  /* 0x0000000aff287e24 */ /* 0x000fe2000f8e00ff */
[--C-:B------:R-:W-:Y:S01]  /*166b0*/  SHF.R.W.U32 R111, R13, 0x12, R13.reuse ;  /* 0x000000120d6f7819 */ /* 0x100fe20000001e0d */
[----:B------:R-:W-:Y:S01]  /*166c0*/  IMAD.IADD R105, R103, 0x1, R104 ;  /* 0x0000000167697824 */ /* 0x000fe200078e0268 */
[----:B------:R-:W-:Y:S01]  /*166d0*/  SHF.R.U32.HI R108, RZ, 0x3, R13 ;  /* 0x00000003ff6c7819 */ /* 0x000fe2000001160d */
[----:B------:R-:W1:Y:S01]  /*166e0*/  LDCU.128 UR8, c[0x3][0xc0] ;  /* 0x00c01800ff0877ac */ /* 0x000e620008000c00 */
[----:B------:R-:W-:-:S02]  /*166f0*/  SHF.R.W.U32 R92, R109, 0x2, R109 ;  /* 0x000000026d5c7819 */ /* 0x000fc40000001e6d */
[----:B------:R-:W-:Y:S02]  /*16700*/  LOP3.LUT R97, R111, R106, R108, 0x96, !PT ;  /* 0x0000006a6f617212 */ /* 0x000fe400078e966c */
        /* <DEDUP_REMOVED lines=11> */
[----:B------:R-:W-:Y:S02]  /*167c0*/  SHF.R.U32.HI R102, RZ, 0xa, R37 ;  /* 0x0000000aff667819 */ /* 0x000fe40000011625 */
[----:B------:R-:W-:Y:S02]  /*167d0*/  IADD3 R111, PT, PT, R110, R84, R111 ;  /* 0x000000546e6f7210 */ /* 0x000fe40007ffe06f */
[C---:B------:R-:W-:Y:S02]  /*167e0*/  LOP3.LUT R106, R100.reuse, R103, R109, 0xe8, !PT ;  /* 0x00000067646a7212 */ /* 0x040fe400078ee86d */
        /* <DEDUP_REMOVED lines=72> */
[----:B------:R-:W-:Y:S01]  /*16c70*/  IADD3 R2, PT, PT, R113, R71, R2 ;  /* 0x0000004771027210 */ /* 0x000fe20007ffe002 */
[----:B------:R-:W-:Y:S01]  /*16c80*/  IMAD.IADD R101, R101, 0x1, R10 ;  /* 0x0000000165657824 */ /* 0x000fe200078e020a */
        /* <DEDUP_REMOVED lines=23> */
[C---:B------:R-:W-:Y:S01]  /*16e00*/  SHF.R.W.U32 R110, R88.reuse, 0x7, R88 ;  /* 0x00000007586e7819 */ /* 0x040fe20000001e58 */
        /* <DEDUP_REMOVED lines=40> */
[----:B------:R-:W-:Y:S02]  /*17090*/  IADD3 R8, PT, PT, R88, R8, R91 ;  /* 0x0000000858087210 */ /* 0x000fe40007ffe05b */
[----:B------:R-:W-:-:S02]  /*170a0*/  SHF.R.W.U32 R5, R4, 0x11, R4 ;  /* 0x0000001104057819 */ /* 0x000fc40000001e04 */
[--C-:B------:R-:W-:Y:S02]  /*170b0*/  SHF.R.W.U32 R104, R4, 0x13, R4.reuse ;  /* 0x0000001304687819 */ /* 0x100fe40000001e04 */
[----:B------:R-:W-:Y:S02]  /*170c0*/  SHF.R.U32.HI R91, RZ, 0xa, R4 ;  /* 0x0000000aff5b7819 */ /* 0x000fe40000011604 */
[----:B------:R-:W-:Y:S02]  /*170d0*/  LOP3.LUT R9, R102, R9, R109, 0xe8, !PT ;  /* 0x0000000966097212 */ /* 0x000fe400078ee86d */
[----:B------:R-:W-:Y:S02]  /*170e0*/  IADD3 R105, PT, PT, R113, R74, R105 ;  /* 0x0000004a71697210 */ /* 0x000fe40007ffe069 */
[----:B------:R-:W-:Y:S02]  /*170f0*/  LOP3.LUT R5, R104, R5, R91, 0x96, !PT ;  /* 0x0000000568057212 */ /* 0x000fe400078e965b */
[----:B------:R-:W-:Y:S01]  /*17100*/  IADD3 R108, PT, PT, R107, R108, R9 ;  /* 0x0000006c6b6c7210 */ /* 0x000fe20007ffe009 */
        /* <DEDUP_REMOVED lines=40> */
[C-C-:B------:R-:W-:Y:S02]  /*17390*/  SHF.R.W.U32 R7, R5.reuse, 0x11, R5.reuse ;  /* 0x0000001105077819 */ /* 0x140fe40000001e05 */
[----:B------:R-:W-:-:S02]  /*173a0*/  SHF.R.W.U32 R12, R5, 0x13, R5 ;  /* 0x00000013050c7819 */ /* 0x000fc40000001e05 */
[----:B------:R-:W-:Y:S02]  /*173b0*/  SHF.R.U32.HI R102, RZ, 0xa, R5 ;  /* 0x0000000aff667819 */ /* 0x000fe40000011605 */
[----:B------:R-:W-:Y:S02]  /*173c0*/  LOP3.LUT R113, R110, R113, R106, 0x96, !PT ;  /* 0x000000716e717212 */ /* 0x000fe400078e966a */
[----:B------:R-:W-:Y:S02]  /*173d0*/  LOP3.LUT R106, R108, R109, R107, 0xe8, !PT ;  /* 0x0000006d6c6a7212 */ /* 0x000fe400078ee86b */
[----:B------:R-:W-:Y:S02]  /*173e0*/  LOP3.LUT R12, R12, R7, R102, 0x96, !PT ;  /* 0x000000070c0c7212 */ /* 0x000fe400078e9666 */
[----:B------:R-:W-:Y:S02]  /*173f0*/  IADD3 R109, PT, PT, R112, R76, R113 ;  /* 0x0000004c706d7210 */ /* 0x000fe40007ffe071 */
        /* <DEDUP_REMOVED lines=96> */
[--C-:B------:R-:W-:Y:S01]  /*17a00*/  SHF.R.W.U32 R108, R8, 0x7, R8.reuse ;  /* 0x00000007086c7819 */ /* 0x100fe20000001e08 */
        /* <DEDUP_REMOVED lines=20> */
[----:B------:R-:W-:-:S02]  /*17b50*/  LOP3.LUT R110, R97, R110, R14, 0xe8, !PT ;  /* 0x0000006e616e7212 */ /* 0x000fc400078ee80e */
[----:B------:R-:W-:Y:S02]  /*17b60*/  IADD3 R108, PT, PT, R114, R81, R108 ;  /* 0x00000051726c7210 */ /* 0x000fe40007ffe06c */
[----:B------:R-:W-:Y:S02]  /*17b70*/  LOP3.LUT R90, R90, R11, R37, 0x96, !PT ;  /* 0x0000000b5a5a7212 */ /* 0x000fe400078e9625 */
[----:B------:R-:W-:Y:S01]  /*17b80*/  IADD3 R109, PT, PT, R106, R109, R110 ;  /* 0x0000006d6a6d7210 */ /* 0x000fe20007ffe06e */
[----:B------:R-:W-:Y:S01]  /*17b90*/  IMAD.IADD R37, R97, 0x1, R108 ;  /* 0x0000000161257824 */ /* 0x000fe200078e026c */
[C---:B------:R-:W-:Y:S01]  /*17ba0*/  SHF.R.W.U32 R100, R7.reuse, 0x7, R7 ;  /* 0x0000000707647819 */ /* 0x040fe20000001e07 */
[----:B------:R-:W-:Y:S01]  /*17bb0*/  IMAD.IADD R13, R90, 0x1, R13 ;  /* 0x000000015a0d7824 */ /* 0x000fe200078e020d */
[--C-:B------:R-:W-:Y:S02]  /*17bc0*/  SHF.R.W.U32 R111, R7, 0x12, R7.reuse ;  /* 0x00000012076f7819 */ /* 0x100fe40000001e07 */
[----:B------:R-:W-:-:S02]  /*17bd0*/  SHF.R.U32.HI R112, RZ, 0x3, R7 ;  /* 0x00000003ff707819 */ /* 0x000fc40000011607 */
        /* <DEDUP_REMOVED lines=18> */
[----:B------:R-:W-:Y:S01]  /*17d00*/  IADD3 R110, PT, PT, R105, R110, R11 ;  /* 0x0000006e696e7210 */ /* 0x000fe20007ffe00b */
[----:B------:R-:W-:Y:S01]  /*17d10*/  IMAD.IADD R11, R36, 0x1, R107 ;  /* 0x00000001240b7824 */ /* 0x000fe200078e026b */
[--C-:B------:R-:W-:Y:S01]  /*17d20*/  SHF.R.W.U32 R92, R10, 0x7, R10.reuse ;  /* 0x000000070a5c7819 */ /* 0x100fe20000001e0a */
        /* <DEDUP_REMOVED lines=38> */
[C-C-:B------:R-:W-:Y:S02]  /*17f90*/  SHF.R.W.U32 R87, R11.reuse, 0x11, R11.reuse ;  /* 0x000000110b577819 */ /* 0x140fe40000001e0b */
[--C-:B------:R-:W-:Y:S02]  /*17fa0*/  SHF.R.W.U32 R96, R11, 0x13, R11.reuse ;  /* 0x000000130b607819 */ /* 0x100fe40000001e0b */
[----:B------:R-:W-:Y:S02]  /*17fb0*/  SHF.R.U32.HI R91, RZ, 0xa, R11 ;  /* 0x0000000aff5b7819 */ /* 0x000fe4000001160b */
[----:B------:R-:W-:Y:S02]  /*17fc0*/  LOP3.LUT R114, R113, R111, R108, 0x96, !PT ;  /* 0x0000006f71727212 */ /* 0x000fe400078e966c */
[----:B------:R-:W-:Y:S02]  /*17fd0*/  LOP3.LUT R108, R110, R109, R105, 0xe8, !PT ;  /* 0x0000006d6e6c7212 */ /* 0x000fe400078ee869 */
[----:B------:R-:W-:-:S02]  /*17fe0*/  SHF.R.W.U32 R95, R12, 0x7, R12 ;  /* 0x000000070c5f7819 */ /* 0x000fc40000001e0c */
[--C-:B------:R-:W-:Y:S02]  /*17ff0*/  SHF.R.W.U32 R116, R12, 0x12, R12.reuse ;  /* 0x000000120c747819 */ /* 0x100fe40000001e0c */
[----:B------:R-:W-:Y:S02]  /*18000*/  SHF.R.U32.HI R109, RZ, 0x3, R12 ;  /* 0x00000003ff6d7819 */ /* 0x000fe4000001160c */
[----:B------:R-:W-:Y:S02]  /*18010*/  LOP3.LUT R87, R96, R87, R91, 0x96, !PT ;  /* 0x0000005760577212 */ /* 0x000fe400078e965b */
[----:B------:R-:W-:Y:S02]  /*18020*/  IADD3 R107, PT, PT, R107, R41, R114 ;  /* 0x000000296b6b7210 */ /* 0x000fe40007ffe072 */
[----:B------:R-:W-:Y:S02]  /*18030*/  IADD3 R108, PT, PT, R97, R92, R108 ;  /* 0x0000005c616c7210 */ /* 0x000fe40007ffe06c */
[----:B------:R-:W-:Y:S01]  /*18040*/  LOP3.LUT R92, R116, R95, R109, 0x96, !PT ;  /* 0x0000005f745c7212 */ /* 0x000fe200078e966d */
[----:B------:R-:W-:Y:S01]  /*18050*/  IMAD.IADD R95, R87, 0x1, R88 ;  /* 0x00000001575f7824 */ /* 0x000fe200078e0258 */
        /* <DEDUP_REMOVED lines=11> */
[----:B------:R-:W-:Y:S02]  /*18110*/  IADD3 R96, PT, PT, R9, R94, R38 ;  /* 0x0000005e09607210 */ /* 0x000fe40007ffe026 */
        /* <DEDUP_REMOVED lines=20> */
[----:B------:R-:W-:Y:S02]  /*18260*/  IADD3 R102, PT, PT, R12, R101, R102 ;  /* 0x000000650c667210 */ /* 0x000fe40007ffe066 */
        /* <DEDUP_REMOVED lines=24> */
[----:B-1----:R-:W-:Y:S01]  /*183f0*/  IMAD.U32 R36, RZ, RZ, UR8 ;  /* 0x00000008ff247e24 */ /* 0x002fe2000f8e00ff */
[----:B------:R-:W-:Y:S02]  /*18400*/  LOP3.LUT R107, R111, R110, R107, 0x96, !PT ;  /* 0x0000006e6f6b7212 */ /* 0x000fe400078e966b */
[C---:B------:R-:W-:Y:S02]  /*18410*/  IADD3 R112, PT, PT, R96.reuse, R112, R39 ;  /* 0x0000007060707210 */ /* 0x040fe40007ffe027 */
[----:B------:R-:W-:Y:S02]  /*18420*/  LOP3.LUT R39, R109, R108, R106, 0xe8, !PT ;  /* 0x0000006c6d277212 */ /* 0x000fe400078ee86a */
[C-C-:B------:R-:W-:Y:S02]  /*18430*/  SHF.R.W.U32 R105, R96.reuse, 0x11, R96.reuse ;  /* 0x0000001160697819 */ /* 0x140fe40000001e60 */
[----:B------:R-:W-:-:S02]  /*18440*/  SHF.R.W.U32 R110, R96, 0x13, R96 ;  /* 0x00000013606e7819 */ /* 0x000fc40000001e60 */
[----:B------:R-:W-:Y:S02]  /*18450*/  SHF.R.U32.HI R111, RZ, 0xa, R96 ;  /* 0x0000000aff6f7819 */ /* 0x000fe40000011660 */
[----:B------:R-:W-:Y:S02]  /*18460*/  IADD3 R108, PT, PT, R112, R36, R107 ;  /* 0x00000024706c7210 */ /* 0x000fe40007ffe06b */
[----:B------:R-:W-:Y:S01]  /*18470*/  IADD3 R39, PT, PT, R88, R37, R39 ;  /* 0x0000002558277210 */ /* 0x000fe20007ffe027 */
[----:B------:R-:W-:Y:S01]  /*18480*/  IMAD.IADD R88, R113, 0x1, R102 ;  /* 0x0000000171587824 */ /* 0x000fe200078e0266 */
[----:B------:R-:W-:Y:S01]  /*18490*/  LOP3.LUT R102, R110, R105, R111, 0x96, !PT ;  /* 0x000000696e667212 */ /* 0x000fe200078e966f */
        /* <DEDUP_REMOVED lines=9> */
[----:B------:R-:W-:Y:S01]  /*18530*/  IMAD.U32 R37, RZ, RZ, UR9 ;  /* 0x00000009ff257e24 */ /* 0x000fe2000f8e00ff */
[----:B------:R-:W-:-:S02]  /*18540*/  LOP3.LUT R112, R113, R112, R111, 0x96, !PT ;  /* 0x0000007071707212 */ /* 0x000fc400078e966f */
[----:B------:R-:W-:Y:S02]  /*18550*/  IADD3 R107, PT, PT, R88, R114, R87 ;  /* 0x00000072586b7210 */ /* 0x000fe40007ffe057 */
[----:B------:R-:W-:Y:S02]  /*18560*/  IADD3 R87, PT, PT, R13, R4, R86 ;  /* 0x000000040d577210 */ /* 0x000fe40007ffe056 */
[----:B------:R-:W-:Y:S02]  /*18570*/  IADD3 R107, PT, PT, R107, R37, R112 ;  /* 0x000000256b6b7210 */ /* 0x000fe40007ffe070 */
[----:B------:R-:W-:Y:S01]  /*18580*/  LOP3.LUT R109, R106, R109, R39, 0xe8, !PT ;  /* 0x0000006d6a6d7212 */ /* 0x000fe200078ee827 */
[----:B------:R-:W-:Y:S01]  /*18590*/  IMAD.IADD R4, R102, 0x1, R87 ;  /* 0x0000000166047824 */ /* 0x000fe200078e0257 */
[----:B------:R-:W-:Y:S01]  /*185a0*/  SHF.R.W.U32 R111, R88, 0x11, R88 ;  /* 0x00000011586f7819 */ /* 0x000fe20000001e58 */
[----:B------:R-:W-:Y:S01]  /*185b0*/  IMAD.IADD R87, R106, 0x1, R107 ;  /* 0x000000016a577824 */ /* 0x000fe200078e026b */
[----:B------:R-:W-:-:S02]  /*185c0*/  IADD3 R86, PT, PT, R101, R110, R109 ;  /* 0x0000006e65567210 */ /* 0x000fc40007ffe06d */
        /* <DEDUP_REMOVED lines=11> */
[----:B------:R-:W-:Y:S01]  /*18680*/  IADD3 R110, PT, PT, R4, R115, R38 ;  /* 0x00000073046e7210 */ /* 0x000fe20007ffe026 */
[----:B------:R-:W-:Y:S01]  /*18690*/  IMAD.U32 R38, RZ, RZ, UR10 ;  /* 0x0000000aff267e24 */ /* 0x000fe2000f8e00ff */
[----:B------:R-:W-:-:S02]  /*186a0*/  LOP3.LUT R111, R113, R112, R111, 0x96, !PT ;  /* 0x00000070716f7212 */ /* 0x000fc400078e966f */
[----:B------:R-:W-:Y:S02]  /*186b0*/  LOP3.LUT R106, R39, R106, R86, 0xe8, !PT ;  /* 0x0000006a276a7212 */ /* 0x000fe400078ee856 */
[----:B------:R-:W-:Y:S02]  /*186c0*/  IADD3 R110, PT, PT, R110, R38, R111 ;  /* 0x000000266e6e7210 */ /* 0x000fe40007ffe06f */
        /* <DEDUP_REMOVED lines=9> */
[----:B------:R-:W-:Y:S02]  /*18760*/  LOP3.LUT R114, R105, R106, R87, 0xb8, !PT ;  /* 0x0000006a69727212 */ /* 0x000fe400078eb857 */
[C-C-:B------:R-:W-:Y:S02]  /*18770*/  SHF.R.W.U32 R112, R106.reuse, 0xb, R106.reuse ;  /* 0x0000000b6a707819 */ /* 0x140fe40000001e6a */
[----:B------:R-:W-:-:S02]  /*18780*/  SHF.R.W.U32 R113, R106, 0x19, R106 ;  /* 0x000000196a717819 */ /* 0x000fc40000001e6a */
[C-C-:B------:R-:W-:Y:S02]  /*18790*/  SHF.R.W.U32 R102, R103.reuse, 0x2, R103.reuse ;  /* 0x0000000267667819 */ /* 0x140fe40000001e67 */
[C-C-:B------:R-:W-:Y:S02]  /*187a0*/  SHF.R.W.U32 R109, R103.reuse, 0xd, R103.reuse ;  /* 0x0000000d676d7819 */ /* 0x140fe40000001e67 */
[--C-:B------:R-:W-:Y:S02]  /*187b0*/  SHF.R.W.U32 R108, R103, 0x16, R103.reuse ;  /* 0x00000016676c7819 */ /* 0x100fe40000001e67 */
[----:B------:R-:W-:Y:S02]  /*187c0*/  IADD3 R114, PT, PT, R101, R114, R94 ;  /* 0x0000007265727210 */ /* 0x000fe40007ffe05e */
[----:B------:R-:W-:Y:S01]  /*187d0*/  LOP3.LUT R94, R86, R39, R103, 0xe8, !PT ;  /* 0x00000027565e7212 */ /* 0x000fe200078ee867 */
[----:B------:R-:W-:Y:S01]  /*187e0*/  IMAD.U32 R39, RZ, RZ, UR11 ;  /* 0x0000000bff277e24 */ /* 0x000fe2000f8e00ff */
[----:B------:R-:W-:Y:S01]  /*187f0*/  LOP3.LUT R112, R113, R112, R111, 0x96, !PT ;  /* 0x0000007071707212 */ /* 0x000fe200078e966f */
[----:B------:R-:W1:Y:S01]  /*18800*/  LDCU.128 UR8, c[0x3][0xd0] ;  /* 0x00c01a00ff0877ac */ /* 0x000e620008000c00 */
[----:B------:R-:W-:-:S02]  /*18810*/  LOP3.LUT R102, R108, R109, R102, 0x96, !PT ;  /* 0x0000006d6c667212 */ /* 0x000fc400078e9666 */
        /* <DEDUP_REMOVED lines=11> */
[C-C-:B------:R-:W-:Y:S02]  /*188d0*/  SHF.R.W.U32 R94, R14.reuse, 0x7, R14.reuse ;  /* 0x000000070e5e7819 */ /* 0x140fe40000001e0e */
[----:B------:R-:W-:-:S02]  /*188e0*/  SHF.R.W.U32 R115, R14, 0x12, R14 ;  /* 0x000000120e737819 */ /* 0x000fc40000001e0e */
[----:B------:R-:W-:Y:S02]  /*188f0*/  SHF.R.U32.HI R102, RZ, 0x3, R14 ;  /* 0x00000003ff667819 */ /* 0x000fe4000001160e */
[----:B------:R-:W-:Y:S02]  /*18900*/  LOP3.LUT R109, R111, R109, R108, 0x96, !PT ;  /* 0x0000006d6f6d7212 */ /* 0x000fe400078e966c */
[----:B------:R-:W-:Y:S01]  /*18910*/  LOP3.LUT R94, R115, R94, R102, 0x96, !PT ;  /* 0x0000005e735e7212 */ /* 0x000fe200078e9666 */
[----:B------:R-:W-:Y:S01]  /*18920*/  IMAD.IADD R102, R113, 0x1, R116 ;  /* 0x0000000171667824 */ /* 0x000fe200078e0274 */
[C-C-:B------:R-:W-:Y:S02]  /*18930*/  SHF.R.W.U32 R108, R5.reuse, 0x6, R5.reuse ;  /* 0x00000006056c7819 */ /* 0x140fe40000001e05 */
[C-C-:B------:R-:W-:Y:S02]  /*18940*/  SHF.R.W.U32 R111, R5.reuse, 0xb, R5.reuse ;  /* 0x0000000b056f7819 */ /* 0x140fe40000001e05 */
[----:B------:R-:W-:-:S02]  /*18950*/  SHF.R.W.U32 R112, R5, 0x19, R5 ;  /* 0x0000001905707819 */ /* 0x000fc40000001e05 */
[----:B------:R-:W-:Y:S02]  /*18960*/  LOP3.LUT R113, R87, R5, R106, 0xb8, !PT ;  /* 0x0000000557717212 */ /* 0x000fe400078eb86a */
[----:B------:R-:W-:Y:S02]  /*18970*/  IADD3 R6, PT, PT, R95, R6, R104 ;  /* 0x000000065f067210 */ /* 0x000fe40007ffe068 */
[----:B------:R-:W-:Y:S02]  /*18980*/  LOP3.LUT R111, R112, R111, R108, 0x96, !PT ;  /* 0x0000006f706f7212 */ /* 0x000fe400078e966c */
[----:B------:R-:W-:Y:S01]  /*18990*/  LOP3.LUT R104, R103, R86, R107, 0xe8, !PT ;  /* 0x0000005667687212 */ /* 0x000fe200078ee86b */
[----:B-1----:R-:W-:Y:S01]  /*189a0*/  IMAD.U32 R86, RZ, RZ, UR8 ;  /* 0x00000008ff567e24 */ /* 0x002fe2000f8e00ff */
[C-C-:B------:R-:W-:Y:S02]  /*189b0*/  SHF.R.W.U32 R108, R101.reuse, 0x11, R101.reuse ;  /* 0x00000011656c7819 */ /* 0x140fe40000001e65 */
[----:B------:R-:W-:-:S02]  /*189c0*/  SHF.R.W.U32 R115, R101, 0x13, R101 ;  /* 0x0000001365737819 */ /* 0x000fc40000001e65 */
[----:B------:R-:W-:Y:S02]  /*189d0*/  SHF.R.U32.HI R112, RZ, 0xa, R101 ;  /* 0x0000000aff707819 */ /* 0x000fe40000011665 */
[----:B------:R-:W-:Y:S02]  /*189e0*/  IADD3 R113, PT, PT, R102, R113, R105 ;  /* 0x0000007166717210 */ /* 0x000fe40007ffe069 */
[----:B------:R-:W-:Y:S02]  /*189f0*/  LOP3.LUT R115, R115, R108, R112, 0x96, !PT ;  /* 0x0000006c73737212 */ /* 0x000fe400078e9670 */
[----:B------:R-:W-:Y:S02]  /*18a00*/  IADD3 R110, PT, PT, R110, R109, R104 ;  /* 0x0000006d6e6e7210 */ /* 0x000fe40007ffe068 */
[----:B------:R-:W-:Y:S02]  /*18a10*/  IADD3 R104, PT, PT, R113, R86, R111 ;  /* 0x0000005671687210 */ /* 0x000fe40007ffe06f */
        /* <DEDUP_REMOVED lines=11> */
[----:B------:R-:W-:Y:S01]  /*18ad0*/  LOP3.LUT R100, R111, R109, R100, 0x96, !PT ;  /* 0x0000006d6f647212 */ /* 0x000fe200078e9664 */
[----:B------:R-:W-:Y:S01]  /*18ae0*/  IMAD.IADD R105, R108, 0x1, R105 ;  /* 0x000000016c697824 */ /* 0x000fe200078e0269 */
[----:B------:R-:W-:Y:S02]  /*18af0*/  LOP3.LUT R103, R107, R103, R110, 0xe8, !PT ;  /* 0x000000676b677212 */ /* 0x000fe400078ee86e */
[C-C-:B------:R-:W-:Y:S02]  /*18b00*/  SHF.R.W.U32 R109, R6.reuse, 0x6, R6.reuse ;  /* 0x00000006066d7819 */ /* 0x140fe40000001e06 */
[C-C-:B------:R-:W-:Y:S02]  /*18b10*/  SHF.R.W.U32 R112, R6.reuse, 0xb, R6.reuse ;  /* 0x0000000b06707819 */ /* 0x140fe40000001e06 */
[----:B------:R-:W-:Y:S02]  /*18b20*/  SHF.R.W.U32 R111, R6, 0x19, R6 ;  /* 0x00000019066f7819 */ /* 0x000fe40000001e06 */
[----:B------:R-:W-:Y:S01]  /*18b30*/  IADD3 R113, PT, PT, R8, R113, R87 ;  /* 0x0000007108717210 */ /* 0x000fe20007ffe057 */
[----:B------:R-:W-:Y:S01]  /*18b40*/  IMAD.U32 R87, RZ, RZ, UR9 ;  /* 0x00000009ff577e24 */ /* 0x000fe2000f8e00ff */
[----:B------:R-:W-:-:S02]  /*18b50*/  IADD3 R100, PT, PT, R89, R100, R103 ;  /* 0x0000006459647210 */ /* 0x000fc40007ffe067 */
[----:B------:R-:W-:Y:S02]  /*18b60*/  LOP3.LUT R112, R111, R112, R109, 0x96, !PT ;  /* 0x000000706f707212 */ /* 0x000fe400078e966d */
[C-C-:B------:R-:W-:Y:S02]  /*18b70*/  SHF.R.W.U32 R89, R100.reuse, 0x2, R100.reuse ;  /* 0x0000000264597819 */ /* 0x140fe40000001e64 */
[C-C-:B------:R-:W-:Y:S02]  /*18b80*/  SHF.R.W.U32 R114, R100.reuse, 0xd, R100.reuse ;  /* 0x0000000d64727819 */ /* 0x140fe40000001e64 */
[----:B------:R-:W-:Y:S02]  /*18b90*/  SHF.R.W.U32 R103, R100, 0x16, R100 ;  /* 0x0000001664677819 */ /* 0x000fe40000001e64 */
[----:B------:R-:W-:Y:S02]  /*18ba0*/  IADD3 R112, PT, PT, R113, R87, R112 ;  /* 0x0000005771707210 */ /* 0x000fe40007ffe070 */
[----:B------:R-:W-:-:S02]  /*18bb0*/  LOP3.LUT R89, R103, R114, R89, 0x96, !PT ;  /* 0x0000007267597212 */ /* 0x000fc400078e9659 */
        /* <DEDUP_REMOVED lines=12> */
[----:B------:R-:W-:Y:S01]  /*18c80*/  LOP3.LUT R111, R108, R109, R88, 0x96, !PT ;  /* 0x0000006d6c6f7212 */ /* 0x000fe200078e9658 */
[----:B------:R-:W-:Y:S01]  /*18c90*/  IMAD.U32 R88, RZ, RZ, UR10 ;  /* 0x0000000aff587e24 */ /* 0x000fe2000f8e00ff */
        /* <DEDUP_REMOVED lines=12> */
[----:B------:R-:W1:Y:S01]  /*18d60*/  LDCU.128 UR8, c[0x3][0xe0] ;  /* 0x00c01c00ff0877ac */ /* 0x000e620008000c00 */
[--C-:B------:R-:W-:Y:S02]  /*18d70*/  SHF.R.W.U32 R108, R8, 0x11, R8.reuse ;  /* 0x00000011086c7819 */ /* 0x100fe40000001e08 */
[----:B------:R-:W-:Y:S01]  /*18d80*/  LOP3.LUT R106, R100, R110, R107, 0xe8, !PT ;  /* 0x0000006e646a7212 */ /* 0x000fe200078ee86b */
[----:B------:R-:W-:Y:S01]  /*18d90*/  IMAD.IADD R110, R110, 0x1, R7 ;  /* 0x000000016e6e7824 */ /* 0x000fe200078e0207 */
[----:B------:R-:W-:-:S02]  /*18da0*/  SHF.R.W.U32 R111, R8, 0x13, R8 ;  /* 0x00000013086f7819 */ /* 0x000fc40000001e08 */
[----:B------:R-:W-:Y:S02]  /*18db0*/  SHF.R.U32.HI R113, RZ, 0xa, R8 ;  /* 0x0000000aff717819 */ /* 0x000fe40000011608 */
[----:B------:R-:W-:Y:S02]  /*18dc0*/  IADD3 R106, PT, PT, R112, R109, R106 ;  /* 0x0000006d706a7210 */ /* 0x000fe40007ffe06a */
[----:B------:R-:W-:Y:S02]  /*18dd0*/  LOP3.LUT R111, R111, R108, R113, 0x96, !PT ;  /* 0x0000006c6f6f7212 */ /* 0x000fe400078e9671 */
[----:B------:R-:W-:Y:S02]  /*18de0*/  IADD3 R9, PT, PT, R4, R9, R92 ;  /* 0x0000000904097210 */ /* 0x000fe40007ffe05c */
[C---:B------:R-:W-:Y:S01]  /*18df0*/  SHF.R.W.U32 R92, R106.reuse, 0x2, R106 ;  /* 0x000000026a5c7819 */ /* 0x040fe20000001e6a */
        /* <DEDUP_REMOVED lines=17> */
[--C-:B------:R-:W-:Y:S01]  /*18f10*/  SHF.R.W.U32 R5, R4, 0x11, R4.reuse ;  /* 0x0000001104057819 */ /* 0x100fe20000001e04 */
[----:B------:R-:W-:Y:S01]  /*18f20*/  IMAD.IADD R2, R2, 0x1, R93 ;  /* 0x0000000102027824 */ /* 0x000fe200078e025d */
[--C-:B------:R-:W-:Y:S01]  /*18f30*/  SHF.R.W.U32 R102, R4, 0x13, R4.reuse ;  /* 0x0000001304667819 */ /* 0x100fe20000001e04 */
[----:B-1----:R-:W-:Y:S01]  /*18f40*/  IMAD.U32 R93, RZ, RZ, UR11 ;  /* 0x0000000bff5d7e24 */ /* 0x002fe2000f8e00ff */
[----:B------:R-:W-:-:S02]  /*18f50*/  SHF.R.U32.HI R108, RZ, 0xa, R4 ;  /* 0x0000000aff6c7819 */ /* 0x000fc40000011604 */
[----:B------:R-:W-:Y:S02]  /*18f60*/  LOP3.LUT R90, R107, R100, R106, 0xe8, !PT ;  /* 0x000000646b5a7212 */ /* 0x000fe400078ee86a */
[----:B------:R-:W-:Y:S01]  /*18f70*/  LOP3.LUT R112, R102, R5, R108, 0x96, !PT ;  /* 0x0000000566707212 */ /* 0x000fe200078e966c */
        /* <DEDUP_REMOVED lines=12> */
[----:B------:R-:W-:Y:S01]  /*19040*/  LOP3.LUT R109, R108, R109, R100, 0x96, !PT ;  /* 0x0000006d6c6d7212 */ /* 0x000fe200078e9664 */
[----:B------:R-:W-:Y:S01]  /*19050*/  IMAD.IADD R100, R112, 0x1, R9 ;  /* 0x0000000170647824 */ /* 0x000fe200078e0209 */
[----:B------:R-:W-:Y:S01]  /*19060*/  LOP3.LUT R108, R106, R107, R7, 0xe8, !PT ;  /* 0x0000006b6a6c7212 */ /* 0x000fe200078ee807 */
[----:B------:R-:W-:Y:S01]  /*19070*/  IMAD.U32 R91, RZ, RZ, UR9 ;  /* 0x00000009ff5b7e24 */ /* 0x000fe2000f8e00ff */
[----:B------:R-:W-:Y:S01]  /*19080*/  IADD3 R111, PT, PT, R2, R111, R6 ;  /* 0x0000006f026f7210 */ /* 0x000fe20007ffe006 */
[----:B------:R-:W-:Y:S01]  /*19090*/  IMAD.U32 R92, RZ, RZ, UR10 ;  /* 0x0000000aff5c7e24 */ /* 0x000fe2000f8e00ff */
[----:B------:R-:W-:Y:S01]  /*190a0*/  IADD3 R6, PT, PT, R101, R102, R108 ;  /* 0x0000006665067210 */ /* 0x000fe20007ffe06c */
[----:B------:R-:W1:Y:S01]  /*190b0*/  LDCU.128 UR8, c[0x3][0xf0] ;  /* 0x00c01e00ff0877ac */ /* 0x000e620008000c00 */
[----:B------:R-:W-:-:S02]  /*190c0*/  IADD3 R102, PT, PT, R111, R90, R109 ;  /* 0x0000005a6f667210 */ /* 0x000fc40007ffe06d */
[C-C-:B------:R-:W-:Y:S02]  /*190d0*/  SHF.R.W.U32 R109, R2.reuse, 0x11, R2.reuse ;  /* 0x00000011026d7819 */ /* 0x140fe40000001e02 */
[----:B------:R-:W-:Y:S01]  /*190e0*/  SHF.R.W.U32 R114, R2, 0x13, R2 ;  /* 0x0000001302727819 */ /* 0x000fe20000001e02 */
[----:B------:R-:W-:Y:S01]  /*190f0*/  IMAD.IADD R8, R107, 0x1, R102 ;  /* 0x000000016b087824 */ /* 0x000fe200078e0266 */
[----:B------:R-:W-:Y:S02]  /*19100*/  SHF.R.U32.HI R111, RZ, 0xa, R2 ;  /* 0x0000000aff6f7819 */ /* 0x000fe40000011602 */
[----:B------:R-:W-:Y:S02]  /*19110*/  SHF.R.W.U32 R9, R6, 0x2, R6 ;  /* 0x0000000206097819 */ /* 0x000fe40000001e06 */
[----:B------:R-:W-:Y:S02]  /*19120*/  LOP3.LUT R111, R114, R109, R111, 0x96, !PT ;  /* 0x0000006d726f7212 */ /* 0x000fe400078e966f */
[----:B------:R-:W-:-:S02]  /*19130*/  SHF.R.W.U32 R101, R8, 0x6, R8 ;  /* 0x0000000608657819 */ /* 0x000fc40000001e08 */
[C---:B------:R-:W-:Y:S01]  /*19140*/  SHF.R.W.U32 R112, R8.reuse, 0xb, R8 ;  /* 0x0000000b08707819 */ /* 0x040fe20000001e08 */
[----:B------:R-:W-:Y:S01]  /*19150*/  IMAD.IADD R111, R111, 0x1, R12 ;  /* 0x000000016f6f7824 */ /* 0x000fe200078e020c */
[----:B------:R-:W-:Y:S02]  /*19160*/  SHF.R.W.U32 R107, R8, 0x19, R8 ;  /* 0x00000019086b7819 */ /* 0x000fe40000001e08 */
[----:B------:R-:W-:Y:S02]  /*19170*/  LOP3.LUT R109, R110, R8, R5, 0xb8, !PT ;  /* 0x000000086e6d7212 */ /* 0x000fe400078eb805 */
[C-C-:B------:R-:W-:Y:S02]  /*19180*/  SHF.R.W.U32 R108, R6.reuse, 0xd, R6.reuse ;  /* 0x0000000d066c7819 */ /* 0x140fe40000001e06 */
[----:B------:R-:W-:Y:S02]  /*19190*/  SHF.R.W.U32 R11, R6, 0x16, R6 ;  /* 0x00000016060b7819 */ /* 0x000fe40000001e06 */
[----:B------:R-:W-:-:S02]  /*191a0*/  LOP3.LUT R112, R107, R112, R101, 0x96, !PT ;  /* 0x000000706b707212 */ /* 0x000fc400078e9665 */
[----:B------:R-:W-:Y:S02]  /*191b0*/  IADD3 R109, PT, PT, R100, R109, R103 ;  /* 0x0000006d646d7210 */ /* 0x000fe40007ffe067 */
        /* <DEDUP_REMOVED lines=52> */
[----:B------:R-:W-:Y:S02]  /*19500*/  SHF.R.W.U32 R109, R108, 0x13, R108 ;  /* 0x000000136c6d7819 */ /* 0x000fe40000001e6c */
[----:B------:R-:W-:Y:S01]  /*19510*/  LOP3.LUT R6, R94, R101, R6, 0x96, !PT ;  /* 0x000000655e067212 */ /* 0x000fe200078e9606 */
[----:B-1----:R-:W-:Y:S01]  /*19520*/  IMAD.U32 R94, RZ, RZ, UR8 ;  /* 0x00000008ff5e7e24 */ /* 0x002fe2000f8e00ff */
[----:B------:R-:W-:-:S02]  /*19530*/  LOP3.LUT R103, R102, R103, R100, 0x96, !PT ;  /* 0x0000006766677212 */ /* 0x000fc400078e9664 */
[----:B------:R-:W-:Y:S02]  /*19540*/  SHF.R.U32.HI R108, RZ, 0xa, R108 ;  /* 0x0000000aff6c7819 */ /* 0x000fe4000001166c */
        /* <DEDUP_REMOVED lines=22> */
[----:B------:R-:W-:Y:S02]  /*196b0*/  LOP3.LUT R104, R105, R104, R106, 0x96, !PT ;  /* 0x0000006869687212 */ /* 0x000fe400078e966a */
[----:B------:R-:W-:Y:S01]  /*196c0*/  LOP3.LUT R9, R13, R9, R8, 0x96, !PT ;  /* 0x000000090d097212 */ /* 0x000fe200078e9608 */
[----:B------:R-:W-:Y:S01]  /*196d0*/  IMAD.IADD R11, R12, 0x1, R103 ;  /* 0x000000010c0b7824 */ /* 0x000fe200078e0267 */
        /* <DEDUP_REMOVED lines=13> */
[--C-:B------:R-:W-:Y:S02]  /*197b0*/  SHF.R.W.U32 R8, R9, 0x16, R9.reuse ;  /* 0x0000001609087819 */ /* 0x100fe40000001e09 */
[----:B------:R-:W-:Y:S01]  /*197c0*/  LOP3.LUT R101, R96, R101, R12, 0x96, !PT ;  /* 0x0000006560657212 */ /* 0x000fe200078e960c */
[----:B------:R-:W-:Y:S01]  /*197d0*/  IMAD.U32 R96, RZ, RZ, UR10 ;  /* 0x0000000aff607e24 */ /* 0x000fe2000f8e00ff */
[----:B------:R-:W-:Y:S02]  /*197e0*/  LOP3.LUT R104, R105, R104, R106, 0x96, !PT ;  /* 0x0000006869687212 */ /* 0x000fe400078e966a */
[----:B------:R-:W-:Y:S01]  /*197f0*/  IADD3 R111, PT, PT, R111, R100, R14 ;  /* 0x000000646f6f7210 */ /* 0x000fe20007ffe00e */
[--C-:B------:R-:W-:Y:S01]  /*19800*/  IMAD.IADD R14, R35, 0x1, R9.reuse ;  /* 0x00000001230e7824 */ /* 0x100fe200078e0209 */
[----:B------:R-:W-:Y:S01]  /*19810*/  LOP3.LUT R6, R8, R13, R6, 0x96, !PT ;  /* 0x0000000d08067212 */ /* 0x000fe200078e9606 */
[----:B------:R-:W-:Y:S01]  /*19820*/  IMAD.IADD R35, R33, 0x1, R10 ;  /* 0x0000000121237824 */ /* 0x000fe200078e020a */
[----:B------:R-:W-:-:S02]  /*19830*/  LOP3.LUT R100, R102, R5, R9, 0xe8, !PT ;  /* 0x0000000566647212 */ /* 0x000fc400078ee809 */
[C-C-:B------:R-:W-:Y:S02]  /*19840*/  SHF.R.W.U32 R8, R4.reuse, 0x11, R4.reuse ;  /* 0x0000001104087819 */ /* 0x140fe40000001e04 */
[--C-:B------:R-:W-:Y:S02]  /*19850*/  SHF.R.W.U32 R13, R4, 0x13, R4.reuse ;  /* 0x00000013040d7819 */ /* 0x100fe40000001e04 */
[----:B------:R-:W-:Y:S02]  /*19860*/  SHF.R.U32.HI R4, RZ, 0xa, R4 ;  /* 0x0000000aff047819 */ /* 0x000fe40000011604 */
[----:B------:R-:W-:Y:S02]  /*19870*/  IADD3 R97, PT, PT, R2, R97, R104 ;  /* 0x0000006102617210 */ /* 0x000fe40007ffe068 */
[----:B------:R-:W-:Y:S02]  /*19880*/  IADD3 R100, PT, PT, R103, R6, R100 ;  /* 0x0000000667647210 */ /* 0x000fe40007ffe064 */
[----:B------:R-:W-:-:S02]  /*19890*/  IADD3 R2, PT, PT, R111, R96, R101 ;  /* 0x000000606f027210 */ /* 0x000fc40007ffe065 */
[----:B------:R-:W-:Y:S02]  /*198a0*/  LOP3.LUT R8, R13, R8, R4, 0x96, !PT ;  /* 0x000000080d087212 */ /* 0x000fe400078e9604 */
[C---:B------:R-:W-:Y:S01]  /*198b0*/  SHF.R.W.U32 R4, R100.reuse, 0x2, R100 ;  /* 0x0000000264047819 */ /* 0x040fe20000001e64 */
[----:B------:R-:W-:Y:S01]  /*198c0*/  IMAD.IADD R12, R5, 0x1, R2 ;  /* 0x00000001050c7824 */ /* 0x000fe200078e0202 */
[--C-:B------:R-:W-:Y:S01]  /*198d0*/  SHF.R.W.U32 R13, R100, 0xd, R100.reuse ;  /* 0x0000000d640d7819 */ /* 0x100fe20000001e64 */
[----:B------:R-:W-:Y:S01]  /*198e0*/  IMAD.IADD R8, R8, 0x1, R97 ;  /* 0x0000000108087824 */ /* 0x000fe200078e0261 */
[----:B------:R-:W-:Y:S01]  /*198f0*/  SHF.R.W.U32 R6, R100, 0x16, R100 ;  /* 0x0000001664067819 */ /* 0x000fe20000001e64 */
[----:B------:R-:W-:Y:S01]  /*19900*/  IMAD.U32 R97, RZ, RZ, UR11 ;  /* 0x0000000bff617e24 */ /* 0x000fe2000f8e00ff */
[----:B------:R-:W-:Y:S01]  /*19910*/  LOP3.LUT R5, R10, R12, R11, 0xb8, !PT ;  /* 0x0000000c0a057212 */ /* 0x000fe200078eb80b */
[----:B------:R-:W-:Y:S01]  /*19920*/  IMAD.IADD R103, R31, 0x1, R12 ;  /* 0x000000011f677824 */ /* 0x000fe200078e020c */
[----:B------:R-:W-:-:S02]  /*19930*/  LOP3.LUT R13, R6, R13, R4, 0x96, !PT ;  /* 0x0000000d060d7212 */ /* 0x000fc400078e9604 */
[----:B------:R-:W-:-:S04]  /*19940*/  LOP3.LUT R4, R9, R102, R100, 0xe8, !PT ;  /* 0x0000006609047212 */ /* 0x000fc800078ee864 */
[----:B------:R-:W-:Y:S02]  /*19950*/  IADD3 R104, PT, PT, R2, R13, R4 ;  /* 0x0000000d02687210 */ /* 0x000fe40007ffe004 */
[----:B------:R-:W-:Y:S02]  /*19960*/  IADD3 R13, PT, PT, R8, R5, R7 ;  /* 0x00000005080d7210 */ /* 0x000fe40007ffe007 */
[C---:B------:R-:W-:Y:S01]  /*19970*/  SHF.R.W.U32 R2, R12.reuse, 0x6, R12 ;  /* 0x000000060c027819 */ /* 0x040fe20000001e0c */
        /* <DEDUP_REMOVED lines=8> */
[----:B------:R-:W-:Y:S01]  /*19a00*/  IADD3 R5, PT, PT, R13, R97, R2 ;  /* 0x000000610d057210 */ /* 0x000fe20007ffe002 */
[----:B------:R-:W-:Y:S01]  /*19a10*/  IMAD.IADD R2, R26, 0x1, -R99 ;  /* 0x000000011a027824 */ /* 0x000fe200078e0a63 */
[----:B------:R-:W-:Y:S01]  /*19a20*/  LOP3.LUT R9, R100, R9, R104, 0xe8, !PT ;  /* 0x0000000964097212 */ /* 0x000fe200078ee868 */
[----:B------:R-:W-:Y:S01]  /*19a30*/  IMAD.IADD R100, R28, 0x1, R100 ;  /* 0x000000011c647824 */ /* 0x000fe200078e0264 */
[----:B------:R-:W-:-:S02]  /*19a40*/  IADD3 R102, PT, PT, R32, R5, R102 ;  /* 0x0000000520667210 */ /* 0x000fc40007ffe066 */
[----:B------:R-:W-:-:S05]  /*19a50*/  IADD3 R9, PT, PT, R5, R6, R9 ;  /* 0x0000000605097210 */ /* 0x000fca0007ffe009 */
[----:B------:R-:W-:Y:S01]  /*19a60*/  IMAD.IADD R104, R30, 0x1, R9 ;  /* 0x000000011e687824 */ /* 0x000fe200078e0209 */
[----:B0-----:R-:W-:Y:S06]  /*19a70*/  @!P1 BRA `(.L_x_210) ;  /* 0x00000004004c9947 */ /* 0x001fec0003800000 */
[----:B------:R-:W-:Y:S01]  /*19a80*/  ISETP.GE.AND P1, PT, R2, 0x1, PT ;  /* 0x000000010200780c */ /* 0x000fe20003f26270 */
[----:B------:R-:W-:-:S12]  /*19a90*/  IMAD.MOV.U32 R6, RZ, RZ, RZ ;  /* 0x000000ffff067224 */ /* 0x000fd800078e00ff */
[----:B------:R-:W-:Y:S05]  /*19aa0*/  @!P1 BRA `(.L_x_211) ;  /* 0x00000008006c9947 */ /* 0x000fea0003800000 */
[----:B------:R-:W-:Y:S01]  /*19ab0*/  IMAD.IADD R3, R99, 0x1, -R26 ;  /* 0x0000000163037824 */ /* 0x000fe200078e0a1a */
[----:B------:R-:W-:Y:S01]  /*19ac0*/  LOP3.LUT R8, R2, 0x3, RZ, 0xc0, !PT ;  /* 0x0000000302087812 */ /* 0x000fe200078ec0ff */
[----:B------:R-:W-:Y:S03]  /*19ad0*/  BSSY.RECONVERGENT B3, `(.L_x_212) ;  /* 0x000001f000037945 */ /* 0x000fe60003800200 */
[----:B------:R-:W-:Y:S01]  /*19ae0*/  ISETP.GT.U32.AND P1, PT, R3, -0x4, PT ;  /* 0xfffffffc0300780c */ /* 0x000fe20003f24070 */
[----:B------:R-:W-:Y:S01]  /*19af0*/  IMAD.MOV.U32 R3, RZ, RZ, RZ ;  /* 0x000000ffff037224 */ /* 0x000fe200078e00ff */
[----:B------:R-:W-:-:S11]  /*19b00*/  ISETP.NE.AND P2, PT, R8, RZ, PT ;  /* 0x000000ff0800720c */ /* 0x000fd60003f45270 */
[----:B------:R-:W-:Y:S05]  /*19b10*/  @P1 BRA `(.L_x_213) ;  /* 0x0000000000681947 */ /* 0x000fea0003800000 */
[----:B------:R-:W-:Y:S01]  /*19b20*/  LOP3.LUT R3, R2, 0x7ffffffc, RZ, 0xc0, !PT ;  /* 0x7ffffffc02037812 */ /* 0x000fe200078ec0ff */
[----:B------:R-:W-:Y:S02]  /*19b30*/  VIADD R29, R99, 0x1 ;  /* 0x00000001631d7836 */ /* 0x000fe40000000000 */
[----:B------:R-:W-:-:S07]  /*19b40*/  IMAD.MOV.U32 R2, RZ, RZ, RZ ;  /* 0x000000ffff027224 */ /* 0x000fce00078e00ff */
.L_x_214:
[----:B0-----:R-:W-:-:S05]  /*19b50*/  IMAD.IADD R13, R1, 0x1, R2 ;  /* 0x00000001010d7824 */ /* 0x001fca00078e0202 */
[----:B------:R-:W2:Y:S01]  /*19b60*/  LDL R7, [R13+0xc0] ;  /* 0x0000c0000d077983 */ /* 0x000ea20000100800 */
[--C-:B------:R-:W-:Y:S02]  /*19b70*/  IMAD.IADD R4, R99, 0x1, R2.reuse ;  /* 0x0000000163047824 */ /* 0x100fe400078e0202 */
[----:B------:R-:W-:Y:S02]  /*19b80*/  IMAD.IADD R6, R29, 0x1, R2 ;  /* 0x000000011d067824 */ /* 0x000fe400078e0202 */
[----:B------:R-:W-:Y:S02]  /*19b90*/  IMAD.SHL.U32 R5, R4, 0x8, RZ ;  /* 0x0000000804057824 */ /* 0x000fe400078e00ff */
[----:B------:R-:W-:Y:S02]  /*19ba0*/  IMAD.SHL.U32 R9, R6, 0x8, RZ ;  /* 0x0000000806097824 */ /* 0x000fe400078e00ff */
[----:B------:R-:W-:Y:S01]  /*19bb0*/  VIADD R11, R5, 0x10 ;  /* 0x00000010050b7836 */ /* 0x000fe20000000000 */
[--C-:B------:R-:W-:Y:S01]  /*19bc0*/  SHF.R.U64 R4, R18, R5, R19.reuse ;  /* 0x0000000512047219 */ /* 0x100fe20000001213 */
[----:B------:R-:W-:Y:S01]  /*19bd0*/  VIADD R2, R2, 0x4 ;  /* 0x0000000402027836 */ /* 0x000fe20000000000 */
[----:B------:R-:W-:-:S02]  /*19be0*/  SHF.R.U64 R9, R18, R9, R19 ;  /* 0x0000000912097219 */ /* 0x000fc40000001213 */
[----:B------:R-:W-:Y:S01]  /*19bf0*/  SHF.R.U64 R11, R18, R11, R19 ;  /* 0x0000000b120b7219 */ /* 0x000fe20000001213 */
[----:B------:R-:W-:Y:S01]  /*19c00*/  IMAD.SHL.U32 R4, R4, 0x1000000, RZ ;  /* 0x0100000004047824 */ /* 0x000fe200078e00ff */
[----:B------:R-:W-:Y:S01]  /*19c10*/  ISETP.NE.AND P1, PT, R2, R3, PT ;  /* 0x000000030200720c */ /* 0x000fe20003f25270 */
[----:B------:R-:W-:-:S03]  /*19c20*/  IMAD.U32 R9, R9, 0x10000, RZ ;  /* 0x0001000009097824 */ /* 0x000fc600078e00ff */
[----:B--2---:R-:W-:Y:S01]  /*19c30*/  LOP3.LUT R4, R7, R4, RZ, 0xfc, !PT ;  /* 0x0000000407047212 */ /* 0x004fe200078efcff */
[----:B------:R-:W-:Y:S02]  /*19c40*/  VIADD R7, R5, 0x18 ;  /* 0x0000001805077836 */ /* 0x000fe40000000000 */
[----:B------:R-:W-:Y:S01]  /*19c50*/  IMAD.SHL.U32 R5, R11, 0x100, RZ ;  /* 0x000001000b057824 */ /* 0x000fe200078e00ff */
[----:B------:R-:W-:Y:S02]  /*19c60*/  LOP3.LUT R4, R4, 0xff0000, R9, 0xf8, !PT ;  /* 0x00ff000004047812 */ /* 0x000fe400078ef809 */
[----:B------:R-:W-:Y:S02]  /*19c70*/  SHF.R.U64 R7, R18, R7, R19 ;  /* 0x0000000712077219 */ /* 0x000fe40000001213 */
[----:B------:R-:W-:-:S04]  /*19c80*/  LOP3.LUT R4, R4, 0xff00, R5, 0xf8, !PT ;  /* 0x0000ff0004047812 */ /* 0x000fc800078ef805 */
[----:B------:R-:W-:-:S05]  /*19c90*/  LOP3.LUT R4, R4, 0xff, R7, 0xf8, !PT ;  /* 0x000000ff04047812 */ /* 0x000fca00078ef807 */
[----:B------:R0:W-:Y:S01]  /*19ca0*/  STL [R13+0xc0], R4 ;  /* 0x0000c0040d007387 */ /* 0x0001e20000100800 */
[----:B------:R-:W-:Y:S05]  /*19cb0*/  @P1 BRA `(.L_x_214) ;  /* 0xfffffffc00a41947 */ /* 0x000fea000383ffff */
.L_x_213:
[----:B------:R-:W-:Y:S05]  /*19cc0*/  BSYNC.RECONVERGENT B3 ;  /* 0x0000000000037941 */ /* 0x000fea0003800200 */
.L_x_212:
[----:B------:R-:W-:Y:S01]  /*19cd0*/  IMAD.MOV.U32 R6, RZ, RZ, R3 ;  /* 0x000000ffff067224 */ /* 0x000fe200078e0003 */
[----:B------:R-:W-:Y:S06]  /*19ce0*/  @!P2 BRA `(.L_x_211) ;  /* 0x0000000400dca947 */ /* 0x000fec0003800000 */
[----:B------:R-:W-:-:S05]  /*19cf0*/  LOP3.LUT R2, R3, 0x7ffffffc, RZ, 0xc0, !PT ;  /* 0x7ffffffc03027812 */ /* 0x000fca00078ec0ff */
[----:B------:R-:W-:-:S05]  /*19d00*/  IMAD.IADD R9, R1, 0x1, R2 ;  /* 0x0000000101097824 */ /* 0x000fca00078e0202 */
[----:B------:R-:W2:Y:S01]  /*19d10*/  LDL R7, [R9+0xc0] ;  /* 0x0000c00009077983 */ /* 0x000ea20000100800 */
[----:B------:R-:W-:Y:S01]  /*19d20*/  IMAD.IADD R2, R99, 0x1, R3 ;  /* 0x0000000163027824 */ /* 0x000fe200078e0203 */
[----:B------:R-:W-:Y:S01]  /*19d30*/  ISETP.NE.AND P1, PT, R8, 0x1, PT ;  /* 0x000000010800780c */ /* 0x000fe20003f25270 */
[C---:B------:R-:W-:Y:S02]  /*19d40*/  VIADD R6, R3.reuse, 0x1 ;  /* 0x0000000103067836 */ /* 0x040fe40000000000 */
[----:B------:R-:W-:Y:S02]  /*19d50*/  IMAD.SHL.U32 R5, R2, 0x8, RZ ;  /* 0x0000000802057824 */ /* 0x000fe400078e00ff */
[----:B------:R-:W-:-:S03]  /*19d60*/  IMAD.SHL.U32 R2, R3, 0x8, RZ ;  /* 0x0000000803027824 */ /* 0x000fc600078e00ff */
[----:B------:R-:W-:Y:S02]  /*19d70*/  SHF.R.U64 R5, R18, R5, R19 ;  /* 0x0000000512057219 */ /* 0x000fe40000001213 */
[----:B------:R-:W-:Y:S02]  /*19d80*/  LOP3.LUT R2, R2, 0x18, RZ, 0xc, !PT ;  /* 0x0000001802027812 */ /* 0x000fe400078e0cff */
[----:B------:R-:W-:-:S04]  /*19d90*/  LOP3.LUT R5, R5, 0xff, RZ, 0xc0, !PT ;  /* 0x000000ff05057812 */ /* 0x000fc800078ec0ff */
[----:B------:R-:W-:-:S04]  /*19da0*/  SHF.L.U32 R2, R5, R2, RZ ;  /* 0x0000000205027219 */ /* 0x000fc800000006ff */
[----:B--2---:R-:W-:-:S05]  /*19db0*/  LOP3.LUT R2, R7, R2, RZ, 0xfc, !PT ;  /* 0x0000000207027212 */ /* 0x004fca00078efcff */
[----:B------:R3:W-:Y:S01]  /*19dc0*/  STL [R9+0xc0], R2 ;  /* 0x0000c00209007387 */ /* 0x0007e20000100800 */
[----:B------:R-:W-:Y:S05]  /*19dd0*/  @!P1 BRA `(.L_x_211) ;  /* 0x0000000400a09947 */ /* 0x000fea0003800000 */
[----:B---3--:R-:W-:-:S05]  /*19de0*/  LOP3.LUT R2, R6, 0x7ffffffc, RZ, 0xc0, !PT ;  /* 0x7ffffffc06027812 */ /* 0x008fca00078ec0ff */
[----:B------:R-:W-:-:S05]  /*19df0*/  IMAD.IADD R9, R1, 0x1, R2 ;  /* 0x0000000101097824 */ /* 0x000fca00078e0202 */
[----:B------:R-:W2:Y:S01]  /*19e00*/  LDL R7, [R9+0xc0] ;  /* 0x0000c00009077983 */ /* 0x000ea20000100800 */
[----:B------:R-:W-:Y:S01]  /*19e10*/  IMAD.IADD R2, R99, 0x1, R6 ;  /* 0x0000000163027824 */ /* 0x000fe200078e0206 */
[----:B------:R-:W-:-:S03]  /*19e20*/  ISETP.NE.AND P1, PT, R8, 0x2, PT ;  /* 0x000000020800780c */ /* 0x000fc60003f25270 */
[----:B------:R-:W-:Y:S02]  /*19e30*/  IMAD.SHL.U32 R5, R2, 0x8, RZ ;  /* 0x0000000802057824 */ /* 0x000fe400078e00ff */
[----:B------:R-:W-:Y:S02]  /*19e40*/  IMAD.SHL.U32 R2, R6, 0x8, RZ ;  /* 0x0000000806027824 */ /* 0x000fe400078e00ff */
[----:B------:R-:W-:Y:S01]  /*19e50*/  VIADD R6, R3, 0x2 ;  /* 0x0000000203067836 */ /* 0x000fe20000000000 */
[----:B------:R-:W-:Y:S02]  /*19e60*/  SHF.R.U64 R5, R18, R5, R19 ;  /* 0x0000000512057219 */ /* 0x000fe40000001213 */
[----:B------:R-:W-:Y:S02]  /*19e70*/  LOP3.LUT R2, R2, 0x18, RZ, 0xc, !PT ;  /* 0x0000001802027812 */ /* 0x000fe400078e0cff */
[----:B------:R-:W-:-:S04]  /*19e80*/  LOP3.LUT R5, R5, 0xff, RZ, 0xc0, !PT ;  /* 0x000000ff05057812 */ /* 0x000fc800078ec0ff */
[----:B------:R-:W-:-:S04]  /*19e90*/  SHF.L.U32 R2, R5, R2, RZ ;  /* 0x0000000205027219 */ /* 0x000fc800000006ff */
[----:B--2---:R-:W-:-:S05]  /*19ea0*/  LOP3.LUT R2, R7, R2, RZ, 0xfc, !PT ;  /* 0x0000000207027212 */ /* 0x004fca00078efcff */
[----:B------:R4:W-:Y:S01]  /*19eb0*/  STL [R9+0xc0], R2 ;  /* 0x0000c00209007387 */ /* 0x0009e20000100800 */
[----:B------:R-:W-:Y:S05]  /*19ec0*/  @!P1 BRA `(.L_x_211) ;  /* 0x0000000400649947 */ /* 0x000fea0003800000 */
[----:B----4-:R-:W-:-:S05]  /*19ed0*/  LOP3.LUT R2, R6, 0x7ffffffc, RZ, 0xc0, !PT ;  /* 0x7ffffffc06027812 */ /* 0x010fca00078ec0ff */
[----:B------:R-:W-:-:S05]  /*19ee0*/  IMAD.IADD R5, R1, 0x1, R2 ;  /* 0x0000000101057824 */ /* 0x000fca00078e0202 */
[----:B------:R-:W2:Y:S01]  /*19ef0*/  LDL R2, [R5+0xc0] ;  /* 0x0000c00005027983 */ /* 0x000ea20000100800 */
[----:B------:R-:W-:Y:S02]  /*19f00*/  IMAD.IADD R99, R99, 0x1, R6 ;  /* 0x0000000163637824 */ /* 0x000fe400078e0206 */
[----:B0-----:R-:W-:Y:S02]  /*19f10*/  IMAD.SHL.U32 R4, R6, 0x8, RZ ;  /* 0x0000000806047824 */ /* 0x001fe400078e00ff */
[----:B------:R-:W-:Y:S02]  /*19f20*/  IMAD.SHL.U32 R99, R99, 0x8, RZ ;  /* 0x0000000863637824 */ /* 0x000fe400078e00ff */
[----:B------:R-:W-:Y:S01]  /*19f30*/  VIADD R6, R3, 0x3 ;  /* 0x0000000303067836 */ /* 0x000fe20000000000 */
[----:B------:R-:W-:Y:S02]  /*19f40*/  LOP3.LUT R4, R4, 0x18, RZ, 0xc, !PT ;  /* 0x0000001804047812 */ /* 0x000fe400078e0cff */
[----:B------:R-:W-:-:S04]  /*19f50*/  SHF.R.U64 R99, R18, R99, R19 ;  /* 0x0000006312637219 */ /* 0x000fc80000001213 */
[----:B------:R-:W-:-:S04]  /*19f60*/  LOP3.LUT R99, R99, 0xff, RZ, 0xc0, !PT ;  /* 0x000000ff63637812 */ /* 0x000fc800078ec0ff */
[----:B------:R-:W-:-:S04]  /*19f70*/  SHF.L.U32 R99, R99, R4, RZ ;  /* 0x0000000463637219 */ /* 0x000fc800000006ff */
[----:B--2---:R-:W-:-:S05]  /*19f80*/  LOP3.LUT R2, R2, R99, RZ, 0xfc, !PT ;  /* 0x0000006302027212 */ /* 0x004fca00078efcff */
[----:B------:R0:W-:Y:S01]  /*19f90*/  STL [R5+0xc0], R2 ;  /* 0x0000c00205007387 */ /* 0x0001e20000100800 */
[----:B------:R-:W-:Y:S05]  /*19fa0*/  BRA `(.L_x_211) ;  /* 0x00000004002c7947 */ /* 0x000fea0003800000 */
.L_x_210:
        /* <DEDUP_REMOVED lines=11> */
[----:B------:R-:W-:-:S07]  /*1a060*/  IMAD.MOV.U32 R2, RZ, RZ, RZ ;  /* 0x000000ffff027224 */ /* 0x000fce00078e00ff */
.L_x_217:
[--C-:B0-----:R-:W-:Y:S02]  /*1a070*/  IMAD.IADD R6, R99, 0x1, R2.reuse ;  /* 0x0000000163067824 */ /* 0x101fe400078e0202 */
[----:B------:R-:W-:Y:S02]  /*1a080*/  IMAD.IADD R9, R1, 0x1, R2 ;  /* 0x0000000101097824 */ /* 0x000fe400078e0202 */
[----:B------:R-:W-:-:S03]  /*1a090*/  IMAD.IADD R10, R6, 0x1, R3 ;  /* 0x00000001060a7824 */ /* 0x000fc600078e0203 */
[----:B------:R-:W2:Y:S04]  /*1a0a0*/  LDL R8, [R9+0xc0] ;  /* 0x0000c00009087983 */ /* 0x000ea80000100800 */
[----:B------:R-:W3:Y:S01]  /*1a0b0*/  LDL.U8 R5, [R10] ;  /* 0x000000000a057983 */ /* 0x000ee20000100000 */
[----:B------:R-:W-:Y:S01]  /*1a0c0*/  IADD3 R12, PT, PT, R3, 0x1, R6 ;  /* 0x00000001030c7810 */ /* 0x000fe20007ffe006 */
[----:B---3--:R-:W-:-:S05]  /*1a0d0*/  IMAD.SHL.U32 R5, R5, 0x1000000, RZ ;  /* 0x0100000005057824 */ /* 0x008fca00078e00ff */
[----:B--2---:R-:W-:-:S05]  /*1a0e0*/  LOP3.LUT R5, R5, R8, RZ, 0xfc, !PT ;  /* 0x0000000805057212 */ /* 0x004fca00078efcff */
[----:B------:R0:W-:Y:S04]  /*1a0f0*/  STL [R9+0xc0], R5 ;  /* 0x0000c00509007387 */ /* 0x0001e80000100800 */
[----:B------:R-:W2:Y:S01]  /*1a100*/  LDL.S8 R7, [R12] ;  /* 0x000000000c077983 */ /* 0x000ea20000100200 */
[----:B------:R-:W-:Y:S01]  /*1a110*/  IADD3 R11, PT, PT, R3, 0x2, R6 ;  /* 0x00000002030b7810 */ /* 0x000fe20007ffe006 */
[----:B--2---:R-:W-:-:S05]  /*1a120*/  IMAD.U32 R8, R7, 0x10000, RZ ;  /* 0x0001000007087824 */ /* 0x004fca00078e00ff */
[----:B------:R-:W-:-:S05]  /*1a130*/  LOP3.LUT R8, R8, R5, RZ, 0xfc, !PT ;  /* 0x0000000508087212 */ /* 0x000fca00078efcff */
[----:B------:R0:W-:Y:S04]  /*1a140*/  STL [R9+0xc0], R8 ;  /* 0x0000c00809007387 */ /* 0x0001e80000100800 */
[----:B------:R-:W2:Y:S01]  /*1a150*/  LDL.S8 R7, [R11] ;  /* 0x000000000b077983 */ /* 0x000ea20000100200 */
[----:B------:R-:W-:Y:S01]  /*1a160*/  IADD3 R10, PT, PT, R3, 0x3, R6 ;  /* 0x00000003030a7810 */ /* 0x000fe20007ffe006 */
[----:B--2---:R-:W-:-:S05]  /*1a170*/  IMAD.SHL.U32 R7, R7, 0x100, RZ ;  /* 0x0000010007077824 */ /* 0x004fca00078e00ff */
[----:B------:R-:W-:-:S05]  /*1a180*/  LOP3.LUT R7, R7, R8, RZ, 0xfc, !PT ;  /* 0x0000000807077212 */ /* 0x000fca00078efcff */
[----:B------:R0:W-:Y:S04]  /*1a190*/  STL [R9+0xc0], R7 ;  /* 0x0000c00709007387 */ /* 0x0001e80000100800 */
[----:B------:R-:W2:Y:S01]  /*1a1a0*/  LDL.S8 R6, [R10] ;  /* 0x000000000a067983 */ /* 0x000ea20000100200 */
[----:B------:R-:W-:-:S05]  /*1a1b0*/  VIADD R2, R2, 0x4 ;  /* 0x0000000402027836 */ /* 0x000fca0000000000 */
[----:B------:R-:W-:Y:S02]  /*1a1c0*/  ISETP.NE.AND P1, PT, R2, R4, PT ;  /* 0x000000040200720c */ /* 0x000fe40003f25270 */
[----:B--2---:R-:W-:-:S05]  /*1a1d0*/  LOP3.LUT R6, R7, R6, RZ, 0xfc, !PT ;  /* 0x0000000607067212 */ /* 0x004fca00078efcff */
[----:B------:R0:W-:Y:S06]  /*1a1e0*/  STL [R9+0xc0], R6 ;  /* 0x0000c00609007387 */ /* 0x0001ec0000100800 */
[----:B------:R-:W-:Y:S05]  /*1a1f0*/  @P1 BRA `(.L_x_217) ;  /* 0xfffffffc009c1947 */ /* 0x000fea000383ffff */
.L_x_216:
[----:B------:R-:W-:Y:S05]  /*1a200*/  BSYNC.RECONVERGENT B3 ;  /* 0x0000000000037941 */ /* 0x000fea0003800200 */
.L_x_215:
[----:B0-----:R-:W-:Y:S01]  /*1a210*/  IMAD.MOV.U32 R6, RZ, RZ, R4 ;  /* 0x000000ffff067224 */ /* 0x001fe200078e0004 */
[----:B------:R-:W-:Y:S06]  /*1a220*/  @!P2 BRA `(.L_x_211) ;  /* 0x00000000008ca947 */ /* 0x000fec0003800000 */
[----:B------:R-:W-:Y:S02]  /*1a230*/  LOP3.LUT R2, R4, 0x7ffffffc, RZ, 0xc0, !PT ;  /* 0x7ffffffc04027812 */ /* 0x000fe400078ec0ff */
[----:B------:R-:W-:-:S03]  /*1a240*/  IADD3 R99, PT, PT, R3, R99, R4 ;  /* 0x0000006303637210 */ /* 0x000fc60007ffe004 */
[----:B------:R-:W-:Y:S02]  /*1a250*/  IMAD.IADD R7, R1, 0x1, R2 ;  /* 0x0000000101077824 */ /* 0x000fe400078e0202 */
[----:B------:R-:W2:Y:S04]  /*1a260*/  LDL.S8 R3, [R99] ;  /* 0x0000000063037983 */ /* 0x000ea80000100200 */
[----:B------:R-:W3:Y:S01]  /*1a270*/  LDL R5, [R7+0xc0] ;  /* 0x0000c00007057983 */ /* 0x000ee20000100800 */
[C---:B------:R-:W-:Y:S01]  /*1a280*/  IMAD.SHL.U32 R2, R4.reuse, 0x8, RZ ;  /* 0x0000000804027824 */ /* 0x040fe200078e00ff */
[----:B------:R-:W-:Y:S01]  /*1a290*/  ISETP.NE.AND P1, PT, R13, 0x1, PT ;  /* 0x000000010d00780c */ /* 0x000fe20003f25270 */
[----:B------:R-:W-:-:S03]  /*1a2a0*/  VIADD R6, R4, 0x1 ;  /* 0x0000000104067836 */ /* 0x000fc60000000000 */
[----:B------:R-:W-:-:S04]  /*1a2b0*/  LOP3.LUT R2, R2, 0x18, RZ, 0xc, !PT ;  /* 0x0000001802027812 */ /* 0x000fc800078e0cff */
[----:B--2---:R-:W-:-:S04]  /*1a2c0*/  SHF.L.U32 R2, R3, R2, RZ ;  /* 0x0000000203027219 */ /* 0x004fc800000006ff */
        /* <DEDUP_REMOVED lines=15> */
[----:B-1----:R-:W-:-:S05]  /*1a3c0*/  LOP3.LUT R2, R6, 0x7ffffffc, RZ, 0xc0, !PT ;  /* 0x7ffffffc06027812 */ /* 0x002fca00078ec0ff */
        /* <DEDUP_REMOVED lines=9> */
.L_x_211:
[----:B------:R-:W-:Y:S05]  /*1a460*/  BSYNC.RECONVERGENT B2 ;  /* 0x0000000000027941 */ /* 0x000fea0003800200 */
.L_x_209:
[----:B------:R-:W-:Y:S01]  /*1a470*/  ISETP.GE.AND P1, PT, R98, 0x40, PT ;  /* 0x000000406200780c */ /* 0x000fe20003f26270 */
[----:B------:R-:W5:-:S12]  /*1a480*/  LDCU.64 UR8, c[0x0][0x388] ;  /* 0x00007100ff0877ac */ /* 0x000f580008000a00 */
[----:B01234-:R-:W-:-:S05]  /*1a490*/  @P1 LOP3.LUT R2, R6, 0xfffffffc, RZ, 0xc0, !PT ;  /* 0xfffffffc06021812 */ /* 0x01ffca00078ec0ff */
        /* <DEDUP_REMOVED lines=9> */
[----:B------:R-:W3:Y:S04]  /*1a530*/  LDL.128 R4, [R1+0xd0] ;  /* 0x0000d00001047983 */ /* 0x000ee80000100c00 */
[----:B------:R-:W4:Y:S04]  /*1a540*/  LDL.128 R8, [R1+0xe0] ;  /* 0x0000e00001087983 */ /* 0x000f280000100c00 */
[----:B------:R-:W5:Y:S01]  /*1a550*/  LDL.64 R2, [R1+0xf0] ;  /* 0x0000f00001027983 */ /* 0x000f620000100a00 */
        /* <DEDUP_REMOVED lines=10> */
[----:B---3--:R-:W-:Y:S01]  /*1a600*/  SHF.R.W.U32 R121, R7, 0x12, R7 ;  /* 0x0000001207797819 */ /* 0x008fe20000001e07 */
        /* <DEDUP_REMOVED lines=98> */
[--C-:B------:R-:W-:Y:S02]  /*1ac30*/  SHF.R.W.U32 R108, R33, 0x16, R33.reuse ;  /* 0x00000016216c7819 */ /* 0x100fe40000001e21 */
        /* <DEDUP_REMOVED lines=8> */
[----:B----4-:R-:W-:-:S02]  /*1acc0*/  IADD3 R112, PT, PT, R8, R112, R13 ;  /* 0x0000007008707210 */ /* 0x010fc40007ffe00d */
        /* <DEDUP_REMOVED lines=20> */
[----:B-----5:R-:W-:Y:S01]  /*1ae10*/  IADD3 R99, P1, PT, R26, UR8, RZ ;  /* 0x000000081a637c10 */ /* 0x020fe2000ff3e0ff */
[----:B------:R-:W-:Y:S01]  /*1ae20*/  IMAD.IADD R32, R12, 0x1, R111 ;  /* 0x000000010c207824 */ /* 0x000fe200078e026f */
[----:B------:R-:W-:Y:S02]  /*1ae30*/  IADD3 R113, PT, PT, R111, R112, R113 ;  /* 0x000000706f717210 */ /* 0x000fe40007ffe071 */
[----:B------:R-:W-:Y:S01]  /*1ae40*/  LEA.HI.X.SX32 R114, R26, UR9, 0x1, P1 ;  /* 0x000000091a727c11 */ /* 0x000fe200088f0eff */
[----:B------:R-:W-:Y:S01]  /*1ae50*/  IMAD.SHL.U32 R13, R99, 0x8, RZ ;  /* 0x00000008630d7824 */ /* 0x000fe200078e00ff */
[C-C-:B------:R-:W-:Y:S02]  /*1ae60*/  SHF.R.W.U32 R12, R32.reuse, 0x6, R32.reuse ;  /* 0x00000006200c7819 */ /* 0x140fe40000001e20 */
[----:B------:R-:W-:-:S02]  /*1ae70*/  SHF.R.W.U32 R111, R32, 0xb, R32 ;  /* 0x0000000b206f7819 */ /* 0x000fc40000001e20 */
[----:B------:R-:W-:Y:S02]  /*1ae80*/  SHF.R.W.U32 R110, R32, 0x19, R32 ;  /* 0x00000019206e7819 */ /* 0x000fe40000001e20 */
[C---:B------:R-:W-:Y:S02]  /*1ae90*/  SHF.R.W.U32 R98, R13.reuse, 0x11, R13 ;  /* 0x000000110d627819 */ /* 0x040fe40000001e0d */
[----:B------:R-:W-:Y:S02]  /*1aea0*/  LOP3.LUT R110, R110, R111, R12, 0x96, !PT ;  /* 0x0000006f6e6e7212 */ /* 0x000fe400078e960c */
[----:B------:R-:W-:Y:S02]  /*1aeb0*/  LOP3.LUT R12, R106, R32, R107, 0xb8, !PT ;  /* 0x000000206a0c7212 */ /* 0x000fe400078eb86b */
        /* <DEDUP_REMOVED lines=8> */
[----:B------:R-:W-:Y:S02]  /*1af40*/  SHF.R.U64 R12, R99, 0x1d, R114 ;  /* 0x0000001d630c7819 */ /* 0x000fe40000001272 */
[----:B------:R-:W-:Y:S01]  /*1af50*/  LOP3.LUT R111, R112, R111, R26, 0x96, !PT ;  /* 0x0000006f706f7212 */ /* 0x000fe200078e961a */
[----:B------:R-:W-:Y:S01]  /*1af60*/  IMAD.IADD R115, R33, 0x1, R110 ;  /* 0x0000000121737824 */ /* 0x000fe200078e026e */
[C-C-:B------:R-:W-:Y:S01]  /*1af70*/  SHF.R.W.U32 R105, R12.reuse, 0x11, R12.reuse ;  /* 0x000000110c697819 */ /* 0x140fe20000001e0c */
[----:B------:R0:W-:Y:S01]  /*1af80*/  STL.64 [R1+0xf8], R12 ;  /* 0x0000f80c01007387 */ /* 0x0001e20000100a00 */
        /* <DEDUP_REMOVED lines=16> */
[C---:B------:R-:W-:Y:S01]  /*1b090*/  SHF.R.W.U32 R114, R29.reuse, 0x7, R29 ;  /* 0x000000071d727819 */ /* 0x040fe20000001e1d */
[----:B------:R-:W-:Y:S01]  /*1b0a0*/  IMAD.IADD R118, R108, 0x1, R33 ;  /* 0x000000016c767824 */ /* 0x000fe200078e0221 */
[--C-:B------:R-:W-:Y:S02]  /*1b0b0*/  SHF.R.W.U32 R111, R29, 0x12, R29.reuse ;  /* 0x000000121d6f7819 */ /* 0x100fe40000001e1d */
[----:B------:R-:W-:Y:S02]  /*1b0c0*/  SHF.R.U32.HI R112, RZ, 0x3, R29 ;  /* 0x00000003ff707819 */ /* 0x000fe4000001161d */
[----:B------:R-:W-:Y:S02]  /*1b0d0*/  LOP3.LUT R106, R113, R109, R26, 0xe8, !PT ;  /* 0x0000006d716a7212 */ /* 0x000fe400078ee81a */
[----:B------:R-:W-:-:S02]  /*1b0e0*/  LOP3.LUT R114, R111, R114, R112, 0x96, !PT ;  /* 0x000000726f727212 */ /* 0x000fc400078e9670 */
        /* <DEDUP_REMOVED lines=10> */
[----:B------:R-:W-:Y:S02]  /*1b190*/  LOP3.LUT R33, R32, R118, R115, 0xb8, !PT ;  /* 0x0000007620217212 */ /* 0x000fe400078eb873 */
[----:B------:R-:W-:-:S02]  /*1b1a0*/  SHF.R.W.U32 R108, R110, 0xd, R110 ;  /* 0x0000000d6e6c7819 */ /* 0x000fc40000001e6e */
[----:B------:R-:W-:Y:S02]  /*1b1b0*/  IADD3 R33, PT, PT, R2, R33, R107 ;  /* 0x0000002102217210 */ /* 0x000fe40007ffe06b */
[----:B------:R-:W-:Y:S02]  /*1b1c0*/  SHF.R.W.U32 R107, R110, 0x2, R110 ;  /* 0x000000026e6b7819 */ /* 0x000fe40000001e6e */
        /* <DEDUP_REMOVED lines=8> */
[--C-:B------:R-:W-:Y:S02]  /*1b250*/  SHF.R.W.U32 R107, R116, 0x19, R116.reuse ;  /* 0x00000019746b7819 */ /* 0x100fe40000001e74 */
        /* <DEDUP_REMOVED lines=8> */
[----:B------:R-:W-:Y:S02]  /*1b2e0*/  SHF.R.W.U32 R32, R111, 0x2, R111 ;  /* 0x000000026f207819 */ /* 0x000fe40000001e6f */
        /* <DEDUP_REMOVED lines=8> */
[C-C-:B------:R-:W-:Y:S02]  /*1b370*/  SHF.R.W.U32 R107, R113.reuse, 0xb, R113.reuse ;  /* 0x0000000b716b7819 */ /* 0x140fe40000001e71 */
[----:B------:R-:W-:Y:S02]  /*1b380*/  LOP3.LUT R33, R32, R33, R106, 0x96, !PT ;  /* 0x0000002120217212 */ /* 0x000fe400078e966a */
[C-C-:B------:R-:W-:Y:S02]  /*1b390*/  SHF.R.W.U32 R32, R113.reuse, 0x6, R113.reuse ;  /* 0x0000000671207819 */ /* 0x140fe40000001e71 */
[----:B------:R-:W-:-:S02]  /*1b3a0*/  SHF.R.W.U32 R106, R113, 0x19, R113 ;  /* 0x00000019716a7819 */ /* 0x000fc40000001e71 */
[----:B------:R-:W-:Y:S02]  /*1b3b0*/  SHF.R.W.U32 R120, R108, 0xd, R108 ;  /* 0x0000000d6c787819 */ /* 0x000fe40000001e6c */
[----:B------:R-:W-:Y:S02]  /*1b3c0*/  LOP3.LUT R32, R106, R107, R32, 0x96, !PT ;  /* 0x0000006b6a207212 */ /* 0x000fe400078e9620 */
[----:B------:R-:W-:Y:S02]  /*1b3d0*/  LOP3.LUT R106, R118, R113, R116, 0xb8, !PT ;  /* 0x00000071766a7212 */ /* 0x000fe400078eb874 */
[--C-:B------:R-:W-:Y:S02]  /*1b3e0*/  SHF.R.W.U32 R107, R108, 0x2, R108.reuse ;  /* 0x000000026c6b7819 */ /* 0x100fe40000001e6c */
[----:B------:R-:W-:Y:S02]  /*1b3f0*/  IADD3 R106, PT, PT, R12, R106, R115 ;  /* 0x0000006a0c6a7210 */ /* 0x000fe40007ffe073 */
[----:B------:R-:W-:-:S02]  /*1b400*/  SHF.R.W.U32 R115, R108, 0x16, R108 ;  /* 0x000000166c737819 */ /* 0x000fc40000001e6c */
[----:B------:R-:W-:Y:S02]  /*1b410*/  IADD3 R28, PT, PT, R9, R28, R114 ;  /* 0x0000001c091c7210 */ /* 0x000fe40007ffe072 */
[----:B------:R-:W-:Y:S02]  /*1b420*/  LOP3.LUT R120, R115, R120, R107, 0x96, !PT ;  /* 0x0000007873787212 */ /* 0x000fe400078e966b */
[----:B------:R-:W-:Y:S01]  /*1b430*/  IADD3 R107, PT, PT, R106, R57, R32 ;  /* 0x000000396a6b7210 */ /* 0x000fe20007ffe020 */
[----:B------:R-:W-:Y:S01]  /*1b440*/  IMAD.IADD R28, R105, 0x1, R28 ;  /* 0x00000001691c7824 */ /* 0x000fe200078e021c */
[----:B------:R-:W-:Y:S02]  /*1b450*/  LOP3.LUT R115, R111, R110, R108, 0xe8, !PT ;  /* 0x0000006e6f737212 */ /* 0x000fe400078ee86c */
[----:B------:R-:W-:Y:S01]  /*1b460*/  SHF.R.W.U32 R32, R5, 0x7, R5 ;  /* 0x0000000705207819 */ /* 0x000fe20000001e05 */
[----:B------:R-:W-:Y:S01]  /*1b470*/  IMAD.IADD R106, R26, 0x1, R107 ;  /* 0x000000011a6a7824 */ /* 0x000fe200078e026b */
[----:B------:R-:W-:-:S02]  /*1b480*/  IADD3 R115, PT, PT, R107, R120, R115 ;  /* 0x000000786b737210 */ /* 0x000fc40007ffe073 */
        /* <DEDUP_REMOVED lines=8> */
[C-C-:B------:R-:W-:Y:S02]  /*1b510*/  SHF.R.W.U32 R26, R115.reuse, 0xd, R115.reuse ;  /* 0x0000000d731a7819 */ /* 0x140fe40000001e73 */
[----:B------:R-:W-:Y:S02]  /*1b520*/  SHF.R.W.U32 R107, R115, 0x16, R115 ;  /* 0x00000016736b7819 */ /* 0x000fe40000001e73 */
[----:B------:R-:W-:Y:S02]  /*1b530*/  SHF.R.U32.HI R120, RZ, 0x3, R6 ;  /* 0x00000003ff787819 */ /* 0x000fe40000011606 */
[----:B------:R-:W-:-:S02]  /*1b540*/  LOP3.LUT R119, R107, R26, R119, 0x96, !PT ;  /* 0x0000001a6b777212 */ /* 0x000fc400078e9677 */
[C-C-:B------:R-:W-:Y:S02]  /*1b550*/  SHF.R.W.U32 R107, R6.reuse, 0x7, R6.reuse ;  /* 0x00000007066b7819 */ /* 0x140fe40000001e06 */
[----:B------:R-:W-:Y:S02]  /*1b560*/  SHF.R.W.U32 R26, R6, 0x12, R6 ;  /* 0x00000012061a7819 */ /* 0x000fe40000001e06 */
[----:B------:R-:W-:Y:S02]  /*1b570*/  SHF.R.U32.HI R114, RZ, 0x3, R7 ;  /* 0x00000003ff727819 */ /* 0x000fe40000011607 */
[----:B------:R-:W-:Y:S02]  /*1b580*/  LOP3.LUT R107, R26, R107, R120, 0x96, !PT ;  /* 0x0000006b1a6b7212 */ /* 0x000fe400078e9678 */
[----:B------:R-:W-:Y:S02]  /*1b590*/  LOP3.LUT R26, R116, R106, R113, 0xb8, !PT ;  /* 0x0000006a741a7212 */ /* 0x000fe400078eb871 */
[----:B------:R-:W-:-:S02]  /*1b5a0*/  IADD3 R109, PT, PT, R11, R30, R109 ;  /* 0x0000001e0b6d7210 */ /* 0x000fc40007ffe06d */
        /* <DEDUP_REMOVED lines=14> */
[----:B------:R-:W-:Y:S02]  /*1b690*/  SHF.R.U32.HI R120, RZ, 0x3, R8 ;  /* 0x00000003ff787819 */ /* 0x000fe40000011608 */
        /* <DEDUP_REMOVED lines=10> */
[----:B------:R-:W-:Y:S02]  /*1b740*/  LOP3.LUT R29, R115, R108, R114, 0xe8, !PT ;  /* 0x0000006c731d7212 */ /* 0x000fe400078ee872 */
[----:B------:R-:W-:-:S02]  /*1b750*/  SHF.R.W.U32 R116, R98, 0x11, R98 ;  /* 0x0000001162747819 */ /* 0x000fc40000001e62 */
[----:B------:R-:W-:Y:S01]  /*1b760*/  IADD3 R117, PT, PT, R110, R117, R29 ;  /* 0x000000756e757210 */ /* 0x000fe20007ffe01d */
[----:B------:R-:W-:Y:S01]  /*1b770*/  IMAD.IADD R29, R111, 0x1, R110 ;  /* 0x000000016f1d7824 */ /* 0x000fe200078e026e */
        /* <DEDUP_REMOVED lines=8> */
[C-C-:B------:R-:W-:Y:S02]  /*1b800*/  SHF.R.W.U32 R111, R117.reuse, 0xd, R117.reuse ;  /* 0x0000000d756f7819 */ /* 0x140fe40000001e75 */
[----:B------:R-:W-:Y:S02]  /*1b810*/  SHF.R.W.U32 R110, R117, 0x16, R117 ;  /* 0x00000016756e7819 */ /* 0x000fe40000001e75 */
[----:B------:R-:W-:-:S02]  /*1b820*/  LOP3.LUT R30, R106, R29, R105, 0xb8, !PT ;  /* 0x0000001d6a1e7212 */ /* 0x000fc400078eb869 */
[----:B------:R-:W-:Y:S02]  /*1b830*/  LOP3.LUT R112, R110, R111, R112, 0x96, !PT ;  /* 0x0000006f6e707212 */ /* 0x000fe400078e9670 */
[C-C-:B------:R-:W-:Y:S02]  /*1b840*/  SHF.R.W.U32 R110, R8.reuse, 0x7, R8.reuse ;  /* 0x00000007086e7819 */ /* 0x140fe40000001e08 */
[----:B------:R-:W-:Y:S02]  /*1b850*/  SHF.R.W.U32 R111, R8, 0x12, R8 ;  /* 0x00000012086f7819 */ /* 0x000fe40000001e08 */
[----:B------:R-:W-:Y:S02]  /*1b860*/  IADD3 R113, PT, PT, R98, R30, R113 ;  /* 0x0000001e62717210 */ /* 0x000fe40007ffe071 */
[----:B------:R-:W-:Y:S02]  /*1b870*/  LOP3.LUT R110, R111, R110, R120, 0x96, !PT ;  /* 0x0000006e6f6e7212 */ /* 0x000fe400078e9678 */
[----:B------:R-:W-:-:S02]  /*1b880*/  SHF.R.W.U32 R111, R9, 0x7, R9 ;  /* 0x00000007096f7819 */ /* 0x000fc40000001e09 */
        /* <DEDUP_REMOVED lines=15> */
[----:B------:R-:W-:Y:S01]  /*1b980*/  SHF.R.W.U32 R118, R108, 0xb, R108 ;  /* 0x0000000b6c767819 */ /* 0x000fe20000001e6c */
[----:B------:R-:W-:Y:S01]  /*1b990*/  IMAD.IADD R32, R109, 0x1, R32 ;  /* 0x000000016d207824 */ /* 0x000fe200078e0220 */
[----:B------:R-:W-:Y:S02]  /*1b9a0*/  SHF.R.U32.HI R120, RZ, 0x3, R11 ;  /* 0x00000003ff787819 */ /* 0x000fe4000001160b */
[----:B------:R-:W-:Y:S02]  /*1b9b0*/  LOP3.LUT R118, R119, R118, R113, 0x96, !PT ;  /* 0x0000007677767212 */ /* 0x000fe400078e9671 */
[----:B------:R-:W-:Y:S02]  /*1b9c0*/  IADD3 R119, PT, PT, R2, R31, R33 ;  /* 0x0000001f02777210 */ /* 0x000fe40007ffe021 */
[----:B------:R-:W-:-:S02]  /*1b9d0*/  LOP3.LUT R31, R105, R108, R29, 0xb8, !PT ;  /* 0x0000006c691f7212 */ /* 0x000fc400078eb81d */
[----:B------:R-:W-:Y:S02]  /*1b9e0*/  SHF.R.W.U32 R33, R112, 0x2, R112 ;  /* 0x0000000270217819 */ /* 0x000fe40000001e70 */
[----:B------:R-:W-:Y:S02]  /*1b9f0*/  IADD3 R31, PT, PT, R30, R31, R106 ;  /* 0x0000001f1e1f7210 */ /* 0x000fe40007ffe06a */
        /* <DEDUP_REMOVED lines=29> */
[----:B------:R-:W-:Y:S01]  /*1bbd0*/  SHF.R.W.U32 R118, R11, 0x12, R11 ;  /* 0x000000120b767819 */ /* 0x000fe20000001e0b */
[----:B------:R-:W-:Y:S01]  /*1bbe0*/  IMAD.IADD R114, R114, 0x1, R119 ;  /* 0x0000000172727824 */ /* 0x000fe200078e0277 */
[----:B------:R-:W-:Y:S02]  /*1bbf0*/  LOP3.LUT R4, R112, R117, R113, 0xe8, !PT ;  /* 0x0000007570047212 */ /* 0x000fe400078ee871 */
[----:B------:R-:W-:-:S02]  /*1bc00*/  LOP3.LUT R105, R118, R105, R120, 0x96, !PT ;  /* 0x0000006976697212 */ /* 0x000fc400078e9678 */
[----:B------:R-:W-:Y:S02]  /*1bc10*/  IADD3 R4, PT, PT, R119, R116, R4 ;  /* 0x0000007477047210 */ /* 0x000fe40007ffe004 */
        /* <DEDUP_REMOVED lines=8> */
[----:B------:R-:W-:Y:S02]  /*1bca0*/  IADD3 R5, PT, PT, R32, R5, R29 ;  /* 0x0000000520057210 */ /* 0x000fe40007ffe01d */
[----:B------:R-:W-:Y:S02]  /*1bcb0*/  LOP3.LUT R118, R119, R118, R109, 0x96, !PT ;  /* 0x0000007677767212 */ /* 0x000fe400078e966d */
        /* <DEDUP_REMOVED lines=21> */
[C---:B------:R-:W-:Y:S02]  /*1be10*/  SHF.R.W.U32 R120, R2.reuse, 0x12, R2 ;  /* 0x0000001202787819 */ /* 0x040fe40000001e02 */
[----:B------:R-:W-:Y:S02]  /*1be20*/  LOP3.LUT R118, R107, R31, R118, 0x96, !PT ;  /* 0x0000001f6b767212 */ /* 0x000fe400078e9676 */
        /* <DEDUP_REMOVED lines=37> */
[C-C-:B------:R-:W-:Y:S02]  /*1c080*/  SHF.R.W.U32 R119, R113.reuse, 0x6, R113.reuse ;  /* 0x0000000671777819 */ /* 0x140fe40000001e71 */
[----:B------:R-:W-:Y:S02]  /*1c090*/  LOP3.LUT R7, R110, R7, R112, 0x96, !PT ;  /* 0x000000076e077212 */ /* 0x000fe400078e9670 */
[----:B------:R-:W-:-:S02]  /*1c0a0*/  SHF.R.W.U32 R110, R113, 0xb, R113 ;  /* 0x0000000b716e7819 */ /* 0x000fc40000001e71 */
[----:B------:R-:W-:Y:S02]  /*1c0b0*/  SHF.R.W.U32 R112, R113, 0x19, R113 ;  /* 0x0000001971707819 */ /* 0x000fe40000001e71 */
[C---:B------:R-:W-:Y:S02]  /*1c0c0*/  SHF.R.W.U32 R121, R115.reuse, 0xd, R115 ;  /* 0x0000000d73797819 */ /* 0x040fe40000001e73 */
[----:B------:R-:W-:Y:S02]  /*1c0d0*/  LOP3.LUT R119, R112, R110, R119, 0x96, !PT ;  /* 0x0000006e70777212 */ /* 0x000fe400078e9677 */
[C-C-:B------:R-:W-:Y:S02]  /*1c0e0*/  SHF.R.W.U32 R112, R115.reuse, 0x2, R115.reuse ;  /* 0x0000000273707819 */ /* 0x140fe40000001e73 */
[----:B------:R-:W-:Y:S02]  /*1c0f0*/  SHF.R.W.U32 R110, R115, 0x16, R115 ;  /* 0x00000016736e7819 */ /* 0x000fe40000001e73 */
[----:B------:R-:W-:-:S02]  /*1c100*/  SHF.R.U32.HI R118, RZ, 0x3, R12 ;  /* 0x00000003ff767819 */ /* 0x000fc4000001160c */
[----:B------:R-:W-:Y:S02]  /*1c110*/  LOP3.LUT R112, R110, R121, R112, 0x96, !PT ;  /* 0x000000796e707212 */ /* 0x000fe400078e9670 */
[C-C-:B------:R-:W-:Y:S02]  /*1c120*/  SHF.R.W.U32 R110, R12.reuse, 0x7, R12.reuse ;  /* 0x000000070c6e7819 */ /* 0x140fe40000001e0c */
[----:B------:R-:W-:Y:S02]  /*1c130*/  SHF.R.W.U32 R121, R12, 0x12, R12 ;  /* 0x000000120c797819 */ /* 0x000fe40000001e0c */
[----:B------:R-:W-:Y:S02]  /*1c140*/  IADD3 R120, PT, PT, R30, R9, R106 ;  /* 0x000000091e787210 */ /* 0x000fe40007ffe06a */
[----:B------:R-:W-:Y:S02]  /*1c150*/  LOP3.LUT R110, R121, R110, R118, 0x96, !PT ;  /* 0x0000006e796e7212 */ /* 0x000fe400078e9676 */
[----:B------:R-:W-:-:S02]  /*1c160*/  IADD3 R121, PT, PT, R98, R8, R111 ;  /* 0x0000000862797210 */ /* 0x000fc40007ffe06f */
[----:B------:R-:W-:Y:S02]  /*1c170*/  LOP3.LUT R8, R117, R113, R116, 0xb8, !PT ;  /* 0x0000007175087212 */ /* 0x000fe400078eb874 */
[----:B------:R-:W-:Y:S01]  /*1c180*/  SHF.R.W.U32 R111, R28, 0x7, R28 ;  /* 0x000000071c6f7819 */ /* 0x000fe20000001e1c */
[----:B------:R-:W-:Y:S01]  /*1c190*/  IMAD.IADD R6, R6, 0x1, R121 ;  /* 0x0000000106067824 */ /* 0x000fe200078e0279 */
[----:B------:R-:W-:Y:S02]  /*1c1a0*/  IADD3 R8, PT, PT, R5, R8, R114 ;  /* 0x0000000805087210 */ /* 0x000fe40007ffe072 */
        /* <DEDUP_REMOVED lines=10> */
[C---:B------:R-:W-:Y:S02]  /*1c250*/  SHF.R.W.U32 R118, R114.reuse, 0x19, R114 ;  /* 0x0000001972767819 */ /* 0x040fe40000001e72 */
        /* <DEDUP_REMOVED lines=27> */
[----:B------:R-:W-:Y:S02]  /*1c410*/  IADD3 R121, PT, PT, R33, R10, R105 ;  /* 0x0000000a21797210 */ /* 0x000fe40007ffe069 */
[----:B------:R-:W-:Y:S02]  /*1c420*/  LOP3.LUT R106, R109, R7, R106, 0x96, !PT ;  /* 0x000000076d6a7212 */ /* 0x000fe400078e966a */
[--C-:B------:R-:W-:Y:S02]  /*1c430*/  SHF.R.W.U32 R109, R98, 0x7, R98.reuse ;  /* 0x00000007626d7819 */ /* 0x100fe40000001e62 */
[----:B------:R-:W-:Y:S02]  /*1c440*/  SHF.R.U32.HI R7, RZ, 0x3, R98 ;  /* 0x00000003ff077819 */ /* 0x000fe40000011662 */
[----:B------:R-:W-:Y:S02]  /*1c450*/  SHF.R.W.U32 R105, R30, 0x7, R30 ;  /* 0x000000071e697819 */ /* 0x000fe40000001e1e */
[----:B------:R-:W-:-:S02]  /*1c460*/  LOP3.LUT R109, R120, R109, R7, 0x96, !PT ;  /* 0x0000006d786d7212 */ /* 0x000fc400078e9607 */
[----:B------:R-:W-:Y:S02]  /*1c470*/  LOP3.LUT R7, R113, R117, R114, 0xb8, !PT ;  /* 0x0000007571077212 */ /* 0x000fe400078eb872 */
[----:B------:R-:W-:Y:S02]  /*1c480*/  SHF.R.W.U32 R10, R30, 0x12, R30 ;  /* 0x000000121e0a7819 */ /* 0x000fe40000001e1e */
[----:B------:R-:W-:Y:S02]  /*1c490*/  IADD3 R116, PT, PT, R4, R7, R116 ;  /* 0x0000000704747210 */ /* 0x000fe40007ffe074 */
[----:B------:R-:W-:Y:S02]  /*1c4a0*/  SHF.R.U32.HI R7, RZ, 0x3, R30 ;  /* 0x00000003ff077819 */ /* 0x000fe4000001161e */
        /* <DEDUP_REMOVED lines=14> */
[----:B------:R-:W-:Y:S02]  /*1c590*/  IADD3 R109, PT, PT, R4, R28, R109 ;  /* 0x0000001c046d7210 */ /* 0x000fe40007ffe06d */
[----:B------:R-:W-:Y:S02]  /*1c5a0*/  LOP3.LUT R108, R108, R119, R8, 0x96, !PT ;  /* 0x000000776c6c7212 */ /* 0x000fe400078e9608 */
[----:B------:R-:W-:Y:S02]  /*1c5b0*/  LOP3.LUT R8, R114, R10, R117, 0xb8, !PT ;  /* 0x0000000a72087212 */ /* 0x000fe400078eb875 */
[----:B------:R-:W-:-:S02]  /*1c5c0*/  IADD3 R119, PT, PT, R32, R11, R31 ;  /* 0x0000000b20777210 */ /* 0x000fc40007ffe01f */
        /* <DEDUP_REMOVED lines=8> */
[----:B------:R-:W-:Y:S01]  /*1c650*/  SHF.R.W.U32 R113, R8, 0x11, R8 ;  /* 0x0000001108717819 */ /* 0x000fe20000001e08 */
[----:B------:R-:W-:Y:S01]  /*1c660*/  IMAD.IADD R115, R115, 0x1, R118 ;  /* 0x0000000173737824 */ /* 0x000fe200078e0276 */
[----:B------:R-:W-:Y:S02]  /*1c670*/  IADD3 R108, PT, PT, R118, R11, R108 ;  /* 0x0000000b766c7210 */ /* 0x000fe40007ffe06c */
        /* <DEDUP_REMOVED lines=16> */
[----:B------:R-:W-:Y:S02]  /*1c780*/  SHF.R.W.U32 R2, R32, 0x12, R32 ;  /* 0x0000001220027819 */ /* 0x000fe40000001e20 */
[----:B------:R-:W-:Y:S02]  /*1c790*/  IADD3 R114, PT, PT, R8, R107, R114 ;  /* 0x0000006b08727210 */ /* 0x000fe40007ffe072 */
[----:B------:R-:W-:-:S02]  /*1c7a0*/  SHF.R.W.U32 R107, R32, 0x7, R32 ;  /* 0x00000007206b7819 */ /* 0x000fc40000001e20 */
[----:B------:R-:W-:Y:S02]  /*1c7b0*/  SHF.R.U32.HI R120, RZ, 0x3, R32 ;  /* 0x00000003ff787819 */ /* 0x000fe40000011620 */
[----:B------:R-:W-:Y:S02]  /*1c7c0*/  IADD3 R31, PT, PT, R8, R30, R31 ;  /* 0x0000001e081f7210 */ /* 0x000fe40007ffe01f */
[----:B------:R-:W-:Y:S01]  /*1c7d0*/  LOP3.LUT R107, R2, R107, R120, 0x96, !PT ;  /* 0x0000006b026b7212 */ /* 0x000fe200078e9678 */
[----:B------:R-:W-:Y:S01]  /*1c7e0*/  IMAD.IADD R2, R116, 0x1, R119 ;  /* 0x0000000174027824 */ /* 0x000fe200078e0277 */
[----:B------:R-:W-:Y:S02]  /*1c7f0*/  IADD3 R119, PT, PT, R114, R70, R11 ;  /* 0x0000004672777210 */ /* 0x000fe40007ffe00b */
[----:B------:R-:W-:Y:S02]  /*1c800*/  LOP3.LUT R11, R106, R9, R108, 0xe8, !PT ;  /* 0x000000096a0b7212 */ /* 0x000fe400078ee86c */
[----:B------:R-:W-:Y:S01]  /*1c810*/  SHF.R.W.U32 R116, R2, 0x11, R2 ;  /* 0x0000001102747819 */ /* 0x000fe20000001e02 */
[----:B------:R-:W-:Y:S01]  /*1c820*/  IMAD.IADD R114, R112, 0x1, R119 ;  /* 0x0000000170727824 */ /* 0x000fe200078e0277 */
[----:B------:R-:W-:-:S02]  /*1c830*/  IADD3 R11, PT, PT, R119, R118, R11 ;  /* 0x00000076770b7210 */ /* 0x000fc40007ffe00b */
[--C-:B------:R-:W-:Y:S02]  /*1c840*/  SHF.R.W.U32 R119, R2, 0x13, R2.reuse ;  /* 0x0000001302777819 */ /* 0x100fe40000001e02 */
[----:B------:R-:W-:Y:S02]  /*1c850*/  SHF.R.U32.HI R112, RZ, 0xa, R2 ;  /* 0x0000000aff707819 */ /* 0x000fe40000011602 */
        /* <DEDUP_REMOVED lines=28> */
[--C-:B------:R-:W-:Y:S02]  /*1ca20*/  IADD3 R120, PT, PT, R6, R111, R13.reuse ;  /* 0x0000006f06787210 */ /* 0x100fe40007ffe00d */
[----:B------:R-:W-:Y:S02]  /*1ca30*/  LOP3.LUT R110, R118, R119, R110, 0x96, !PT ;  /* 0x00000077766e7212 */ /* 0x000fe400078e966e */
[----:B------:R-:W-:Y:S01]  /*1ca40*/  SHF.R.W.U32 R118, R13, 0x7, R13 ;  /* 0x000000070d767819 */ /* 0x000fe20000001e0d */
[----:B------:R-:W-:-:S03]  /*1ca50*/  IMAD.IADD R9, R9, 0x1, R120 ;  /* 0x0000000109097824 */ /* 0x000fc600078e0278 */
        /* <DEDUP_REMOVED lines=28> */
[----:B------:R-:W-:-:S04]  /*1cc20*/  LOP3.LUT R110, R112, R11, R113, 0xe8, !PT ;  /* 0x0000000b706e7212 */ /* 0x000fc800078ee871 */
        /* <DEDUP_REMOVED lines=24> */
[----:B------:R-:W-:Y:S02]  /*1cdb0*/  LOP3.LUT R109, R113, R112, R110, 0xe8, !PT ;  /* 0x00000070716d7212 */ /* 0x000fe400078ee86e */
[----:B------:R-:W-:-:S02]  /*1cdc0*/  IADD3 R120, PT, PT, R7, R98, R105 ;  /* 0x0000006207787210 */ /* 0x000fc40007ffe069 */
        /* <DEDUP_REMOVED lines=10> */
[----:B------:R-:W-:Y:S02]  /*1ce70*/  SHF.R.W.U32 R98, R109, 0xd, R109 ;  /* 0x0000000d6d627819 */ /* 0x000fe40000001e6d */
[----:B------:R-:W-:Y:S02]  /*1ce80*/  LOP3.LUT R114, R119, R114, R11, 0x96, !PT ;  /* 0x0000007277727212 */ /* 0x000fe400078e960b */
[----:B------:R-:W-:Y:S02]  /*1ce90*/  LOP3.LUT R11, R106, R111, R118, 0xb8, !PT ;  /* 0x0000006f6a0b7212 */ /* 0x000fe400078eb876 */
[----:B------:R-:W-:-:S02]  /*1cea0*/  SHF.R.W.U32 R105, R109, 0x16, R109 ;  /* 0x000000166d697819 */ /* 0x000fc40000001e6d */
[----:B------:R-:W-:Y:S02]  /*1ceb0*/  IADD3 R117, PT, PT, R28, R11, R117 ;  /* 0x0000000b1c757210 */ /* 0x000fe40007ffe075 */
        /* <DEDUP_REMOVED lines=24> */
[----:B------:R-:W-:Y:S01]  /*1d040*/  SHF.R.W.U32 R117, R5, 0x12, R5 ;  /* 0x0000001205757819 */ /* 0x000fe20000001e05 */
[----:B------:R-:W-:Y:S01]  /*1d050*/  IMAD.IADD R116, R113, 0x1, R30 ;  /* 0x0000000171747824 */ /* 0x000fe200078e021e */
[----:B------:R-:W-:-:S02]  /*1d060*/  LOP3.LUT R115, R109, R110, R114, 0xe8, !PT ;  /* 0x0000006e6d737212 */ /* 0x000fc400078ee872 */
        /* <DEDUP_REMOVED lines=17> */
[----:B------:R-:W-:-:S02]  /*1d180*/  IADD3 R118, PT, PT, R31, R30, R118 ;  /* 0x0000001e1f767210 */ /* 0x000fc40007ffe076 */
[C-C-:B------:R-:W-:Y:S02]  /*1d190*/  SHF.R.W.U32 R30, R112.reuse, 0x2, R112.reuse ;  /* 0x00000002701e7819 */ /* 0x140fe40000001e70 */
[C-C-:B------:R-:W-:Y:S02]  /*1d1a0*/  SHF.R.W.U32 R33, R112.reuse, 0xd, R112.reuse ;  /* 0x0000000d70217819 */ /* 0x140fe40000001e70 */
[----:B------:R-:W-:Y:S02]  /*1d1b0*/  SHF.R.W.U32 R107, R112, 0x16, R112 ;  /* 0x00000016706b7819 */ /* 0x000fe40000001e70 */
[----:B------:R-:W-:Y:S02]  /*1d1c0*/  SHF.R.W.U32 R123, R31, 0x12, R31 ;  /* 0x000000121f7b7819 */ /* 0x000fe40000001e1f */
[----:B------:R-:W-:Y:S01]  /*1d1d0*/  LOP3.LUT R124, R107, R33, R30, 0x96, !PT ;  /* 0x000000216b7c7212 */ /* 0x000fe200078e961e */
[----:B------:R-:W-:Y:S01]  /*1d1e0*/  IMAD.IADD R30, R105, 0x1, R115 ;  /* 0x00000001691e7824 */ /* 0x000fe200078e0273 */
[----:B------:R-:W-:-:S02]  /*1d1f0*/  IADD3 R115, PT, PT, R118, R73, R122 ;  /* 0x0000004976737210 */ /* 0x000fc40007ffe07a */
[----:B------:R-:W-:Y:S02]  /*1d200*/  LOP3.LUT R105, R114, R109, R112, 0xe8, !PT ;  /* 0x0000006d72697212 */ /* 0x000fe400078ee870 */
[--C-:B------:R-:W-:Y:S02]  /*1d210*/  SHF.R.W.U32 R117, R30, 0x11, R30.reuse ;  /* 0x000000111e757819 */ /* 0x100fe40000001e1e */
        /* <DEDUP_REMOVED lines=12> */
[C---:B------:R-:W-:Y:S02]  /*1d2e0*/  SHF.R.W.U32 R118, R4.reuse, 0x12, R4 ;  /* 0x0000001204767819 */ /* 0x040fe40000001e04 */
[----:B------:R-:W-:Y:S02]  /*1d2f0*/  LOP3.LUT R110, R107, R33, R110, 0x96, !PT ;  /* 0x000000216b6e7212 */ /* 0x000fe400078e966e */
[--C-:B------:R-:W-:Y:S02]  /*1d300*/  SHF.R.W.U32 R107, R4, 0x7, R4.reuse ;  /* 0x00000007046b7819 */ /* 0x100fe40000001e04 */
[----:B------:R-:W-:Y:S02]  /*1d310*/  SHF.R.U32.HI R33, RZ, 0x3, R4 ;  /* 0x00000003ff217819 */ /* 0x000fe40000011604 */
[----:B------:R-:W-:-:S02]  /*1d320*/  IADD3 R124, PT, PT, R10, R29, R99 ;  /* 0x0000001d0a7c7210 */ /* 0x000fc40007ffe063 */
[----:B------:R-:W-:Y:S02]  /*1d330*/  LOP3.LUT R107, R118, R107, R33, 0x96, !PT ;  /* 0x0000006b766b7212 */ /* 0x000fe400078e9621 */
[----:B------:R-:W-:Y:S02]  /*1d340*/  IADD3 R118, PT, PT, R3, R32, R108 ;  /* 0x0000002003767210 */ /* 0x000fe40007ffe06c */
[----:B------:R-:W-:Y:S02]  /*1d350*/  LOP3.LUT R32, R120, R115, R116, 0xb8, !PT ;  /* 0x0000007378207212 */ /* 0x000fe400078eb874 */
[C---:B------:R-:W-:Y:S02]  /*1d360*/  SHF.R.W.U32 R108, R7.reuse, 0x7, R7 ;  /* 0x00000007076c7819 */ /* 0x040fe40000001e07 */
[----:B------:R-:W-:Y:S02]  /*1d370*/  IADD3 R32, PT, PT, R30, R32, R111 ;  /* 0x000000201e207210 */ /* 0x000fe40007ffe06f */
[----:B------:R-:W-:-:S02]  /*1d380*/  SHF.R.W.U32 R33, R7, 0x12, R7 ;  /* 0x0000001207217819 */ /* 0x000fc40000001e07 */
[----:B------:R-:W-:Y:S02]  /*1d390*/  SHF.R.U32.HI R111, RZ, 0x3, R7 ;  /* 0x00000003ff6f7819 */ /* 0x000fe40000011607 */
[----:B------:R-:W-:Y:S02]  /*1d3a0*/  IADD3 R32, PT, PT, R32, R74, R119 ;  /* 0x0000004a20207210 */ /* 0x000fe40007ffe077 */
[----:B------:R-:W-:Y:S01]  /*1d3b0*/  LOP3.LUT R108, R33, R108, R111, 0x96, !PT ;  /* 0x0000006c216c7212 */ /* 0x000fe200078e966f */
[----:B------:R-:W-:Y:S01]  /*1d3c0*/  IMAD.IADD R33, R113, 0x1, R118 ;  /* 0x0000000171217824 */ /* 0x000fe200078e0276 */
[----:B------:R-:W-:Y:S01]  /*1d3d0*/  LOP3.LUT R111, R112, R114, R105, 0xe8, !PT ;  /* 0x00000072706f7212 */ /* 0x000fe200078ee869 */
[----:B------:R-:W-:-:S03]  /*1d3e0*/  IMAD.IADD R118, R109, 0x1, R32 ;  /* 0x000000016d767824 */ /* 0x000fc600078e0220 */
[----:B------:R-:W-:Y:S02]  /*1d3f0*/  IADD3 R110, PT, PT, R32, R110, R111 ;  /* 0x0000006e206e7210 */ /* 0x000fe40007ffe06f */
[C-C-:B------:R-:W-:Y:S02]  /*1d400*/  SHF.R.W.U32 R109, R33.reuse, 0x11, R33.reuse ;  /* 0x00000011216d7819 */ /* 0x140fe40000001e21 */
[--C-:B------:R-:W-:Y:S02]  /*1d410*/  SHF.R.W.U32 R32, R33, 0x13, R33.reuse ;  /* 0x0000001321207819 */ /* 0x100fe40000001e21 */
[----:B------:R-:W-:Y:S02]  /*1d420*/  SHF.R.U32.HI R111, RZ, 0xa, R33 ;  /* 0x0000000aff6f7819 */ /* 0x000fe40000011621 */
[----:B------:R-:W-:Y:S02]  /*1d430*/  LOP3.LUT R29, R116, R118, R115, 0xb8, !PT ;  /* 0x00000076741d7212 */ /* 0x000fe400078eb873 */
[----:B------:R-:W-:-:S02]  /*1d440*/  LOP3.LUT R109, R32, R109, R111, 0x96, !PT ;  /* 0x0000006d206d7212 */ /* 0x000fc400078e966f */
[C-C-:B------:R-:W-:Y:S02]  /*1d450*/  SHF.R.W.U32 R32, R118.reuse, 0x6, R118.reuse ;  /* 0x0000000676207819 */ /* 0x140fe40000001e76 */
[C---:B------:R-:W-:Y:S01]  /*1d460*/  SHF.R.W.U32 R111, R118.reuse, 0xb, R118 ;  /* 0x0000000b766f7819 */ /* 0x040fe20000001e76 */
[----:B------:R-:W-:Y:S01]  /*1d470*/  IMAD.IADD R98, R109, 0x1, R98 ;  /* 0x000000016d627824 */ /* 0x000fe200078e0262 */
        /* <DEDUP_REMOVED lines=9> */
[----:B------:R-:W-:Y:S02]  /*1d510*/  LOP3.LUT R111, R105, R112, R110, 0xe8, !PT ;  /* 0x00000070696f7212 */ /* 0x000fe400078ee86e */
[----:B------:R-:W-:-:S02]  /*1d520*/  SHF.R.U32.HI R120, RZ, 0x3, R8 ;  /* 0x00000003ff787819 */ /* 0x000fc40000011608 */
        /* <DEDUP_REMOVED lines=40> */
[C-C-:B------:R-:W-:Y:S02]  /*1d7b0*/  SHF.R.W.U32 R5, R99.reuse, 0x2, R99.reuse ;  /* 0x0000000263057819 */ /* 0x140fe40000001e63 */
[----:B------:R-:W-:Y:S02]  /*1d7c0*/  SHF.R.W.U32 R117, R99, 0x16, R99 ;  /* 0x0000001663757819 */ /* 0x000fe40000001e63 */
        /* <DEDUP_REMOVED lines=31> */
[----:B------:R-:W-:Y:S01]  /*1d9c0*/  IMAD.IADD R110, R110, 0x1, R117 ;  /* 0x000000016e6e7824 */ /* 0x000fe200078e0275 */
[----:B------:R-:W-:Y:S02]  /*1d9d0*/  SHF.R.U32.HI R120, RZ, 0x3, R9 ;  /* 0x00000003ff787819 */ /* 0x000fe40000011609 */
[----:B------:R-:W-:-:S02]  /*1d9e0*/  IADD3 R109, PT, PT, R117, R116, R109 ;  /* 0x00000074756d7210 */ /* 0x000fc40007ffe06d */
[C-C-:B------:R-:W-:Y:S02]  /*1d9f0*/  SHF.R.W.U32 R116, R6.reuse, 0x11, R6.reuse ;  /* 0x0000001106747819 */ /* 0x140fe40000001e06 */
[--C-:B------:R-:W-:Y:S02]  /*1da00*/  SHF.R.W.U32 R117, R6, 0x13, R6.reuse ;  /* 0x0000001306757819 */ /* 0x100fe40000001e06 */
[----:B------:R-:W-:Y:S02]  /*1da10*/  SHF.R.U32.HI R118, RZ, 0xa, R6 ;  /* 0x0000000aff767819 */ /* 0x000fe40000011606 */
[C---:B------:R-:W-:Y:S02]  /*1da20*/  SHF.R.W.U32 R119, R110.reuse, 0x19, R110 ;  /* 0x000000196e777819 */ /* 0x040fe40000001e6e */
        /* <DEDUP_REMOVED lines=142> */
[----:B------:R-:W-:Y:S02]  /*1e310*/  SHF.R.W.U32 R119, R112, 0xb, R112 ;  /* 0x0000000b70777819 */ /* 0x000fe40000001e70 */
[----:B------:R-:W-:Y:S02]  /*1e320*/  LOP3.LUT R117, R108, R117, R118, 0x96, !PT ;  /* 0x000000756c757212 */ /* 0x000fe400078e9676 */
[C-C-:B------:R-:W-:Y:S02]  /*1e330*/  SHF.R.W.U32 R108, R112.reuse, 0x6, R112.reuse ;  /* 0x00000006706c7819 */ /* 0x140fe40000001e70 */
[----:B------:R-:W-:-:S04]  /*1e340*/  SHF.R.W.U32 R118, R112, 0x19, R112 ;  /* 0x0000001970767819 */ /* 0x000fc80000001e70 */
[----:B------:R-:W-:Y:S02]  /*1e350*/  LOP3.LUT R119, R118, R119, R108, 0x96, !PT ;  /* 0x0000007776777212 */ /* 0x000fe400078e966c */
[----:B------:R-:W-:Y:S02]  /*1e360*/  IADD3 R118, PT, PT, R6, R9, R7 ;  /* 0x0000000906767210 */ /* 0x000fe40007ffe007 */
[----:B------:R-:W-:Y:S02]  /*1e370*/  LOP3.LUT R7, R109, R112, R116, 0xb8, !PT ;  /* 0x000000706d077212 */ /* 0x000fe400078eb874 */
[C-C-:B------:R-:W-:Y:S02]  /*1e380*/  SHF.R.W.U32 R108, R111.reuse, 0xd, R111.reuse ;  /* 0x0000000d6f6c7819 */ /* 0x140fe40000001e6f */
[----:B------:R-:W-:Y:S02]  /*1e390*/  IADD3 R114, PT, PT, R10, R7, R114 ;  /* 0x000000070a727210 */ /* 0x000fe40007ffe072 */
[----:B------:R-:W-:-:S02]  /*1e3a0*/  SHF.R.W.U32 R7, R111, 0x2, R111 ;  /* 0x000000026f077819 */ /* 0x000fc40000001e6f */
        /* <DEDUP_REMOVED lines=86> */
[C-C-:B------:R-:W-:Y:S02]  /*1e910*/  SHF.R.W.U32 R120, R112.reuse, 0xb, R112.reuse ;  /* 0x0000000b70787819 */ /* 0x140fe40000001e70 */
[----:B------:R-:W-:Y:S02]  /*1e920*/  LOP3.LUT R110, R111, R110, R117, 0x96, !PT ;  /* 0x0000006e6f6e7212 */ /* 0x000fe400078e9675 */
[C-C-:B------:R-:W-:Y:S02]  /*1e930*/  SHF.R.W.U32 R111, R112.reuse, 0x6, R112.reuse ;  /* 0x00000006706f7819 */ /* 0x140fe40000001e70 */
[----:B------:R-:W-:Y:S01]  /*1e940*/  SHF.R.W.U32 R117, R112, 0x19, R112 ;  /* 0x0000001970757819 */ /* 0x000fe20000001e70 */
[----:B------:R-:W-:Y:S01]  /*1e950*/  IMAD.IADD R110, R110, 0x1, R33 ;  /* 0x000000016e6e7824 */ /* 0x000fe200078e0221 */
[----:B------:R-:W-:-:S02]  /*1e960*/  IADD3 R105, PT, PT, R7, R98, R105 ;  /* 0x0000006207697210 */ /* 0x000fc40007ffe069 */
[----:B------:R-:W-:Y:S02]  /*1e970*/  LOP3.LUT R117, R117, R120, R111, 0x96, !PT ;  /* 0x0000007875757212 */ /* 0x000fe400078e966f */
[----:B------:R-:W-:Y:S02]  /*1e980*/  IADD3 R111, PT, PT, R106, R30, R107 ;  /* 0x0000001e6a6f7210 */ /* 0x000fe40007ffe06b */
[----:B------:R-:W-:Y:S02]  /*1e990*/  LOP3.LUT R30, R114, R112, R11, 0xb8, !PT ;  /* 0x00000070721e7212 */ /* 0x000fe400078eb80b */
[C---:B------:R-:W-:Y:S01]  /*1e9a0*/  SHF.R.W.U32 R120, R31.reuse, 0xd, R31 ;  /* 0x0000000d1f787819 */ /* 0x040fe20000001e1f */
[----:B------:R-:W-:Y:S01]  /*1e9b0*/  IMAD.IADD R111, R118, 0x1, R111 ;  /* 0x00000001766f7824 */ /* 0x000fe200078e026f */
[----:B------:R-:W-:Y:S02]  /*1e9c0*/  IADD3 R30, PT, PT, R116, R30, R9 ;  /* 0x0000001e741e7210 */ /* 0x000fe40007ffe009 */
[----:B------:R-:W-:-:S02]  /*1e9d0*/  SHF.R.W.U32 R9, R31, 0x2, R31 ;  /* 0x000000021f097819 */ /* 0x000fc40000001e1f */
        /* <DEDUP_REMOVED lines=22> */
[----:B------:R-:W-:Y:S02]  /*1eb40*/  SHF.R.U32.HI R119, RZ, 0x3, R32 ;  /* 0x00000003ff777819 */ /* 0x000fe40000011620 */
[----:B------:R-:W-:Y:S02]  /*1eb50*/  IADD3 R6, PT, PT, R115, R6, R118 ;  /* 0x0000000673067210 */ /* 0x000fe40007ffe076 */
        /* <DEDUP_REMOVED lines=8> */
[----:B------:R-:W-:-:S02]  /*1ebe0*/  LOP3.LUT R115, R11, R9, R112, 0xb8, !PT ;  /* 0x000000090b737212 */ /* 0x000fc400078eb870 */
[C---:B------:R-:W-:Y:S02]  /*1ebf0*/  IADD3 R32, PT, PT, R111.reuse, R32, R118 ;  /* 0x000000206f207210 */ /* 0x040fe40007ffe076 */
[----:B------:R-:W-:Y:S02]  /*1ec00*/  IADD3 R114, PT, PT, R111, R115, R114 ;  /* 0x000000736f727210 */ /* 0x000fe40007ffe072 */
[C-C-:B------:R-:W-:Y:S02]  /*1ec10*/  SHF.R.W.U32 R115, R106.reuse, 0x7, R106.reuse ;  /* 0x000000076a737819 */ /* 0x140fe40000001e6a */
[--C-:B------:R-:W-:Y:S02]  /*1ec20*/  SHF.R.W.U32 R116, R106, 0x12, R106.reuse ;  /* 0x000000126a747819 */ /* 0x100fe40000001e6a */
[----:B------:R-:W-:Y:S02]  /*1ec30*/  SHF.R.U32.HI R111, RZ, 0x3, R106 ;  /* 0x00000003ff6f7819 */ /* 0x000fe4000001166a */
[----:B------:R-:W-:-:S02]  /*1ec40*/  IADD3 R114, PT, PT, R114, R39, R108 ;  /* 0x0000002772727210 */ /* 0x000fc40007ffe06c */
[----:B------:R-:W-:Y:S02]  /*1ec50*/  LOP3.LUT R115, R116, R115, R111, 0x96, !PT ;  /* 0x0000007374737212 */ /* 0x000fe400078e966f */
[----:B------:R-:W-:Y:S02]  /*1ec60*/  LOP3.LUT R108, R31, R2, R30, 0xe8, !PT ;  /* 0x000000021f6c7212 */ /* 0x000fe400078ee81e */
        /* <DEDUP_REMOVED lines=9> */
[C---:B------:R-:W-:Y:S02]  /*1ed00*/  SHF.R.W.U32 R26, R114.reuse, 0x6, R114 ;  /* 0x00000006721a7819 */ /* 0x040fe40000001e72 */
[----:B------:R-:W-:Y:S02]  /*1ed10*/  LOP3.LUT R108, R109, R108, R116, 0x96, !PT ;  /* 0x0000006c6d6c7212 */ /* 0x000fe400078e9674 */
[----:B------:R-:W-:-:S02]  /*1ed20*/  SHF.R.W.U32 R109, R114, 0xb, R114 ;  /* 0x0000000b726d7819 */ /* 0x000fc40000001e72 */
[----:B------:R-:W-:Y:S02]  /*1ed30*/  SHF.R.W.U32 R116, R114, 0x19, R114 ;  /* 0x0000001972747819 */ /* 0x000fe40000001e72 */
[C---:B------:R-:W-:Y:S02]  /*1ed40*/  SHF.R.W.U32 R33, R117.reuse, 0x16, R117 ;  /* 0x0000001675217819 */ /* 0x040fe40000001e75 */
        /* <DEDUP_REMOVED lines=15> */
[----:B------:R-:W-:Y:S02]  /*1ee40*/  IADD3 R2, PT, PT, R10, R29, R99 ;  /* 0x0000001d0a027210 */ /* 0x000fe40007ffe063 */
[----:B------:R-:W-:-:S02]  /*1ee50*/  SHF.R.W.U32 R29, R33, 0x6, R33 ;  /* 0x00000006211d7819 */ /* 0x000fc40000001e21 */
[----:B------:R-:W-:Y:S01]  /*1ee60*/  SHF.R.W.U32 R99, R33, 0x19, R33 ;  /* 0x0000001921637819 */ /* 0x000fe20000001e21 */
[----:B------:R-:W-:Y:S01]  /*1ee70*/  IMAD.IADD R107, R107, 0x1, R2 ;  /* 0x000000016b6b7824 */ /* 0x000fe200078e0202 */
        /* <DEDUP_REMOVED lines=8> */
[C---:B------:R-:W-:Y:S01]  /*1ef00*/  SHF.R.W.U32 R2, R26.reuse, 0x2, R26 ;  /* 0x000000021a027819 */ /* 0x040fe20000001e1a */
[----:B------:R-:W-:Y:S01]  /*1ef10*/  IMAD.IADD R98, R31, 0x1, R116 ;  /* 0x000000011f627824 */ /* 0x000fe200078e0274 */
[C-C-:B------:R-:W-:Y:S02]  /*1ef20*/  SHF.R.W.U32 R29, R26.reuse, 0xd, R26.reuse ;  /* 0x0000000d1a1d7819 */ /* 0x140fe40000001e1a */
[----:B------:R-:W-:-:S02]  /*1ef30*/  SHF.R.W.U32 R99, R26, 0x16, R26 ;  /* 0x000000161a637819 */ /* 0x000fc40000001e1a */
[----:B------:R-:W-:Y:S02]  /*1ef40*/  SHF.R.W.U32 R31, R98, 0x6, R98 ;  /* 0x00000006621f7819 */ /* 0x000fe40000001e62 */
[----:B------:R-:W-:Y:S01]  /*1ef50*/  LOP3.LUT R29, R99, R29, R2, 0x96, !PT ;  /* 0x0000001d631d7212 */ /* 0x000fe200078e9602 */
[----:B------:R-:W-:Y:S01]  /*1ef60*/  IMAD.IADD R2, R112, 0x1, R105 ;  /* 0x0000000170027824 */ /* 0x000fe200078e0269 */
[----:B------:R-:W-:Y:S02]  /*1ef70*/  LOP3.LUT R99, R117, R30, R26, 0xe8, !PT ;  /* 0x0000001e75637212 */ /* 0x000fe400078ee81a */
[--C-:B------:R-:W-:Y:S02]  /*1ef80*/  SHF.R.W.U32 R112, R98, 0xb, R98.reuse ;  /* 0x0000000b62707819 */ /* 0x100fe40000001e62 */
[----:B------:R-:W-:Y:S02]  /*1ef90*/  IADD3 R29, PT, PT, R116, R29, R99 ;  /* 0x0000001d741d7210 */ /* 0x000fe40007ffe063 */
        /* <DEDUP_REMOVED lines=30> */
[C---:B------:R-:W-:Y:S01]  /*1f180*/  SHF.R.W.U32 R30, R4.reuse, 0x2, R4 ;  /* 0x00000002041e7819 */ /* 0x040fe20000001e04 */
[----:B------:R-:W-:Y:S01]  /*1f190*/  IMAD.IADD R6, R109, 0x1, R6 ;  /* 0x000000016d067824 */ /* 0x000fe200078e0206 */
[C-C-:B------:R-:W-:Y:S02]  /*1f1a0*/  SHF.R.W.U32 R31, R4.reuse, 0xd, R4.reuse ;  /* 0x0000000d041f7819 */ /* 0x140fe40000001e04 */
[----:B------:R-:W-:-:S02]  /*1f1b0*/  SHF.R.W.U32 R99, R4, 0x16, R4 ;  /* 0x0000001604637819 */ /* 0x000fc40000001e04 */
[----:B------:R-:W-:Y:S02]  /*1f1c0*/  IADD3 R111, PT, PT, R107, R106, R111 ;  /* 0x0000006a6b6f7210 */ /* 0x000fe40007ffe06f */
[----:B------:R-:W-:Y:S01]  /*1f1d0*/  LOP3.LUT R31, R99, R31, R30, 0x96, !PT ;  /* 0x0000001f631f7212 */ /* 0x000fe200078e961e */
[----:B------:R-:W-:Y:S01]  /*1f1e0*/  IMAD.IADD R30, R117, 0x1, R112 ;  /* 0x00000001751e7824 */ /* 0x000fe200078e0270 */
[----:B------:R-:W-:Y:S02]  /*1f1f0*/  LOP3.LUT R99, R29, R26, R4, 0xe8, !PT ;  /* 0x0000001a1d637212 */ /* 0x000fe400078ee804 */
[----:B------:R-:W-:Y:S02]  /*1f200*/  IADD3 R108, PT, PT, R2, R3, R108 ;  /* 0x00000003026c7210 */ /* 0x000fe40007ffe06c */
[----:B------:R-:W-:Y:S02]  /*1f210*/  IADD3 R31, PT, PT, R112, R31, R99 ;  /* 0x0000001f701f7210 */ /* 0x000fe40007ffe063 */
        /* <DEDUP_REMOVED lines=11> */
[C---:B------:R-:W-:Y:S01]  /*1f2d0*/  SHF.R.W.U32 R105, R31.reuse, 0x2, R31 ;  /* 0x000000021f697819 */ /* 0x040fe20000001e1f */
[----:B------:R-:W-:Y:S01]  /*1f2e0*/  IMAD.IADD R33, R26, 0x1, R99 ;  /* 0x000000011a217824 */ /* 0x000fe200078e0263 */
[C---:B------:R-:W-:Y:S01]  /*1f2f0*/  SHF.R.W.U32 R112, R31.reuse, 0xd, R31 ;  /* 0x0000000d1f707819 */ /* 0x040fe20000001e1f */
[----:B------:R-:W-:Y:S01]  /*1f300*/  IMAD.IADD R113, R114, 0x1, R113 ;  /* 0x0000000172717824 */ /* 0x000fe200078e0271 */
[----:B------:R-:W-:-:S02]  /*1f310*/  SHF.R.W.U32 R109, R31, 0x16, R31 ;  /* 0x000000161f6d7819 */ /* 0x000fc40000001e1f */
[----:B------:R-:W-:Y:S02]  /*1f320*/  SHF.R.W.U32 R26, R33, 0x6, R33 ;  /* 0x00000006211a7819 */ /* 0x000fe40000001e21 */
[----:B------:R-:W-:Y:S02]  /*1f330*/  LOP3.LUT R112, R109, R112, R105, 0x96, !PT ;  /* 0x000000706d707212 */ /* 0x000fe400078e9669 */
[C-C-:B------:R-:W-:Y:S02]  /*1f340*/  SHF.R.W.U32 R105, R33.reuse, 0xb, R33.reuse ;  /* 0x0000000b21697819 */ /* 0x140fe40000001e21 */
[----:B------:R-:W-:Y:S02]  /*1f350*/  SHF.R.W.U32 R109, R33, 0x19, R33 ;  /* 0x00000019216d7819 */ /* 0x000fe40000001e21 */
[----:B------:R-:W-:Y:S02]  /*1f360*/  SHF.R.U32.HI R114, RZ, 0xa, R6 ;  /* 0x0000000aff727819 */ /* 0x000fe40000011606 */
[----:B------:R-:W-:-:S02]  /*1f370*/  LOP3.LUT R116, R109, R105, R26, 0x96, !PT ;  /* 0x000000696d747212 */ /* 0x000fc400078e961a */
[----:B------:R-:W-:Y:S02]  /*1f380*/  LOP3.LUT R105, R9, R33, R30, 0xb8, !PT ;  /* 0x0000002109697212 */ /* 0x000fe400078eb81e */
[----:B------:R-:W-:Y:S02]  /*1f390*/  LOP3.LUT R26, R4, R29, R31, 0xe8, !PT ;  /* 0x0000001d041a7212 */ /* 0x000fe400078ee81f */
[----:B------:R-:W-:Y:S02]  /*1f3a0*/  IADD3 R98, PT, PT, R113, R105, R98 ;  /* 0x0000006971627210 */ /* 0x000fe40007ffe062 */
[----:B------:R-:W-:Y:S02]  /*1f3b0*/  IADD3 R8, PT, PT, R99, R112, R26 ;  /* 0x0000007063087210 */ /* 0x000fe40007ffe01a */
[----:B------:R-:W-:Y:S02]  /*1f3c0*/  IADD3 R98, PT, PT, R98, R91, R116 ;  /* 0x0000005b62627210 */ /* 0x000fe40007ffe074 */
[----:B------:R-:W-:-:S02]  /*1f3d0*/  SHF.R.W.U32 R109, R6, 0x11, R6 ;  /* 0x00000011066d7819 */ /* 0x000fc40000001e06 */
[----:B------:R-:W-:Y:S01]  /*1f3e0*/  SHF.R.W.U32 R112, R6, 0x13, R6 ;  /* 0x0000001306707819 */ /* 0x000fe20000001e06 */
[----:B------:R-:W-:Y:S01]  /*1f3f0*/  IMAD.IADD R26, R29, 0x1, R98 ;  /* 0x000000011d1a7824 */ /* 0x000fe200078e0262 */
[C-C-:B------:R-:W-:Y:S02]  /*1f400*/  SHF.R.W.U32 R99, R8.reuse, 0x2, R8.reuse ;  /* 0x0000000208637819 */ /* 0x140fe40000001e08 */
[C-C-:B------:R-:W-:Y:S02]  /*1f410*/  SHF.R.W.U32 R110, R8.reuse, 0xd, R8.reuse ;  /* 0x0000000d086e7819 */ /* 0x140fe40000001e08 */
[----:B------:R-:W-:Y:S02]  /*1f420*/  SHF.R.W.U32 R105, R8, 0x16, R8 ;  /* 0x0000001608697819 */ /* 0x000fe40000001e08 */
[----:B------:R-:W-:Y:S02]  /*1f430*/  LOP3.LUT R109, R112, R109, R114, 0x96, !PT ;  /* 0x0000006d706d7212 */ /* 0x000fe400078e9672 */
[----:B------:R-:W-:-:S02]  /*1f440*/  LOP3.LUT R99, R105, R110, R99, 0x96, !PT ;  /* 0x0000006e69637212 */ /* 0x000fc400078e9663 */
[C---:B------:R-:W-:Y:S01]  /*1f450*/  SHF.R.W.U32 R29, R26.reuse, 0x6, R26 ;  /* 0x000000061a1d7819 */ /* 0x040fe20000001e1a */
[----:B------:R-:W-:Y:S01]  /*1f460*/  IMAD.IADD R32, R109, 0x1, R32 ;  /* 0x000000016d207824 */ /* 0x000fe200078e0220 */
[C-C-:B------:R-:W-:Y:S02]  /*1f470*/  SHF.R.W.U32 R110, R26.reuse, 0xb, R26.reuse ;  /* 0x0000000b1a6e7819 */ /* 0x140fe40000001e1a */
[----:B------:R-:W-:Y:S02]  /*1f480*/  SHF.R.W.U32 R105, R26, 0x19, R26 ;  /* 0x000000191a697819 */ /* 0x000fe40000001e1a */
[----:B------:R-:W-:Y:S02]  /*1f490*/  SHF.R.W.U32 R109, R113, 0x11, R113 ;  /* 0x00000011716d7819 */ /* 0x000fe40000001e71 */
[----:B------:R-:W-:Y:S02]  /*1f4a0*/  LOP3.LUT R29, R105, R110, R29, 0x96, !PT ;  /* 0x0000006e691d7212 */ /* 0x000fe400078e961d */
[----:B------:R-:W-:-:S02]  /*1f4b0*/  LOP3.LUT R105, R30, R26, R33, 0xb8, !PT ;  /* 0x0000001a1e697212 */ /* 0x000fc400078eb821 */
[----:B------:R-:W-:Y:S02]  /*1f4c0*/  SHF.R.W.U32 R110, R113, 0x13, R113 ;  /* 0x00000013716e7819 */ /* 0x000fe40000001e71 */
[----:B------:R-:W-:Y:S02]  /*1f4d0*/  IADD3 R105, PT, PT, R32, R105, R9 ;  /* 0x0000006920697210 */ /* 0x000fe40007ffe009 */
[----:B------:R-:W-:Y:S02]  /*1f4e0*/  SHF.R.U32.HI R113, RZ, 0xa, R113 ;  /* 0x0000000aff717819 */ /* 0x000fe40000011671 */
[----:B------:R-:W-:Y:S02]  /*1f4f0*/  LOP3.LUT R9, R31, R4, R8, 0xe8, !PT ;  /* 0x000000041f097212 */ /* 0x000fe400078ee808 */
[----:B------:R-:W-:Y:S02]  /*1f500*/  IADD3 R29, PT, PT, R105, R92, R29 ;  /* 0x0000005c691d7210 */ /* 0x000fe40007ffe01d */
[----:B------:R-:W-:-:S02]  /*1f510*/  LOP3.LUT R110, R110, R109, R113, 0x96, !PT ;  /* 0x0000006d6e6e7212 */ /* 0x000fc400078e9671 */
[----:B------:R-:W-:Y:S01]  /*1f520*/  IADD3 R9, PT, PT, R98, R99, R9 ;  /* 0x0000006362097210 */ /* 0x000fe20007ffe009 */
[----:B------:R-:W-:Y:S02]  /*1f530*/  IMAD.IADD R99, R4, 0x1, R29 ;  /* 0x0000000104637824 */ /* 0x000fe400078e021d */
[----:B------:R-:W-:Y:S01]  /*1f540*/  IMAD.IADD R115, R110, 0x1, R115 ;  /* 0x000000016e737824 */ /* 0x000fe200078e0273 */
[----:B------:R-:W-:Y:S02]  /*1f550*/  SHF.R.W.U32 R4, R9, 0x2, R9 ;  /* 0x0000000209047819 */ /* 0x000fe40000001e09 */
        /* <DEDUP_REMOVED lines=12> */
[----:B------:R-:W-:Y:S02]  /*1f620*/  IADD3 R30, PT, PT, R30, R93, R106 ;  /* 0x0000005d1e1e7210 */ /* 0x000fe40007ffe06a */
[C-C-:B------:R-:W-:Y:S02]  /*1f630*/  SHF.R.W.U32 R107, R115.reuse, 0x11, R115.reuse ;  /* 0x00000011736b7819 */ /* 0x140fe40000001e73 */
[----:B------:R-:W-:-:S02]  /*1f640*/  SHF.R.W.U32 R110, R115, 0x13, R115 ;  /* 0x00000013736e7819 */ /* 0x000fc40000001e73 */
[----:B------:R-:W-:Y:S01]  /*1f650*/  LOP3.LUT R98, R105, R4, R32, 0x96, !PT ;  /* 0x0000000469627212 */ /* 0x000fe200078e9620 */
[----:B------:R-:W-:Y:S01]  /*1f660*/  IMAD.IADD R4, R31, 0x1, R30 ;  /* 0x000000011f047824 */ /* 0x000fe200078e021e */
        /* <DEDUP_REMOVED lines=8> */
[----:B------:R-:W-:Y:S02]  /*1f6f0*/  IADD3 R2, PT, PT, R29, R2, R3 ;  /* 0x000000021d027210 */ /* 0x000fe40007ffe003 */
        /* <DEDUP_REMOVED lines=8> */
[--C-:B------:R-:W-:Y:S01]  /*1f780*/  SHF.R.W.U32 R32, R98, 0x11, R98.reuse ;  /* 0x0000001162207819 */ /* 0x100fe20000001e62 */
[----:B------:R-:W-:Y:S01]  /*1f790*/  IMAD.IADD R33, R8, 0x1, R105 ;  /* 0x0000000108217824 */ /* 0x000fe200078e0269 */
[----:B------:R-:W-:-:S02]  /*1f7a0*/  SHF.R.W.U32 R107, R98, 0x13, R98 ;  /* 0x00000013626b7819 */ /* 0x000fc40000001e62 */
[----:B------:R-:W-:Y:S02]  /*1f7b0*/  LOP3.LUT R31, R9, R8, R2, 0xe8, !PT ;  /* 0x00000008091f7212 */ /* 0x000fe400078ee802 */
        /* <DEDUP_REMOVED lines=19> */
[----:B------:R-:W-:Y:S01]  /*1f8f0*/  IADD3 R29, PT, PT, R105, R8, R29 ;  /* 0x00000008691d7210 */ /* 0x000fe20007ffe01d */
[----:B------:R-:W-:Y:S01]  /*1f900*/  IMAD.IADD R34, R34, 0x1, R10 ;  /* 0x0000000122227824 */ /* 0x000fe200078e020a */
[--C-:B------:R-:W-:Y:S02]  /*1f910*/  SHF.R.W.U32 R32, R28, 0x12, R28.reuse ;  /* 0x000000121c207819 */ /* 0x100fe40000001e1c */
[----:B------:R-:W-:Y:S01]  /*1f920*/  SHF.R.U32.HI R28, RZ, 0x3, R28 ;  /* 0x00000003ff1c7819 */ /* 0x000fe2000001161c */
[--C-:B------:R-:W-:Y:S01]  /*1f930*/  IMAD.IADD R14, R14, 0x1, R29.reuse ;  /* 0x000000010e0e7824 */ /* 0x100fe200078e021d */
        /* <DEDUP_REMOVED lines=19> */
[----:B------:R-:W-:Y:S02]  /*1fa70*/  LOP3.LUT R32, R99, R32, R3, 0x96, !PT ;  /* 0x0000002063207212 */ /* 0x000fe400078e9603 */
[C-C-:B------:R-:W-:Y:S02]  /*1fa80*/  SHF.R.W.U32 R3, R28.reuse, 0x2, R28.reuse ;  /* 0x000000021c037819 */ /* 0x140fe40000001e1c */
[--C-:B------:R-:W-:Y:S01]  /*1fa90*/  SHF.R.W.U32 R6, R28, 0xd, R28.reuse ;  /* 0x0000000d1c067819 */ /* 0x100fe20000001e1c */
[----:B------:R-:W-:Y:S01]  /*1faa0*/  IMAD.IADD R31, R32, 0x1, R31 ;  /* 0x00000001201f7824 */ /* 0x000fe200078e021f */
[----:B------:R-:W-:-:S04]  /*1fab0*/  SHF.R.W.U32 R5, R28, 0x16, R28 ;  /* 0x000000161c057819 */ /* 0x000fc80000001e1c */
[----:B------:R-:W-:Y:S02]  /*1fac0*/  LOP3.LUT R2, R5, R6, R3, 0x96, !PT ;  /* 0x0000000605027212 */ /* 0x000fe400078e9603 */
[----:B------:R-:W-:Y:S02]  /*1fad0*/  LOP3.LUT R3, R29, R11, R28, 0xe8, !PT ;  /* 0x0000000b1d037212 */ /* 0x000fe400078ee81c */
[----:B------:R-:W-:Y:S01]  /*1fae0*/  LOP3.LUT R6, R33, R26, R10, 0xb8, !PT ;  /* 0x0000001a21067212 */ /* 0x000fe200078eb80a */
[----:B------:R-:W-:Y:S01]  /*1faf0*/  IMAD.IADD R33, R35, 0x1, R33 ;  /* 0x0000000123217824 */ /* 0x000fe200078e0221 */
[----:B------:R-:W-:Y:S02]  /*1fb00*/  IADD3 R2, PT, PT, R9, R2, R3 ;  /* 0x0000000209027210 */ /* 0x000fe40007ffe003 */
[----:B------:R-:W-:Y:S01]  /*1fb10*/  IADD3 R6, PT, PT, R31, R6, R4 ;  /* 0x000000061f067210 */ /* 0x000fe20007ffe004 */
[--C-:B------:R-:W-:Y:S01]  /*1fb20*/  IMAD.IADD R31, R103, 0x1, R26.reuse ;  /* 0x00000001671f7824 */ /* 0x100fe200078e021a */
        /* <DEDUP_REMOVED lines=9> */
[----:B------:R-:W-:Y:S01]  /*1fbc0*/  LOP3.LUT R29, R28, R29, R2, 0xe8, !PT ;  /* 0x0000001d1c1d7212 */ /* 0x000fe200078ee802 */
[----:B------:R-:W-:Y:S01]  /*1fbd0*/  IMAD.IADD R28, R100, 0x1, R28 ;  /* 0x00000001641c7824 */ /* 0x000fe200078e021c */
[----:B------:R-:W-:Y:S01]  /*1fbe0*/  IADD3 R11, PT, PT, R102, R4, R11 ;  /* 0x00000004660b7210 */ /* 0x000fe20007ffe00b */
[----:B------:R-:W-:Y:S01]  /*1fbf0*/  IMAD.IADD R2, R101, 0x1, R2 ;  /* 0x0000000165027824 */ /* 0x000fe200078e0202 */
[----:B------:R-:W-:-:S05]  /*1fc00*/  IADD3 R7, PT, PT, R4, R7, R29 ;  /* 0x0000000704077210 */ /* 0x000fca0007ffe01d */
[----:B0-----:R-:W-:-:S07]  /*1fc10*/  IMAD.IADD R3, R104, 0x1, R7 ;  /* 0x0000000168037824 */ /* 0x001fce00078e0207 */
.L_x_200:
[----:B------:R-:W-:Y:S05]  /*1fc20*/  BSYNC.RECONVERGENT B1 ;  /* 0x0000000000017941 */ /* 0x000fea0003800200 */
.L_x_193:
        /* <DEDUP_REMOVED lines=86> */
[----:B------:R-:W-:Y:S01]  /*20190*/  VIADD R13, R13, 0x510e527f ;  /* 0x510e527f0d0d7836 */ /* 0x000fe20000000000 */
[----:B------:R-:W-:Y:S02]  /*201a0*/  SHF.R.U32.HI R46, RZ, 0x3, R34 ;  /* 0x00000003ff2e7819 */ /* 0x000fe40000011622 */
[----:B------:R-:W-:Y:S02]  /*201b0*/  IADD3 R50, PT, PT, R26, R50, R29 ;  /* 0x000000321a327210 */ /* 0x000fe40007ffe01d */
[C-C-:B------:R-:W-:Y:S02]  /*201c0*/  SHF.R.W.U32 R10, R13.reuse, 0x2, R13.reuse ;  /* 0x000000020d0a7819 */ /* 0x140fe40000001e0d */
[C-C-:B------:R-:W-:Y:S01]  /*201d0*/  SHF.R.W.U32 R29, R13.reuse, 0xd, R13.reuse ;  /* 0x0000000d0d1d7819 */ /* 0x140fe20000001e0d */
[C---:B------:R-:W-:Y:S01]  /*201e0*/  IMAD.IADD R4, R13.reuse, 0x1, R50 ;  /* 0x000000010d047824 */ /* 0x040fe200078e0232 */
[----:B------:R-:W-:-:S02]  /*201f0*/  SHF.R.W.U32 R12, R13, 0x16, R13 ;  /* 0x000000160d0c7819 */ /* 0x000fc40000001e0d */
[----:B------:R-:W-:Y:S02]  /*20200*/  LOP3.LUT R9, R8, R9, R13, 0xe8, !PT ;  /* 0x0000000908097212 */ /* 0x000fe400078ee80d */
        /* <DEDUP_REMOVED lines=8> */
[--C-:B------:R-:W-:Y:S02]  /*20290*/  SHF.R.W.U32 R9, R10, 0x2, R10.reuse ;  /* 0x000000020a097819 */ /* 0x100fe40000001e0a */
[----:B------:R-:W-:Y:S02]  /*202a0*/  IADD3 R51, PT, PT, R16, -0x80000000, R51 ;  /* 0x8000000010337810 */ /* 0x000fe40007ffe033 */
[----:B------:R-:W-:-:S02]  /*202b0*/  SHF.R.W.U32 R12, R10, 0xd, R10 ;  /* 0x0000000d0a0c7819 */ /* 0x000fc40000001e0a */
[C-C-:B------:R-:W-:Y:S01]  /*202c0*/  SHF.R.W.U32 R16, R10.reuse, 0x16, R10.reuse ;  /* 0x000000160a107819 */ /* 0x140fe20000001e0a */
[----:B------:R-:W-:Y:S01]  /*202d0*/  IMAD.IADD R7, R10, 0x1, R51 ;  /* 0x000000010a077824 */ /* 0x000fe200078e0233 */
        /* <DEDUP_REMOVED lines=8> */
[----:B------:R-:W-:Y:S02]  /*20360*/  IADD3 R35, PT, PT, R29, R12, R6 ;  /* 0x0000000c1d237210 */ /* 0x000fe40007ffe006 */
[C-C-:B------:R-:W-:Y:S02]  /*20370*/  SHF.R.W.U32 R6, R9.reuse, 0x2, R9.reuse ;  /* 0x0000000209067819 */ /* 0x140fe40000001e09 */
[--C-:B------:R-:W-:Y:S01]  /*20380*/  SHF.R.W.U32 R29, R9, 0xd, R9.reuse ;  /* 0x0000000d091d7819 */ /* 0x100fe20000001e09 */
[----:B------:R-:W-:Y:S01]  /*20390*/  IMAD.IADD R52, R35, 0x1, R52 ;  /* 0x0000000123347824 */ /* 0x000fe200078e0234 */
[----:B------:R-:W-:-:S02]  /*203a0*/  SHF.R.W.U32 R8, R9, 0x16, R9 ;  /* 0x0000001609087819 */ /* 0x000fc40000001e09 */
        /* <DEDUP_REMOVED lines=34> */
[C---:B------:R-:W-:Y:S02]  /*205d0*/  LOP3.LUT R8, R13.reuse, R8, R10, 0xe8, !PT ;  /* 0x000000080d087212 */ /* 0x040fe400078ee80a */
        /* <DEDUP_REMOVED lines=61> */
[----:B------:R-:W-:Y:S02]  /*209b0*/  SHF.R.W.U32 R16, R2, 0x7, R2 ;  /* 0x0000000702107819 */ /* 0x000fe40000001e02 */
[----:B------:R-:W-:-:S02]  /*209c0*/  IADD3 R29, PT, PT, R29, R10, R4 ;  /* 0x0000000a1d1d7210 */ /* 0x000fc40007ffe004 */
[----:B------:R-:W-:Y:S02]  /*209d0*/  SHF.R.U32.HI R26, RZ, 0x3, R2 ;  /* 0x00000003ff1a7819 */ /* 0x000fe40000011602 */
[----:B------:R-:W-:Y:S02]  /*209e0*/  IADD3 R29, PT, PT, R29, 0x100, R58 ;  /* 0x000001001d1d7810 */ /* 0x000fe40007ffe03a */
[----:B------:R-:W-:Y:S02]  /*209f0*/  LOP3.LUT R10, R8, R12, R5, 0xe8, !PT ;  /* 0x0000000c080a7212 */ /* 0x000fe400078ee805 */
[----:B------:R-:W-:Y:S01]  /*20a00*/  LOP3.LUT R4, R35, R16, R26, 0x96, !PT ;  /* 0x0000001023047212 */ /* 0x000fe200078e961a */
[----:B------:R-:W-:Y:S01]  /*20a10*/  IMAD.IADD R12, R12, 0x1, R29 ;  /* 0x000000010c0c7824 */ /* 0x000fe200078e021d */
[----:B------:R-:W-:-:S03]  /*20a20*/  IADD3 R10, PT, PT, R30, R13, R10 ;  /* 0x0000000d1e0a7210 */ /* 0x000fc60007ffe00a */
[----:B------:R-:W-:Y:S01]  /*20a30*/  IMAD.IADD R4, R4, 0x1, R3 ;  /* 0x0000000104047824 */ /* 0x000fe200078e0203 */
        /* <DEDUP_REMOVED lines=19> */
[C-C-:B------:R-:W-:Y:S02]  /*20b70*/  SHF.R.W.U32 R29, R7.reuse, 0xd, R7.reuse ;  /* 0x0000000d071d7819 */ /* 0x140fe40000001e07 */
[----:B------:R-:W-:Y:S02]  /*20b80*/  SHF.R.W.U32 R16, R7, 0x16, R7 ;  /* 0x0000001607107819 */ /* 0x000fe40000001e07 */
[----:B------:R-:W-:Y:S02]  /*20b90*/  IADD3 R3, PT, PT, R2, 0xa00000, R3 ;  /* 0x00a0000002037810 */ /* 0x000fe40007ffe003 */
        /* <DEDUP_REMOVED lines=17> */
[----:B------:R-:W-:Y:S02]  /*20cb0*/  LOP3.LUT R29, R29, R16, R26, 0x96, !PT ;  /* 0x000000101d1d7212 */ /* 0x000fe400078e961a */
[----:B------:R-:W-:Y:S02]  /*20cc0*/  LOP3.LUT R30, R45, R30, R32, 0x96, !PT ;  /* 0x0000001e2d1e7212 */ /* 0x000fe400078e9620 */
[--C-:B------:R-:W-:Y:S02]  /*20cd0*/  SHF.R.W.U32 R32, R6, 0x19, R6.reuse ;  /* 0x0000001906207819 */ /* 0x100fe40000001e06 */
[----:B------:R-:W-:Y:S02]  /*20ce0*/  IADD3 R28, PT, PT, R30, R28, R29 ;  /* 0x0000001c1e1c7210 */ /* 0x000fe40007ffe01d */
        /* <DEDUP_REMOVED lines=14> */
[C-C-:B------:R-:W-:Y:S02]  /*20dd0*/  SHF.R.W.U32 R32, R3.reuse, 0x11, R3.reuse ;  /* 0x0000001103207819 */ /* 0x140fe40000001e03 */
[--C-:B------:R-:W-:Y:S02]  /*20de0*/  SHF.R.W.U32 R45, R3, 0x13, R3.reuse ;  /* 0x00000013032d7819 */ /* 0x100fe40000001e03 */
[----:B------:R-:W-:Y:S02]  /*20df0*/  SHF.R.U32.HI R44, RZ, 0xa, R3 ;  /* 0x0000000aff2c7819 */ /* 0x000fe40000011603 */
[----:B------:R-:W-:Y:S02]  /*20e00*/  IADD3 R9, PT, PT, R8, R5, R9 ;  /* 0x0000000508097210 */ /* 0x000fe40007ffe009 */
        /* <DEDUP_REMOVED lines=9> */
[C-C-:B------:R-:W-:Y:S02]  /*20ea0*/  SHF.R.W.U32 R45, R9.reuse, 0xd, R9.reuse ;  /* 0x0000000d092d7819 */ /* 0x140fe40000001e09 */
[--C-:B------:R-:W-:Y:S02]  /*20eb0*/  SHF.R.W.U32 R10, R9, 0x16, R9.reuse ;  /* 0x00000016090a7819 */ /* 0x100fe40000001e09 */
[----:B------:R-:W-:Y:S02]  /*20ec0*/  LOP3.LUT R47, R26, R47, R16, 0x96, !PT ;  /* 0x0000002f1a2f7212 */ /* 0x000fe400078e9610 */
[----:B------:R-:W-:Y:S02]  /*20ed0*/  IADD3 R14, PT, PT, R5, R14, R12 ;  /* 0x0000000e050e7210 */ /* 0x000fe40007ffe00c */
[----:B------:R-:W-:Y:S02]  /*20ee0*/  LOP3.LUT R10, R10, R45, R8, 0x96, !PT ;  /* 0x0000002d0a0a7212 */ /* 0x000fe400078e9608 */
[----:B------:R-:W-:-:S02]  /*20ef0*/  LOP3.LUT R8, R2, R7, R9, 0xe8, !PT ;  /* 0x0000000702087212 */ /* 0x000fc400078ee809 */
[----:B------:R-:W-:Y:S02]  /*20f00*/  IADD3 R14, PT, PT, R14, R62, R47 ;  /* 0x0000003e0e0e7210 */ /* 0x000fe40007ffe02f */
[C-C-:B------:R-:W-:Y:S02]  /*20f10*/  SHF.R.W.U32 R16, R31.reuse, 0x7, R31.reuse ;  /* 0x000000071f107819 */ /* 0x140fe40000001e1f */
[--C-:B------:R-:W-:Y:S01]  /*20f20*/  SHF.R.W.U32 R45, R31, 0x12, R31.reuse ;  /* 0x000000121f2d7819 */ /* 0x100fe20000001e1f */
[----:B------:R-:W-:Y:S01]  /*20f30*/  IMAD.IADD R12, R7, 0x1, R14 ;  /* 0x00000001070c7824 */ /* 0x000fe200078e020e */
[----:B------:R-:W-:Y:S02]  /*20f40*/  SHF.R.U32.HI R26, RZ, 0x3, R31 ;  /* 0x00000003ff1a7819 */ /* 0x000fe4000001161f */
[----:B------:R-:W-:Y:S02]  /*20f50*/  IADD3 R10, PT, PT, R35, R10, R8 ;  /* 0x0000000a230a7210 */ /* 0x000fe40007ffe008 */
[----:B------:R-:W-:-:S02]  /*20f60*/  SHF.R.W.U32 R32, R28, 0x11, R28 ;  /* 0x000000111c207819 */ /* 0x000fc40000001e1c */
[--C-:B------:R-:W-:Y:S02]  /*20f70*/  SHF.R.W.U32 R49, R28, 0x13, R28.reuse ;  /* 0x000000131c317819 */ /* 0x100fe40000001e1c */
[----:B------:R-:W-:Y:S02]  /*20f80*/  SHF.R.U32.HI R44, RZ, 0xa, R28 ;  /* 0x0000000aff2c7819 */ /* 0x000fe4000001161c */
        /* <DEDUP_REMOVED lines=11> */
[----:B------:R-:W-:Y:S02]  /*21040*/  SHF.R.W.U32 R45, R12, 0x19, R12 ;  /* 0x000000190c2d7819 */ /* 0x000fe40000001e0c */
[----:B------:R-:W-:Y:S02]  /*21050*/  IADD3 R8, PT, PT, R32, R11, R30 ;  /* 0x0000000b20087210 */ /* 0x000fe40007ffe01e */
[----:B------:R-:W-:Y:S02]  /*21060*/  LOP3.LUT R16, R6, R12, R29, 0xb8, !PT ;  /* 0x0000000c06107212 */ /* 0x000fe400078eb81d */
[----:B------:R-:W-:Y:S02]  /*21070*/  LOP3.LUT R44, R45, R44, R35, 0x96, !PT ;  /* 0x0000002c2d2c7212 */ /* 0x000fe400078e9623 */
[----:B------:R-:W-:-:S02]  /*21080*/  IADD3 R16, PT, PT, R8, R16, R13 ;  /* 0x0000001008107210 */ /* 0x000fc40007ffe00d */
[C-C-:B------:R-:W-:Y:S02]  /*21090*/  SHF.R.W.U32 R32, R33.reuse, 0x7, R33.reuse ;  /* 0x0000000721207819 */ /* 0x140fe40000001e21 */
[----:B------:R-:W-:Y:S02]  /*210a0*/  IADD3 R63, PT, PT, R16, R63, R44 ;  /* 0x0000003f103f7210 */ /* 0x000fe40007ffe02c */
[--C-:B------:R-:W-:Y:S02]  /*210b0*/  SHF.R.W.U32 R45, R33, 0x12, R33.reuse ;  /* 0x00000012212d7819 */ /* 0x100fe40000001e21 */
[----:B------:R-:W-:Y:S01]  /*210c0*/  SHF.R.U32.HI R47, RZ, 0x3, R33 ;  /* 0x00000003ff2f7819 */ /* 0x000fe20000011621 */
[----:B------:R-:W-:Y:S01]  /*210d0*/  IMAD.IADD R13, R2, 0x1, R63 ;  /* 0x00000001020d7824 */ /* 0x000fe200078e023f */
[C-C-:B------:R-:W-:Y:S02]  /*210e0*/  SHF.R.W.U32 R26, R5.reuse, 0x11, R5.reuse ;  /* 0x00000011051a7819 */ /* 0x140fe40000001e05 */
[----:B------:R-:W-:-:S02]  /*210f0*/  SHF.R.W.U32 R35, R5, 0x13, R5 ;  /* 0x0000001305237819 */ /* 0x000fc40000001e05 */
[----:B------:R-:W-:Y:S02]  /*21100*/  SHF.R.U32.HI R30, RZ, 0xa, R5 ;  /* 0x0000000aff1e7819 */ /* 0x000fe40000011605 */
[----:B------:R-:W-:Y:S02]  /*21110*/  LOP3.LUT R11, R9, R2, R10, 0xe8, !PT ;  /* 0x00000002090b7212 */ /* 0x000fe400078ee80a */
        /* <DEDUP_REMOVED lines=10> */
[C-C-:B------:R-:W-:Y:S02]  /*211c0*/  SHF.R.W.U32 R35, R11.reuse, 0xd, R11.reuse ;  /* 0x0000000d0b237819 */ /* 0x140fe40000001e0b */
[----:B------:R-:W-:Y:S02]  /*211d0*/  SHF.R.W.U32 R14, R11, 0x16, R11 ;  /* 0x000000160b0e7819 */ /* 0x000fe40000001e0b */
[----:B------:R-:W-:Y:S02]  /*211e0*/  IADD3 R16, PT, PT, R31, R16, R6 ;  /* 0x000000101f107210 */ /* 0x000fe40007ffe006 */
[----:B------:R-:W-:Y:S02]  /*211f0*/  LOP3.LUT R2, R14, R35, R2, 0x96, !PT ;  /* 0x000000230e027212 */ /* 0x000fe400078e9602 */
[C-C-:B------:R-:W-:Y:S02]  /*21200*/  SHF.R.W.U32 R26, R8.reuse, 0x11, R8.reuse ;  /* 0x00000011081a7819 */ /* 0x140fe40000001e08 */
[----:B------:R-:W-:-:S02]  /*21210*/  SHF.R.W.U32 R49, R8, 0x13, R8 ;  /* 0x0000001308317819 */ /* 0x000fc40000001e08 */
[----:B------:R-:W-:Y:S02]  /*21220*/  SHF.R.U32.HI R30, RZ, 0xa, R8 ;  /* 0x0000000aff1e7819 */ /* 0x000fe40000011608 */
[----:B------:R-:W-:Y:S02]  /*21230*/  LOP3.LUT R14, R10, R9, R11, 0xe8, !PT ;  /* 0x000000090a0e7212 */ /* 0x000fe400078ee80b */
[----:B------:R-:W-:Y:S02]  /*21240*/  IADD3 R64, PT, PT, R16, R64, R45 ;  /* 0x0000004010407210 */ /* 0x000fe40007ffe02d */
[C-C-:B------:R-:W-:Y:S02]  /*21250*/  SHF.R.W.U32 R7, R4.reuse, 0x7, R4.reuse ;  /* 0x0000000704077819 */ /* 0x140fe40000001e04 */
[----:B------:R-:W-:Y:S01]  /*21260*/  SHF.R.W.U32 R32, R4, 0x12, R4 ;  /* 0x0000001204207819 */ /* 0x000fe20000001e04 */
[----:B------:R-:W-:Y:S01]  /*21270*/  IMAD.IADD R16, R9, 0x1, R64 ;  /* 0x0000000109107824 */ /* 0x000fe200078e0240 */
        /* <DEDUP_REMOVED lines=28> */
[----:B------:R-:W-:Y:S02]  /*21440*/  IADD3 R45, PT, PT, R64, R9, R45 ;  /* 0x00000009402d7210 */ /* 0x000fe40007ffe02d */
[----:B------:R-:W-:Y:S01]  /*21450*/  IADD3 R9, PT, PT, R4, 0x11002000, R33 ;  /* 0x1100200004097810 */ /* 0x000fe20007ffe021 */
[----:B------:R-:W-:Y:S01]  /*21460*/  IMAD.IADD R33, R10, 0x1, R65 ;  /* 0x000000010a217824 */ /* 0x000fe200078e0241 */
[----:B------:R-:W-:Y:S02]  /*21470*/  LOP3.LUT R14, R49, R14, R46, 0x96, !PT ;  /* 0x0000000e310e7212 */ /* 0x000fe400078e962e */
[----:B------:R-:W-:-:S02]  /*21480*/  LOP3.LUT R34, R47, R34, R30, 0x96, !PT ;  /* 0x000000222f227212 */ /* 0x000fc400078e961e */
        /* <DEDUP_REMOVED lines=28> */
[----:B------:R-:W-:Y:S01]  /*21650*/  LOP3.LUT R53, R47, R32, R44, 0x96, !PT ;  /* 0x000000202f357212 */ /* 0x000fe200078e962c */
[----:B------:R-:W-:Y:S01]  /*21660*/  IMAD.IADD R44, R11, 0x1, R66 ;  /* 0x000000010b2c7824 */ /* 0x000fe200078e0242 */
[----:B------:R-:W-:Y:S02]  /*21670*/  IADD3 R34, PT, PT, R65, R10, R34 ;  /* 0x0000000a41227210 */ /* 0x000fe40007ffe022 */
        /* <DEDUP_REMOVED lines=43> */
[C---:B------:R-:W-:Y:S02]  /*21930*/  IADD3 R35, PT, PT, R10.reuse, R4, R35 ;  /* 0x000000040a237210 */ /* 0x040fe40007ffe023 */
        /* <DEDUP_REMOVED lines=17> */
[----:B------:R-:W-:Y:S01]  /*21a50*/  LOP3.LUT R45, R50, R45, R4, 0x96, !PT ;  /* 0x0000002d322d7212 */ /* 0x000fe200078e9604 */
[----:B------:R-:W-:Y:S01]  /*21a60*/  IMAD.IADD R4, R5, 0x1, R52 ;  /* 0x0000000105047824 */ /* 0x000fe200078e0234 */
[C-C-:B------:R-:W-:Y:S02]  /*21a70*/  SHF.R.W.U32 R51, R48.reuse, 0x6, R48.reuse ;  /* 0x0000000630337819 */ /* 0x140fe40000001e30 */
[----:B------:R-:W-:-:S02]  /*21a80*/  SHF.R.W.U32 R54, R48, 0xb, R48 ;  /* 0x0000000b30367819 */ /* 0x000fc40000001e30 */
[----:B------:R-:W-:Y:S02]  /*21a90*/  SHF.R.W.U32 R53, R48, 0x19, R48 ;  /* 0x0000001930357819 */ /* 0x000fe40000001e30 */
[----:B------:R-:W-:Y:S02]  /*21aa0*/  LOP3.LUT R50, R44, R48, R49, 0xb8, !PT ;  /* 0x000000302c327212 */ /* 0x000fe400078eb831 */
[----:B------:R-:W-:Y:S01]  /*21ab0*/  LOP3.LUT R16, R57, R16, R2, 0x96, !PT ;  /* 0x0000001039107212 */ /* 0x000fe200078e9602 */
[----:B------:R-:W-:Y:S01]  /*21ac0*/  IMAD.IADD R2, R8, 0x1, R55 ;  /* 0x0000000108027824 */ /* 0x000fe200078e0237 */
[----:B------:R-:W-:Y:S02]  /*21ad0*/  LOP3.LUT R54, R53, R54, R51, 0x96, !PT ;  /* 0x0000003635367212 */ /* 0x000fe400078e9633 */
[----:B------:R-:W-:Y:S02]  /*21ae0*/  IADD3 R50, PT, PT, R4, R50, R33 ;  /* 0x0000003204327210 */ /* 0x000fe40007ffe021 */
        /* <DEDUP_REMOVED lines=10> */
[----:B------:R-:W-:Y:S02]  /*21b90*/  LOP3.LUT R51, R47, R34, R46, 0xe8, !PT ;  /* 0x000000222f337212 */ /* 0x000fe400078ee82e */
[----:B------:R-:W-:Y:S02]  /*21ba0*/  LOP3.LUT R33, R28, R33, R56, 0x96, !PT ;  /* 0x000000211c217212 */ /* 0x000fe400078e9638 */
[----:B------:R-:W-:Y:S02]  /*21bb0*/  IADD3 R51, PT, PT, R68, R45, R51 ;  /* 0x0000002d44337210 */ /* 0x000fe40007ffe033 */
        /* <DEDUP_REMOVED lines=61> */
[--C-:B------:R-:W-:Y:S02]  /*21f90*/  SHF.R.U32.HI R48, RZ, 0xa, R14.reuse ;  /* 0x0000000aff307819 */ /* 0x100fe4000001160e */
[----:B------:R-:W-:Y:S02]  /*21fa0*/  LOP3.LUT R5, R34, R51, R57, 0xe8, !PT ;  /* 0x0000003322057212 */ /* 0x000fe400078ee839 */
[C-C-:B------:R-:W-:Y:S02]  /*21fb0*/  SHF.R.W.U32 R50, R14.reuse, 0x7, R14.reuse ;  /* 0x000000070e327819 */ /* 0x140fe40000001e0e */
[--C-:B------:R-:W-:Y:S02]  /*21fc0*/  SHF.R.W.U32 R63, R14, 0x12, R14.reuse ;  /* 0x000000120e3f7819 */ /* 0x100fe40000001e0e */
[----:B------:R-:W-:-:S02]  /*21fd0*/  SHF.R.U32.HI R52, RZ, 0x3, R14 ;  /* 0x00000003ff347819 */ /* 0x000fc4000001160e */
[----:B------:R-:W-:Y:S02]  /*21fe0*/  LOP3.LUT R8, R59, R8, R48, 0x96, !PT ;  /* 0x000000083b087212 */ /* 0x000fe400078e9630 */
[----:B------:R-:W-:Y:S02]  /*21ff0*/  IADD3 R54, PT, PT, R54, R84, R61 ;  /* 0x0000005436367210 */ /* 0x000fe40007ffe03d */
[----:B------:R-:W-:Y:S02]  /*22000*/  IADD3 R46, PT, PT, R49, R46, R5 ;  /* 0x0000002e312e7210 */ /* 0x000fe40007ffe005 */
[----:B------:R-:W-:Y:S01]  /*22010*/  LOP3.LUT R49, R63, R50, R52, 0x96, !PT ;  /* 0x000000323f317212 */ /* 0x000fe200078e9634 */
[----:B------:R-:W-:Y:S01]  /*22020*/  IMAD.IADD R51, R51, 0x1, R54 ;  /* 0x0000000133337824 */ /* 0x000fe200078e0236 */
[----:B------:R-:W-:Y:S02]  /*22030*/  IADD3 R8, PT, PT, R8, 0x400022, R9 ;  /* 0x0040002208087810 */ /* 0x000fe40007ffe009 */
[----:B------:R-:W-:-:S02]  /*22040*/  SHF.R.W.U32 R5, R46, 0x2, R46 ;  /* 0x000000022e057819 */ /* 0x000fc40000001e2e */
[C-C-:B------:R-:W-:Y:S02]  /*22050*/  SHF.R.W.U32 R48, R46.reuse, 0xd, R46.reuse ;  /* 0x0000000d2e307819 */ /* 0x140fe40000001e2e */
        /* <DEDUP_REMOVED lines=10> */
[----:B------:R-:W-:-:S02]  /*22100*/  IADD3 R83, PT, PT, R48, R83, R52 ;  /* 0x0000005330537210 */ /* 0x000fc40007ffe034 */
[----:B------:R-:W-:Y:S01]  /*22110*/  SHF.R.W.U32 R50, R8, 0x11, R8 ;  /* 0x0000001108327819 */ /* 0x000fe20000001e08 */
[----:B------:R-:W-:Y:S01]  /*22120*/  VIADD R5, R7, 0x100 ;  /* 0x0000010007057836 */ /* 0x000fe20000000000 */
[----:B------:R-:W-:Y:S01]  /*22130*/  LOP3.LUT R7, R57, R34, R46, 0xe8, !PT ;  /* 0x0000002239077212 */ /* 0x000fe200078ee82e */
[----:B------:R-:W-:Y:S01]  /*22140*/  IMAD.IADD R48, R34, 0x1, R83 ;  /* 0x0000000122307824 */ /* 0x000fe200078e0253 */
[--C-:B------:R-:W-:Y:S02]  /*22150*/  SHF.R.W.U32 R59, R8, 0x13, R8.reuse ;  /* 0x00000013083b7819 */ /* 0x100fe40000001e08 */
[----:B------:R-:W-:Y:S02]  /*22160*/  SHF.R.U32.HI R56, RZ, 0xa, R8 ;  /* 0x0000000aff387819 */ /* 0x000fe40000011608 */
[----:B------:R-:W-:Y:S02]  /*22170*/  IADD3 R31, PT, PT, R54, R31, R7 ;  /* 0x0000001f361f7210 */ /* 0x000fe40007ffe007 */
[----:B------:R-:W-:-:S02]  /*22180*/  LOP3.LUT R56, R59, R50, R56, 0x96, !PT ;  /* 0x000000323b387212 */ /* 0x000fc400078e9638 */
[----:B------:R-:W-:Y:S02]  /*22190*/  IADD3 R11, PT, PT, R5, R6, R11 ;  /* 0x00000006050b7210 */ /* 0x000fe40007ffe00b */
[C-C-:B------:R-:W-:Y:S02]  /*221a0*/  SHF.R.W.U32 R50, R48.reuse, 0x6, R48.reuse ;  /* 0x0000000630327819 */ /* 0x140fe40000001e30 */
[C-C-:B------:R-:W-:Y:S02]  /*221b0*/  SHF.R.W.U32 R53, R48.reuse, 0xb, R48.reuse ;  /* 0x0000000b30357819 */ /* 0x140fe40000001e30 */
        /* <DEDUP_REMOVED lines=35> */
[----:B------:R-:W-:-:S02]  /*223f0*/  IADD3 R43, PT, PT, R6, R43, R55 ;  /* 0x0000002b062b7210 */ /* 0x000fc40007ffe037 */
[C---:B------:R-:W-:Y:S02]  /*22400*/  IADD3 R16, PT, PT, R6.reuse, R9, R16 ;  /* 0x0000000906107210 */ /* 0x040fe40007ffe010 */
[----:B------:R-:W-:Y:S02]  /*22410*/  IADD3 R43, PT, PT, R43, R71, R54 ;  /* 0x000000472b2b7210 */ /* 0x000fe40007ffe036 */
[----:B------:R-:W-:Y:S02]  /*22420*/  LOP3.LUT R9, R31, R46, R44, 0xe8, !PT ;  /* 0x0000002e1f097212 */ /* 0x000fe400078ee82c */
[--C-:B------:R-:W-:Y:S01]  /*22430*/  SHF.R.W.U32 R52, R6, 0x11, R6.reuse ;  /* 0x0000001106347819 */ /* 0x100fe20000001e06 */
[----:B------:R-:W-:Y:S01]  /*22440*/  IMAD.IADD R46, R46, 0x1, R43 ;  /* 0x000000012e2e7824 */ /* 0x000fe200078e022b */
[--C-:B------:R-:W-:Y:S02]  /*22450*/  SHF.R.W.U32 R53, R6, 0x13, R6.reuse ;  /* 0x0000001306357819 */ /* 0x100fe40000001e06 */
[----:B------:R-:W-:-:S02]  /*22460*/  SHF.R.U32.HI R56, RZ, 0xa, R6 ;  /* 0x0000000aff387819 */ /* 0x000fc40000011606 */
[----:B------:R-:W-:Y:S02]  /*22470*/  IADD3 R35, PT, PT, R50, R35, R9 ;  /* 0x0000002332237210 */ /* 0x000fe40007ffe009 */
[----:B------:R-:W-:Y:S02]  /*22480*/  LOP3.LUT R56, R53, R52, R56, 0x96, !PT ;  /* 0x0000003435387212 */ /* 0x000fe400078e9638 */
[C-C-:B------:R-:W-:Y:S02]  /*22490*/  SHF.R.W.U32 R52, R46.reuse, 0x6, R46.reuse ;  /* 0x000000062e347819 */ /* 0x140fe40000001e2e */
[--C-:B------:R-:W-:Y:S01]  /*224a0*/  SHF.R.W.U32 R53, R46, 0xb, R46.reuse ;  /* 0x0000000b2e357819 */ /* 0x100fe20000001e2e */
[----:B------:R-:W-:Y:S01]  /*224b0*/  IMAD.IADD R29, R56, 0x1, R29 ;  /* 0x00000001381d7824 */ /* 0x000fe200078e021d */
[----:B------:R-:W-:Y:S02]  /*224c0*/  SHF.R.W.U32 R54, R46, 0x19, R46 ;  /* 0x000000192e367819 */ /* 0x000fe40000001e2e */
        /* <DEDUP_REMOVED lines=62> */
[----:B------:R-:W-:Y:S01]  /*228b0*/  IADD3 R54, PT, PT, R54, R74, R31 ;  /* 0x0000004a36367210 */ /* 0x000fe20007ffe01f */
[----:B------:R-:W-:Y:S01]  /*228c0*/  IMAD.IADD R31, R55, 0x1, R30 ;  /* 0x00000001371f7824 */ /* 0x000fe200078e021e */
        /* <DEDUP_REMOVED lines=26> */
[----:B------:R-:W-:Y:S02]  /*22a70*/  SHF.R.W.U32 R30, R50, 0x6, R50 ;  /* 0x00000006321e7819 */ /* 0x000fe40000001e32 */
[----:B------:R-:W-:-:S02]  /*22a80*/  LOP3.LUT R52, R57, R32, R52, 0x96, !PT ;  /* 0x0000002039347212 */ /* 0x000fc400078e9634 */
[C-C-:B------:R-:W-:Y:S02]  /*22a90*/  SHF.R.W.U32 R59, R50.reuse, 0xb, R50.reuse ;  /* 0x0000000b323b7819 */ /* 0x140fe40000001e32 */
[----:B------:R-:W-:Y:S01]  /*22aa0*/  SHF.R.W.U32 R32, R50, 0x19, R50 ;  /* 0x0000001932207819 */ /* 0x000fe20000001e32 */
[----:B------:R-:W-:Y:S01]  /*22ab0*/  IMAD.IADD R11, R52, 0x1, R11 ;  /* 0x00000001340b7824 */ /* 0x000fe200078e020b */
[----:B------:R-:W-:Y:S02]  /*22ac0*/  LOP3.LUT R46, R44, R50, R35, 0xb8, !PT ;  /* 0x000000322c2e7212 */ /* 0x000fe400078eb823 */
[----:B------:R-:W-:Y:S02]  /*22ad0*/  IADD3 R55, PT, PT, R54, R55, R2 ;  /* 0x0000003736377210 */ /* 0x000fe40007ffe002 */
[----:B------:R-:W-:Y:S02]  /*22ae0*/  LOP3.LUT R59, R32, R59, R30, 0x96, !PT ;  /* 0x0000003b203b7212 */ /* 0x000fe400078e961e */
[----:B------:R-:W-:-:S02]  /*22af0*/  IADD3 R46, PT, PT, R4, R46, R43 ;  /* 0x0000002e042e7210 */ /* 0x000fc40007ffe02b */
[C---:B------:R-:W-:Y:S02]  /*22b00*/  IADD3 R47, PT, PT, R4.reuse, R14, R47 ;  /* 0x0000000e042f7210 */ /* 0x040fe40007ffe02f */
[C-C-:B------:R-:W-:Y:S02]  /*22b10*/  SHF.R.W.U32 R2, R55.reuse, 0x2, R55.reuse ;  /* 0x0000000237027819 */ /* 0x140fe40000001e37 */
[C-C-:B------:R-:W-:Y:S02]  /*22b20*/  SHF.R.W.U32 R57, R55.reuse, 0xd, R55.reuse ;  /* 0x0000000d37397819 */ /* 0x140fe40000001e37 */
[----:B------:R-:W-:Y:S02]  /*22b30*/  SHF.R.W.U32 R14, R55, 0x16, R55 ;  /* 0x00000016370e7819 */ /* 0x000fe40000001e37 */
        /* <DEDUP_REMOVED lines=14> */
[----:B------:R-:W-:-:S02]  /*22c20*/  LOP3.LUT R43, R14, R43, R32, 0x96, !PT ;  /* 0x0000002b0e2b7212 */ /* 0x000fc400078e9620 */
        /* <DEDUP_REMOVED lines=27> */
[----:B------:R-:W-:Y:S02]  /*22de0*/  LOP3.LUT R59, R44, R59, R32, 0x96, !PT ;  /* 0x0000003b2c3b7212 */ /* 0x000fe400078e9620 */
[C---:B------:R-:W-:Y:S02]  /*22df0*/  IADD3 R46, PT, PT, R2.reuse, R46, R35 ;  /* 0x0000002e022e7210 */ /* 0x040fe40007ffe023 */
[----:B------:R-:W-:Y:S02]  /*22e00*/  IADD3 R7, PT, PT, R2, R8, R7 ;  /* 0x0000000802077210 */ /* 0x000fe40007ffe007 */
[C-C-:B------:R-:W-:Y:S02]  /*22e10*/  SHF.R.W.U32 R3, R57.reuse, 0x2, R57.reuse ;  /* 0x0000000239037819 */ /* 0x140fe40000001e39 */
[C-C-:B------:R-:W-:Y:S02]  /*22e20*/  SHF.R.W.U32 R8, R57.reuse, 0xd, R57.reuse ;  /* 0x0000000d39087819 */ /* 0x140fe40000001e39 */
[----:B------:R-:W-:-:S02]  /*22e30*/  SHF.R.W.U32 R16, R57, 0x16, R57 ;  /* 0x0000001639107819 */ /* 0x000fc40000001e39 */
[C-C-:B------:R-:W-:Y:S02]  /*22e40*/  SHF.R.W.U32 R54, R2.reuse, 0x11, R2.reuse ;  /* 0x0000001102367819 */ /* 0x140fe40000001e02 */
[--C-:B------:R-:W-:Y:S02]  /*22e50*/  SHF.R.W.U32 R61, R2, 0x13, R2.reuse ;  /* 0x00000013023d7819 */ /* 0x100fe40000001e02 */
[----:B------:R-:W-:Y:S02]  /*22e60*/  SHF.R.U32.HI R56, RZ, 0xa, R2 ;  /* 0x0000000aff387819 */ /* 0x000fe40000011602 */
[----:B------:R-:W-:Y:S02]  /*22e70*/  IADD3 R46, PT, PT, R46, R78, R59 ;  /* 0x0000004e2e2e7210 */ /* 0x000fe40007ffe03b */
[----:B------:R-:W-:Y:S02]  /*22e80*/  LOP3.LUT R16, R16, R8, R3, 0x96, !PT ;  /* 0x0000000810107212 */ /* 0x000fe400078e9603 */
[----:B------:R-:W-:Y:S01]  /*22e90*/  LOP3.LUT R3, R30, R55, R57, 0xe8, !PT ;  /* 0x000000371e037212 */ /* 0x000fe200078ee839 */
[----:B------:R-:W-:Y:S01]  /*22ea0*/  IMAD.IADD R55, R55, 0x1, R46 ;  /* 0x0000000137377824 */ /* 0x000fe200078e022e */
[----:B------:R-:W-:-:S02]  /*22eb0*/  LOP3.LUT R58, R61, R54, R56, 0x96, !PT ;  /* 0x000000363d3a7212 */ /* 0x000fc400078e9638 */
[C-C-:B------:R-:W-:Y:S02]  /*22ec0*/  SHF.R.W.U32 R8, R11.reuse, 0x7, R11.reuse ;  /* 0x000000070b087819 */ /* 0x140fe40000001e0b */
[----:B------:R-:W-:Y:S01]  /*22ed0*/  SHF.R.W.U32 R35, R11, 0x12, R11 ;  /* 0x000000120b237819 */ /* 0x000fe20000001e0b */
[----:B------:R-:W-:Y:S01]  /*22ee0*/  IMAD.IADD R45, R58, 0x1, R45 ;  /* 0x000000013a2d7824 */ /* 0x000fe200078e022d */
[----:B------:R-:W-:Y:S02]  /*22ef0*/  SHF.R.U32.HI R32, RZ, 0x3, R11 ;  /* 0x00000003ff207819 */ /* 0x000fe4000001160b */
[C-C-:B------:R-:W-:Y:S02]  /*22f00*/  SHF.R.W.U32 R44, R2.reuse, 0x7, R2.reuse ;  /* 0x00000007022c7819 */ /* 0x140fe40000001e02 */
[--C-:B------:R-:W-:Y:S02]  /*22f10*/  SHF.R.W.U32 R61, R2, 0x12, R2.reuse ;  /* 0x00000012023d7819 */ /* 0x100fe40000001e02 */
[----:B------:R-:W-:-:S02]  /*22f20*/  SHF.R.U32.HI R54, RZ, 0x3, R2 ;  /* 0x00000003ff367819 */ /* 0x000fc40000011602 */
[----:B------:R-:W-:Y:S02]  /*22f30*/  IADD3 R16, PT, PT, R77, R16, R3 ;  /* 0x000000104d107210 */ /* 0x000fe40007ffe003 */
[----:B------:R-:W-:Y:S02]  /*22f40*/  LOP3.LUT R3, R35, R8, R32, 0x96, !PT ;  /* 0x0000000823037212 */ /* 0x000fe400078e9620 */
        /* <DEDUP_REMOVED lines=17> */
[C-C-:B------:R-:W-:Y:S02]  /*23060*/  SHF.R.W.U32 R30, R35.reuse, 0xd, R35.reuse ;  /* 0x0000000d231e7819 */ /* 0x140fe40000001e23 */
[----:B------:R-:W-:Y:S02]  /*23070*/  SHF.R.W.U32 R44, R35, 0x16, R35 ;  /* 0x00000016232c7819 */ /* 0x000fe40000001e23 */
[--C-:B------:R-:W-:Y:S02]  /*23080*/  SHF.R.W.U32 R46, R32, 0x6, R32.reuse ;  /* 0x00000006202e7819 */ /* 0x100fe40000001e20 */
[----:B------:R-:W-:Y:S02]  /*23090*/  LOP3.LUT R44, R44, R30, R5, 0x96, !PT ;  /* 0x0000001e2c2c7212 */ /* 0x000fe400078e9605 */
[C-C-:B------:R-:W-:Y:S02]  /*230a0*/  SHF.R.W.U32 R59, R32.reuse, 0xb, R32.reuse ;  /* 0x0000000b203b7819 */ /* 0x140fe40000001e20 */
[----:B------:R-:W-:-:S02]  /*230b0*/  SHF.R.W.U32 R50, R32, 0x19, R32 ;  /* 0x0000001920327819 */ /* 0x000fc40000001e20 */
[----:B------:R-:W-:Y:S02]  /*230c0*/  LOP3.LUT R30, R48, R32, R55, 0xb8, !PT ;  /* 0x00000020301e7212 */ /* 0x000fe400078eb837 */
[C-C-:B------:R-:W-:Y:S02]  /*230d0*/  SHF.R.W.U32 R52, R13.reuse, 0x11, R13.reuse ;  /* 0x000000110d347819 */ /* 0x140fe40000001e0d */
[--C-:B------:R-:W-:Y:S02]  /*230e0*/  SHF.R.W.U32 R61, R13, 0x13, R13.reuse ;  /* 0x000000130d3d7819 */ /* 0x100fe40000001e0d */
[----:B------:R-:W-:Y:S02]  /*230f0*/  SHF.R.U32.HI R54, RZ, 0xa, R13 ;  /* 0x0000000aff367819 */ /* 0x000fe4000001160d */
[----:B------:R-:W-:Y:S02]  /*23100*/  IADD3 R9, PT, PT, R45, R6, R9 ;  /* 0x000000062d097210 */ /* 0x000fe40007ffe009 */
[----:B------:R-:W-:-:S02]  /*23110*/  LOP3.LUT R59, R50, R59, R46, 0x96, !PT ;  /* 0x0000003b323b7212 */ /* 0x000fc400078e962e */
[----:B------:R-:W-:Y:S02]  /*23120*/  IADD3 R30, PT, PT, R45, R30, R53 ;  /* 0x0000001e2d1e7210 */ /* 0x000fe40007ffe035 */
[----:B------:R-:W-:Y:S02]  /*23130*/  LOP3.LUT R6, R16, R57, R35, 0xe8, !PT ;  /* 0x0000003910067212 */ /* 0x000fe400078ee823 */
        /* <DEDUP_REMOVED lines=30> */
[C-C-:B------:R-:W-:Y:S02]  /*23320*/  SHF.R.W.U32 R46, R53.reuse, 0x2, R53.reuse ;  /* 0x00000002352e7819 */ /* 0x140fe40000001e35 */
[----:B------:R-:W-:-:S02]  /*23330*/  SHF.R.W.U32 R49, R53, 0xd, R53 ;  /* 0x0000000d35317819 */ /* 0x000fc40000001e35 */
[----:B------:R-:W-:Y:S02]  /*23340*/  SHF.R.W.U32 R48, R53, 0x16, R53 ;  /* 0x0000001635307819 */ /* 0x000fe40000001e35 */
[----:B------:R-:W-:Y:S02]  /*23350*/  IADD3 R81, PT, PT, R54, R81, R50 ;  /* 0x0000005136517210 */ /* 0x000fe40007ffe032 */
[----:B------:R-:W-:Y:S02]  /*23360*/  LOP3.LUT R48, R48, R49, R46, 0x96, !PT ;  /* 0x0000003130307212 */ /* 0x000fe400078e962e */
[----:B------:R-:W-:Y:S01]  /*23370*/  IADD3 R51, PT, PT, R33, R28, R51 ;  /* 0x0000001c21337210 */ /* 0x000fe20007ffe033 */
        /* <DEDUP_REMOVED lines=19> */
[----:B------:R-:W-:Y:S02]  /*234b0*/  SHF.R.U32.HI R56, RZ, 0xa, R30 ;  /* 0x0000000aff387819 */ /* 0x000fe4000001161e */
[C-C-:B------:R-:W-:Y:S02]  /*234c0*/  SHF.R.W.U32 R16, R48.reuse, 0x2, R48.reuse ;  /* 0x0000000230107819 */ /* 0x140fe40000001e30 */
[C-C-:B------:R-:W-:Y:S02]  /*234d0*/  SHF.R.W.U32 R49, R48.reuse, 0xd, R48.reuse ;  /* 0x0000000d30317819 */ /* 0x140fe40000001e30 */
[----:B------:R-:W-:Y:S02]  /*234e0*/  SHF.R.W.U32 R28, R48, 0x16, R48 ;  /* 0x00000016301c7819 */ /* 0x000fe40000001e30 */
[----:B------:R-:W-:-:S02]  /*234f0*/  LOP3.LUT R61, R55, R54, R56, 0x96, !PT ;  /* 0x00000036373d7212 */ /* 0x000fc400078e9638 */
[----:B------:R-:W-:Y:S02]  /*23500*/  LOP3.LUT R29, R28, R49, R16, 0x96, !PT ;  /* 0x000000311c1d7212 */ /* 0x000fe400078e9610 */
[--C-:B------:R-:W-:Y:S01]  /*23510*/  SHF.R.W.U32 R49, R35, 0x6, R35.reuse ;  /* 0x0000000623317819 */ /* 0x100fe20000001e23 */
[----:B------:R-:W-:Y:S01]  /*23520*/  IMAD.IADD R34, R61, 0x1, R34 ;  /* 0x000000013d227824 */ /* 0x000fe200078e0222 */
        /* <DEDUP_REMOVED lines=99> */
[--C-:B------:R-:W-:Y:S01]  /*23b60*/  SHF.R.W.U32 R55, R34, 0x12, R34.reuse ;  /* 0x0000001222377819 */ /* 0x100fe20000001e22 */
[----:B------:R-:W-:Y:S01]  /*23b70*/  IMAD.IADD R36, R52, 0x1, R51 ;  /* 0x0000000134247824 */ /* 0x000fe200078e0233 */
        /* <DEDUP_REMOVED lines=41> */
[C---:B------:R-:W-:Y:S01]  /*23e10*/  SHF.R.W.U32 R49, R35.reuse, 0xd, R35 ;  /* 0x0000000d23317819 */ /* 0x040fe20000001e23 */
[----:B------:R-:W-:Y:S01]  /*23e20*/  IMAD.IADD R4, R4, 0x1, R43 ;  /* 0x0000000104047824 */ /* 0x000fe200078e022b */
[--C-:B------:R-:W-:Y:S02]  /*23e30*/  SHF.R.W.U32 R48, R35, 0x16, R35.reuse ;  /* 0x0000001623307819 */ /* 0x100fe40000001e23 */
[----:B------:R-:W-:Y:S02]  /*23e40*/  IADD3 R46, PT, PT, R12, R11, R8 ;  /* 0x0000000b0c2e7210 */ /* 0x000fe40007ffe008 */
[----:B------:R-:W-:Y:S02]  /*23e50*/  LOP3.LUT R8, R48, R49, R10, 0x96, !PT ;  /* 0x0000003130087212 */ /* 0x000fe400078e960a */
        /* <DEDUP_REMOVED lines=12> */
[C-C-:B------:R-:W-:Y:S02]  /*23f20*/  SHF.R.W.U32 R37, R8.reuse, 0xd, R8.reuse ;  /* 0x0000000d08257819 */ /* 0x140fe40000001e08 */
[----:B------:R-:W-:-:S02]  /*23f30*/  SHF.R.W.U32 R43, R8, 0x16, R8 ;  /* 0x00000016082b7819 */ /* 0x000fc40000001e08 */
[----:B------:R-:W-:Y:S02]  /*23f40*/  IADD3 R38, PT, PT, R48, R39, R38 ;  /* 0x0000002730267210 */ /* 0x000fe40007ffe026 */
        /* <DEDUP_REMOVED lines=43> */
[C-C-:B------:R-:W-:Y:S02]  /*24200*/  SHF.R.W.U32 R39, R32.reuse, 0xd, R32.reuse ;  /* 0x0000000d20277819 */ /* 0x140fe40000001e20 */
[----:B------:R-:W-:Y:S02]  /*24210*/  SHF.R.W.U32 R41, R32, 0x16, R32 ;  /* 0x0000001620297819 */ /* 0x000fe40000001e20 */
[----:B------:R-:W-:Y:S02]  /*24220*/  IADD3 R44, PT, PT, R49, R87, R44 ;  /* 0x00000057312c7210 */ /* 0x000fe40007ffe02c */
[----:B------:R-:W-:Y:S02]  /*24230*/  LOP3.LUT R51, R51, R50, R52, 0x96, !PT ;  /* 0x0000003233337212 */ /* 0x000fe400078e9634 */
[----:B------:R-:W-:Y:S01]  /*24240*/  LOP3.LUT R39, R41, R39, R38, 0x96, !PT ;  /* 0x0000002729277212 */ /* 0x000fe200078e9626 */
[----:B------:R-:W-:Y:S01]  /*24250*/  IMAD.IADD R41, R35, 0x1, R44 ;  /* 0x0000000123297824 */ /* 0x000fe200078e022c */
[----:B------:R-:W-:Y:S01]  /*24260*/  IADD3 R53, PT, PT, R9, R2, R5 ;  /* 0x0000000209357210 */ /* 0x000fe20007ffe005 */
[----:B------:R-:W-:Y:S01]  /*24270*/  IMAD.IADD R5, R51, 0x1, R46 ;  /* 0x0000000133057824 */ /* 0x000fe200078e022e */
        /* <DEDUP_REMOVED lines=14> */
[----:B------:R-:W-:Y:S02]  /*24360*/  IADD3 R43, PT, PT, R46, R88, R43 ;  /* 0x000000582e2b7210 */ /* 0x000fe40007ffe02b */
[----:B------:R-:W-:Y:S02]  /*24370*/  IADD3 R51, PT, PT, R36, R13, R6 ;  /* 0x0000000d24337210 */ /* 0x000fe40007ffe006 */
[----:B------:R-:W-:Y:S02]  /*24380*/  LOP3.LUT R48, R49, R48, R50, 0x96, !PT ;  /* 0x0000003031307212 */ /* 0x000fe400078e9632 */
[----:B------:R-:W-:Y:S01]  /*24390*/  LOP3.LUT R6, R38, R39, R26, 0x96, !PT ;  /* 0x0000002726067212 */ /* 0x000fe200078e961a */
        /* <DEDUP_REMOVED lines=140> */
[----:B------:R-:W-:Y:S02]  /*24c60*/  SHF.R.W.U32 R26, R9, 0x7, R9 ;  /* 0x00000007091a7819 */ /* 0x000fe40000001e09 */
[----:B------:R-:W-:Y:S02]  /*24c70*/  LOP3.LUT R7, R11, R8, R7, 0x96, !PT ;  /* 0x000000080b077212 */ /* 0x000fe400078e9607 */
[--C-:B------:R-:W-:Y:S02]  /*24c80*/  SHF.R.W.U32 R29, R9, 0x12, R9.reuse ;  /* 0x00000012091d7819 */ /* 0x100fe40000001e09 */
[----:B------:R-:W-:Y:S02]  /*24c90*/  SHF.R.U32.HI R28, RZ, 0x3, R9 ;  /* 0x00000003ff1c7819 */ /* 0x000fe40000011609 */
        /* <DEDUP_REMOVED lines=9> */
[C-C-:B------:R-:W-:Y:S02]  /*24d30*/  SHF.R.W.U32 R14, R34.reuse, 0x11, R34.reuse ;  /* 0x00000011220e7819 */ /* 0x140fe40000001e22 */
[--C-:B------:R-:W-:Y:S02]  /*24d40*/  SHF.R.W.U32 R29, R34, 0x13, R34.reuse ;  /* 0x00000013221d7819 */ /* 0x100fe40000001e22 */
[----:B------:R-:W-:Y:S02]  /*24d50*/  SHF.R.U32.HI R34, RZ, 0xa, R34 ;  /* 0x0000000aff227819 */ /* 0x000fe40000011622 */
[----:B------:R-:W-:Y:S02]  /*24d60*/  IADD3 R9, PT, PT, R15, R96, R9 ;  /* 0x000000600f097210 */ /* 0x000fe40007ffe009 */
[----:B------:R-:W-:-:S02]  /*24d70*/  SHF.R.W.U32 R8, R7, 0x2, R7 ;  /* 0x0000000207087819 */ /* 0x000fc40000001e07 */
[C---:B------:R-:W-:Y:S01]  /*24d80*/  SHF.R.W.U32 R11, R7.reuse, 0xd, R7 ;  /* 0x0000000d070b7819 */ /* 0x040fe20000001e07 */
[----:B------:R-:W-:Y:S01]  /*24d90*/  IMAD.IADD R6, R6, 0x1, R9 ;  /* 0x0000000106067824 */ /* 0x000fe200078e0209 */
[--C-:B------:R-:W-:Y:S02]  /*24da0*/  SHF.R.W.U32 R10, R7, 0x16, R7.reuse ;  /* 0x00000016070a7819 */ /* 0x100fe40000001e07 */
        /* <DEDUP_REMOVED lines=12> */
[--C-:B------:R-:W-:Y:S02]  /*24e70*/  SHF.R.W.U32 R15, R16, 0x16, R16.reuse ;  /* 0x00000016100f7819 */ /* 0x100fe40000001e10 */
        /* <DEDUP_REMOVED lines=40> */
.L_x_219:
[----:B------:R-:W0:Y:S02]  /*25100*/  FLO.U32 R2, R9 ;  /* 0x0000000900027300 */ /* 0x000e2400000e0000 */
[----:B0-----:R-:W-:-:S07]  /*25110*/  IADD3 R7, PT, PT, R3, 0x1f, -R2 ;  /* 0x0000001f03077810 */ /* 0x001fce0007ffe802 */
.L_x_220:
[----:B------:R-:W-:Y:S05]  /*25120*/  BSYNC.RECONVERGENT B1 ;  /* 0x0000000000017941 */ /* 0x000fea0003800200 */
.L_x_218:
[----:B------:R-:W0:Y:S01]  /*25130*/  S2R R3, SR_CgaCtaId ;  /* 0x0000000000037919 */ /* 0x000e220000008800 */
[----:B------:R-:W-:Y:S01]  /*25140*/  MOV R2, 0x400 ;  /* 0x0000040000027802 */ /* 0x000fe20000000f00 */
[----:B------:R-:W1:Y:S01]  /*25150*/  LDCU UR7, c[0x0][0x3b8] ;  /* 0x00007700ff0777ac */ /* 0x000e620008000800 */
[----:B------:R-:W-:Y:S01]  /*25160*/  ISETP.GT.U32.AND P2, PT, R7, R20, PT ;  /* 0x000000140700720c */ /* 0x000fe20003f44070 */
[----:B------:R-:W-:Y:S01]  /*25170*/  BSSY.RECONVERGENT B1, `(.L_x_221) ;  /* 0x000000f000017945 */ /* 0x000fe20003800200 */
[----:B------:R-:W-:Y:S02]  /*25180*/  VIMNMX.U32 R20, PT, PT, R20, R7, !PT ;  /* 0x0000000714147248 */ /* 0x000fe40007fe0000 */
[----:B------:R-:W-:Y:S02]  /*25190*/  SEL R17, R18, R17, P2 ;  /* 0x0000001112117207 */ /* 0x000fe40001000000 */
[----:B------:R-:W-:Y:S02]  /*251a0*/  SEL R21, R19, R21, P2 ;  /* 0x0000001513157207 */ /* 0x000fe40001000000 */
[----:B0-----:R-:W-:-:S05]  /*251b0*/  LEA R6, R3, R2, 0x18 ;  /* 0x0000000203067211 */ /* 0x001fca00078ec0ff */
[----:B------:R-:W0:Y:S02]  /*251c0*/  LDS R2, [R6+0x8] ;  /* 0x0000080006027984 */ /* 0x000e240000000800 */
[----:B0-----:R-:W-:-:S04]  /*251d0*/  ISETP.GT.U32.AND P1, PT, R7, R2, PT ;  /* 0x000000020700720c */ /* 0x001fc80003f24070 */
[----:B-1----:R-:W-:-:S13]  /*251e0*/  ISETP.EQ.OR P1, PT, RZ, UR7, !P1 ;  /* 0x00000007ff007c0c */ /* 0x002fda000cf22670 */
[----:B------:R-:W-:Y:S05]  /*251f0*/  @P1 BRA `(.L_x_222) ;  /* 0x0000000000181947 */ /* 0x000fea0003800000 */
[----:B------:R-:W0:Y:S02]  /*25200*/  LDC.64 R4, c[0x0][0x3d0] ;  /* 0x0000f400ff047b82 */ /* 0x000e240000000a00 */
[----:B0-----:R-:W2:Y:S02]  /*25210*/  ATOMG.E.MAX.STRONG.GPU PT, R4, desc[UR12][R4.64], R7 ;  /* 0x80000007040479a8 */ /* 0x001ea400091ef10c */
[----:B--2---:R-:W-:-:S13]  /*25220*/  ISETP.GT.U32.AND P1, PT, R7, R4, PT ;  /* 0x000000040700720c */ /* 0x004fda0003f24070 */
[----:B------:R-:W0:Y:S01]  /*25230*/  @P1 LDC.64 R2, c[0x0][0x3d8] ;  /* 0x0000f600ff021b82 */ /* 0x000e220000000a00 */
[----:B------:R1:W-:Y:S04]  /*25240*/  @P1 STS [R6+0x8], R7 ;  /* 0x0000080706001388 */ /* 0x0003e80000000800 */
[----:B0-----:R1:W-:Y:S02]  /*25250*/  @P1 STG.E.64 desc[UR12][R2.64], R18 ;  /* 0x0000001202001986 */ /* 0x0013e4000c101b0c */
.L_x_222:
[----:B------:R-:W-:Y:S05]  /*25260*/  BSYNC.RECONVERGENT B1 ;  /* 0x0000000000017941 */ /* 0x000fea0003800200 */
.L_x_221:
[----:B------:R-:W-:-:S05]  /*25270*/  VIADD R27, R27, 0x1 ;  /* 0x000000011b1b7836 */ /* 0x000fca0000000000 */
[----:B------:R-:W-:-:S13]  /*25280*/  ISETP.NE.AND P1, PT, R27, R22, PT ;  /* 0x000000161b00720c */ /* 0x000fda0003f25270 */
[----:B------:R-:W-:Y:S05]  /*25290*/  @P1 BRA `(.L_x_223) ;  /* 0xfffffe2c00fc1947 */ /* 0x000fea000383ffff */
.L_x_166:
[----:B------:R-:W-:Y:S05]  /*252a0*/  BSYNC B0 ;  /* 0x0000000000007941 */ /* 0x000fea0003800000 */
.L_x_165:
[----:B-123--:R-:W1:Y:S01]  /*252b0*/  LDC R3, c[0x0][0x3b4] ;  /* 0x0000ed00ff037b82 */ /* 0x00ee620000000800 */
[----:B------:R-:W1:Y:S02]  /*252c0*/  LDCU UR7, c[0x0][0x360] ;  /* 0x00006c00ff0777ac */ /* 0x000e640008000800 */
[----:B-1----:R-:W-:-:S03]  /*252d0*/  IMAD.WIDE.U32 R24, R3, UR7, R24 ;  /* 0x0000000703187c25 */ /* 0x002fc6000f8e0018 */
[----:B------:R-:W-:-:S04]  /*252e0*/  ISETP.GE.U32.AND P1, PT, R24, UR4, PT ;  /* 0x0000000418007c0c */ /* 0x000fc8000bf26070 */
[----:B------:R-:W-:-:S13]  /*252f0*/  ISETP.GE.U32.AND.EX P1, PT, R25, UR5, PT, P1 ;  /* 0x0000000519007c0c */ /* 0x000fda000bf26110 */
[----:B------:R-:W-:Y:S05]  /*25300*/  @!P1 BRA `(.L_x_224) ;  /* 0xfffffe2400149947 */ /* 0x000fea000383ffff */
.L_x_150:
[----:B------:R-:W-:Y:S05]  /*25310*/  WARPSYNC.ALL ;  /* 0x0000000000007948 */ /* 0x000fea0003800000 */
[----:B0---4-:R-:W0:Y:S08]  /*25320*/  LDC.64 R2, c[0x0][0x3e0] ;  /* 0x0000f800ff027b82 */ /* 0x011e300000000a00 */
[----:B------:R-:W-:Y:S06]  /*25330*/  BAR.SYNC.DEFER_BLOCKING 0x0 ;  /* 0x0000000000007b1d */ /* 0x000fec0000010000 */
[----:B0-----:R-:W2:Y:S02]  /*25340*/  LDG.E.STRONG.SYS R2, desc[UR12][R2.64] ;  /* 0x0000000c02027981 */ /* 0x001ea4000c1f5900 */
[----:B--2---:R-:W-:-:S13]  /*25350*/  ISETP.NE.AND P1, PT, R2, RZ, PT ;  /* 0x000000ff0200720c */ /* 0x004fda0003f25270 */
[----:B------:R-:W-:Y:S05]  /*25360*/  @!P1 BRA `(.L_x_225) ;  /* 0xfffffe2000509947 */ /* 0x000fea000383ffff */
.L_x_147:
[----:B------:R-:W5:Y:S01]  /*25370*/  SHFL.DOWN PT, R3, R20, 0x10, 0x1f ;  /* 0x0a001f0014037f89 */ /* 0x000f6200000e0000 */
[----:B------:R-:W5:Y:S01]  /*25380*/  LDCU UR7, c[0x0][0x360] ;  /* 0x00006c00ff0777ac */ /* 0x000f620008000800 */
[----:B------:R-:W5:Y:S02]  /*25390*/  S2UR UR10, SR_CgaCtaId ;  /* 0x00000000000a79c3 */ /* 0x000f640000008800 */
[----:B-1234-:R-:W1:Y:S01]  /*253a0*/  SHFL.DOWN PT, R0, R21, 0x10, 0x1f ;  /* 0x0a001f0015007f89 */ /* 0x01ee6200000e0000 */
[----:B------:R-:W-:Y:S02]  /*253b0*/  UMOV UR8, 0x400 ;  /* 0x0000040000087882 */ /* 0x000fe40000000000 */
[----:B------:R-:W-:Y:S01]  /*253c0*/  UIADD3 UR9, UPT, UPT, UR8, 0x10, URZ ;  /* 0x0000001008097890 */ /* 0x000fe2000fffe0ff */
[----:B------:R-:W2:Y:S01]  /*253d0*/  SHFL.DOWN PT, R2, R17, 0x10, 0x1f ;  /* 0x0a001f0011027f89 */ /* 0x000ea200000e0000 */
[----:B0-----:R-:W0:Y:S01]  /*253e0*/  S2R R8, SR_TID.X ;  /* 0x0000000000087919 */ /* 0x001e220000002100 */
[----:B-----5:R-:W-:-:S04]  /*253f0*/  UIADD3 UR7, UPT, UPT, UR7, 0x1f, URZ ;  /* 0x0000001f07077890 */ /* 0x020fc8000fffe0ff */
[----:B------:R-:W-:Y:S01]  /*25400*/  USHF.R.U32.HI UR8, URZ, 0x3, UR7 ;  /* 0x00000003ff087899 */ /* 0x000fe20008011607 */
[CC--:B------:R-:W-:Y:S02]  /*25410*/  ISETP.GT.U32.AND P0, PT, R3.reuse, R20.reuse, PT ;  /* 0x000000140300720c */ /* 0x0c0fe40003f04070 */
[----:B------:R-:W-:Y:S01]  /*25420*/  VIMNMX.U32 R3, PT, PT, R3, R20, !PT ;  /* 0x0000001403037248 */ /* 0x000fe20007fe0000 */
[----:B------:R-:W-:Y:S01]  /*25430*/  ULEA UR9, UR10, UR9, 0x18 ;  /* 0x000000090a097291 */ /* 0x000fe2000f8ec0ff */
[----:B-1----:R-:W-:Y:S01]  /*25440*/  SEL R13, R0, R21, P0 ;  /* 0x00000015000d7207 */ /* 0x002fe20000000000 */
[----:B------:R-:W-:Y:S02]  /*25450*/  ULOP3.LUT UR8, UR8, 0x1ffffffc, URZ, 0xc0, !UPT ;  /* 0x1ffffffc08087892 */ /* 0x000fe4000f8ec0ff */
[----:B------:R-:W1:Y:S01]  /*25460*/  SHFL.DOWN PT, R0, R3, 0x8, 0x1f ;  /* 0x09001f0003007f89 */ /* 0x000e6200000e0000 */
[----:B--2---:R-:W-:Y:S01]  /*25470*/  SEL R11, R2, R17, P0 ;  /* 0x00000011020b7207 */ /* 0x004fe20000000000 */
[----:B------:R-:W-:-:S02]  /*25480*/  UIADD3 UR8, UPT, UPT, UR9, UR8, URZ ;  /* 0x0000000809087290 */ /* 0x000fc4000fffe0ff */
[----:B------:R-:W2:Y:S04]  /*25490*/  SHFL.DOWN PT, R2, R13, 0x8, 0x1f ;  /* 0x09001f000d027f89 */ /* 0x000ea800000e0000 */
[----:B------:R-:W3:Y:S01]  /*254a0*/  SHFL.DOWN PT, R4, R11, 0x8, 0x1f ;  /* 0x09001f000b047f89 */ /* 0x000ee200000e0000 */
[----:B-1----:R-:W-:Y:S02]  /*254b0*/  ISETP.GT.U32.AND P0, PT, R0, R3, PT ;  /* 0x000000030000720c */ /* 0x002fe40003f04070 */
[----:B------:R-:W-:Y:S02]  /*254c0*/  VIMNMX.U32 R0, PT, PT, R3, R0, !PT ;  /* 0x0000000003007248 */ /* 0x000fe40007fe0000 */
[----:B--2---:R-:W-:-:S03]  /*254d0*/  SEL R9, R2, R13, P0 ;  /* 0x0000000d02097207 */ /* 0x004fc60000000000 */
[----:B------:R-:W1:Y:S01]  /*254e0*/  SHFL.DOWN PT, R5, R0, 0x4, 0x1f ;  /* 0x08801f0000057f89 */ /* 0x000e6200000e0000 */
[----:B---3--:R-:W-:-:S03]  /*254f0*/  SEL R7, R4, R11, P0 ;  /* 0x0000000b04077207 */ /* 0x008fc60000000000 */
        /* <DEDUP_REMOVED lines=11> */
[----:B--2---:R-:W-:Y:S02]  /*255b0*/  SEL R9, R3, R6, P0 ;  /* 0x0000000603097207 */ /* 0x004fe40000000000 */
[----:B0-----:R-:W-:Y:S01]  /*255c0*/  LOP3.LUT P1, R5, R8, 0x1f, RZ, 0xc0, !PT ;  /* 0x0000001f08057812 */ /* 0x001fe2000782c0ff */
[----:B------:R-:W0:Y:S01]  /*255d0*/  SHFL.DOWN PT, R3, R2, 0x1, 0x1f ;  /* 0x08201f0002037f89 */ /* 0x000e2200000e0000 */
[----:B---3--:R-:W-:-:S03]  /*255e0*/  SEL R7, R4, R11, P0 ;  /* 0x0000000b04077207 */ /* 0x008fc60000000000 */
[----:B------:R-:W1:Y:S04]  /*255f0*/  SHFL.DOWN PT, R0, R9, 0x1, 0x1f ;  /* 0x08201f0009007f89 */ /* 0x000e6800000e0000 */
[----:B------:R-:W2:Y:S04]  /*25600*/  SHFL.DOWN PT, R4, R7, 0x1, 0x1f ;  /* 0x08201f0007047f89 */ /* 0x000ea800000e0000 */
[----:B------:R-:W-:Y:S02]  /*25610*/  @!P1 LEA.HI R6, R8, UR9, RZ, 0x1d ;  /* 0x0000000908069c11 */ /* 0x000fe4000f8fe8ff */
[----:B0-----:R-:W-:-:S02]  /*25620*/  ISETP.GT.U32.AND P0, PT, R3, R2, PT ;  /* 0x000000020300720c */ /* 0x001fc40003f04070 */
[----:B------:R-:W-:Y:S02]  /*25630*/  VIMNMX.U32 R11, PT, PT, R2, R3, !PT ;  /* 0x00000003020b7248 */ /* 0x000fe40007fe0000 */
[----:B-1----:R-:W-:-:S03]  /*25640*/  SEL R3, R0, R9, P0 ;  /* 0x0000000900037207 */ /* 0x002fc60000000000 */
[----:B------:R0:W-:Y:S01]  /*25650*/  @!P1 STS [R6], R11 ;  /* 0x0000000b06009388 */ /* 0x0001e20000000800 */
[----:B--2---:R-:W-:Y:S02]  /*25660*/  SEL R2, R4, R7, P0 ;  /* 0x0000000704027207 */ /* 0x004fe40000000000 */
[C---:B------:R-:W-:Y:S02]  /*25670*/  @!P1 LEA.HI R7, R8.reuse, UR8, RZ, 0x1e ;  /* 0x0000000808079c11 */ /* 0x040fe4000f8ff0ff */
[----:B------:R-:W-:-:S03]  /*25680*/  ISETP.GT.U32.AND P0, PT, R8, 0x1f, PT ;  /* 0x0000001f0800780c */ /* 0x000fc60003f04070 */
[----:B------:R0:W-:Y:S01]  /*25690*/  @!P1 STS.64 [R7], R2 ;  /* 0x0000000207009388 */ /* 0x0001e20000000a00 */
[----:B------:R-:W-:Y:S09]  /*256a0*/  BAR.SYNC.DEFER_BLOCKING 0x0 ;  /* 0x0000000000007b1d */ /* 0x000ff20000010000 */
[----:B------:R-:W-:Y:S05]  /*256b0*/  @P0 EXIT ;  /* 0x000000000000094d */ /* 0x000fea0003800000 */
[----:B------:R-:W-:Y:S01]  /*256c0*/  USHF.R.U32.HI UR4, URZ, 0x5, UR7 ;  /* 0x00000005ff047899 */ /* 0x000fe20008011607 */
[----:B------:R-:W-:Y:S01]  /*256d0*/  IMAD.MOV.U32 R0, RZ, RZ, RZ ;  /* 0x000000ffff007224 */ /* 0x000fe200078e00ff */
[----:B0-----:R-:W-:-:S04]  /*256e0*/  CS2R R2, SRZ ;  /* 0x0000000000027805 */ /* 0x001fc8000001ff00 */
        /* <DEDUP_REMOVED lines=50> */
.L_x_226:
        /* <DEDUP_REMOVED lines=15> */
.L_x_305:


//--------------------- .text.double_sha256_max_kernel --------------------------
	.section	.text.double_sha256_max_kernel,"ax",@progbits
	.align	128
        .global         double_sha256_max_kernel
        .type           double_sha256_max_kernel,@function
        .size           double_sha256_max_kernel,(.L_x_306 - double_sha256_max_kernel)
        .other          double_sha256_max_kernel,@"STO_CUDA_ENTRY STV_DEFAULT"
double_sha256_max_kernel:
.text.double_sha256_max_kernel:
[----:B------:R-:W0:Y:S01]  /*0000*/  LDC R1, c[0x0][0x37c] ;  /* 0x0000df00ff017b82 */ /* 0x000e220000000800 */
[----:B------:R-:W1:Y:S07]  /*0010*/  S2R R25, SR_TID.X ;  /* 0x0000000000197919 */ /* 0x000e6e0000002100 */
[----:B------:R-:W2:Y:S01]  /*0020*/  S2UR UR6, SR_CgaCtaId ;  /* 0x00000000000679c3 */ /* 0x000ea20000008800 */
[----:B------:R-:W3:Y:S01]  /*0030*/  LDCU UR10, c[0x0][0x360] ;  /* 0x00006c00ff0a77ac */ /* 0x000ee20008000800 */
[----:B------:R-:W-:Y:S01]  /*0040*/  BSSY.RECONVERGENT B0, `(.L_x_227) ;  /* 0x0000732000007945 */ /* 0x000fe20003800200 */
[----:B------:R-:W4:Y:S01]  /*0050*/  S2R R2, SR_CTAID.X ;  /* 0x0000000000027919 */ /* 0x000f220000002500 */
[----:B0-----:R-:W-:Y:S01]  /*0060*/  VIADD R1, R1, 0xfffffed0 ;  /* 0xfffffed001017836 */ /* 0x001fe20000000000 */
[----:B------:R-:W-:Y:S01]  /*0070*/  UMOV UR5, 0x400 ;  /* 0x0000040000057882 */ /* 0x000fe20000000000 */
[----:B------:R-:W0:Y:S01]  /*0080*/  LDCU.64 UR8, c[0x0][0x358] ;  /* 0x00006b00ff0877ac */ /* 0x000e220008000a00 */
[----:B------:R-:W-:Y:S01]  /*0090*/  IMAD.MOV.U32 R27, RZ, RZ, RZ ;  /* 0x000000ffff1b7224 */ /* 0x000fe200078e00ff */
[----:B------:R-:W5:Y:S01]  /*00a0*/  LDC R0, c[0x0][0x388] ;  /* 0x0000e200ff007b82 */ /* 0x000f620000000800 */
[----:B---3--:R-:W-:-:S04]  /*00b0*/  UIADD3 UR4, UPT, UPT, UR10, 0x1f, URZ ;  /* 0x0000001f0a047890 */ /* 0x008fc8000fffe0ff */
[----:B------:R-:W-:Y:S02]  /*00c0*/  USHF.R.U32.HI UR4, URZ, 0x5, UR4 ;  /* 0x00000005ff047899 */ /* 0x000fe40008011604 */
[----:B--2---:R-:W-:-:S04]  /*00d0*/  ULEA UR5, UR6, UR5, 0x18 ;  /* 0x0000000506057291 */ /* 0x004fc8000f8ec0ff */
[----:B------:R-:W-:Y:S01]  /*00e0*/  ULEA UR6, UR4, UR5, 0x2 ;  /* 0x0000000504067291 */ /* 0x000fe2000f8e10ff */
[----:B-1----:R-:W-:-:S03]  /*00f0*/  ISETP.NE.AND P0, PT, R25, RZ, PT ;  /* 0x000000ff1900720c */ /* 0x002fc60003f05270 */
[----:B------:R-:W-:Y:S01]  /*0100*/  ULEA UR7, UR4, UR6, 0x3 ;  /* 0x0000000604077291 */ /* 0x000fe2000f8e18ff */
[----:B-----5:R-:W-:Y:S01]  /*0110*/  LOP3.LUT R26, R0, 0x3f, RZ, 0xc0, !PT ;  /* 0x0000003f001a7812 */ /* 0x020fe200078ec0ff */
[----:B----4-:R-:W-:-:S08]  /*0120*/  IMAD R25, R2, UR10, R25 ;  /* 0x0000000a02197c24 */ /* 0x010fd0000f8e0219 */
        /* <DEDUP_REMOVED lines=13> */
[--C-:B------:R-:W-:Y:S01]  /*0200*/  SHF.R.U64 R74, R0, 0x6, R9.reuse ;  /* 0x00000006004a7819 */ /* 0x100fe20000001209 */
[----:B------:R-:W-:Y:S01]  /*0210*/  IMAD.MOV.U32 R10, RZ, RZ, 0x6a09e667 ;  /* 0x6a09e667ff0a7424 */ /* 0x000fe200078e00ff */
[----:B------:R-:W-:Y:S01]  /*0220*/  SHF.R.U32.HI R73, RZ, 0x6, R9 ;  /* 0x00000006ff497819 */ /* 0x000fe20000011609 */
[----:B------:R-:W-:Y:S01]  /*0230*/  IMAD.MOV.U32 R15, RZ, RZ, -0x4498517b ;  /* 0xbb67ae85ff0f7424 */ /* 0x000fe200078e00ff */
[----:B------:R-:W0:Y:S01]  /*0240*/  LDCU.64 UR12, c[0x0][0x380] ;  /* 0x00007000ff0c77ac */ /* 0x000e220008000a00 */
[----:B------:R-:W-:Y:S02]  /*0250*/  IMAD.MOV.U32 R13, RZ, RZ, 0x3c6ef372 ;  /* 0x3c6ef372ff0d7424 */ /* 0x000fe400078e00ff */
[----:B------:R-:W-:Y:S01]  /*0260*/  IMAD.MOV.U32 R12, RZ, RZ, -0x5ab00ac6 ;  /* 0xa54ff53aff0c7424 */ /* 0x000fe200078e00ff */
[----:B------:R-:W-:Y:S01]  /*0270*/  UMOV UR4, URZ ;  /* 0x000000ff00047c82 */ /* 0x000fe20008000000 */
[----:B------:R-:W-:Y:S01]  /*0280*/  IMAD.MOV.U32 R17, RZ, RZ, 0x510e527f ;  /* 0x510e527fff117424 */ /* 0x000fe200078e00ff */
[----:B------:R-:W-:Y:S01]  /*0290*/  UMOV UR5, URZ ;  /* 0x000000ff00057c82 */ /* 0x000fe20008000000 */
[----:B------:R-:W-:-:S02]  /*02a0*/  IMAD.MOV.U32 R8, RZ, RZ, -0x64fa9774 ;  /* 0x9b05688cff087424 */ /* 0x000fc400078e00ff */
[----:B------:R-:W-:Y:S02]  /*02b0*/  IMAD.MOV.U32 R11, RZ, RZ, 0x1f83d9ab ;  /* 0x1f83d9abff0b7424 */ /* 0x000fe400078e00ff */
[----:B------:R-:W-:-:S07]  /*02c0*/  IMAD.MOV.U32 R14, RZ, RZ, 0x5be0cd19 ;  /* 0x5be0cd19ff0e7424 */ /* 0x000fce00078e00ff */
.L_x_230:
        /* <DEDUP_REMOVED lines=68> */
[----:B------:R-:W-:Y:S01]  /*0710*/  LOP3.LUT R83, R11, R17, R8, 0xb8, !PT ;  /* 0x000000110b537212 */ /* 0x000fe200078eb808 */
[----:B--2---:R-:W-:-:S04]  /*0720*/  IMAD R3, R2, 0x100, R3 ;  /* 0x0000010002037824 */ /* 0x004fc800078e0203 */
[----:B---3--:R-:W-:-:S04]  /*0730*/  IMAD R16, R3, 0x100, R16 ;  /* 0x0000010003107824 */ /* 0x008fc800078e0210 */
[----:B----4-:R-:W-:Y:S02]  /*0740*/  IMAD.U32 R19, R16, 0x100, R19 ;  /* 0x0000010010137824 */ /* 0x010fe400078e0013 */
[----:B------:R-:W2:Y:S01]  /*0750*/  LDG.E.U8.CONSTANT R16, desc[UR8][R6.64+0x3d] ;  /* 0x00003d0806107981 */ /* 0x000ea2000c1e9100 */
[----:B-----5:R-:W-:-:S03]  /*0760*/  IMAD R32, R32, 0x100, R37 ;  /* 0x0000010020207824 */ /* 0x020fc600078e0225 */
[----:B------:R1:W3:Y:S01]  /*0770*/  LDG.E.U8.CONSTANT R37, desc[UR8][R6.64+0x3f] ;  /* 0x00003f0806257981 */ /* 0x0002e2000c1e9100 */
[C-C-:B------:R-:W-:Y:S02]  /*0780*/  SHF.R.W.U32 R2, R17.reuse, 0x6, R17.reuse ;  /* 0x0000000611027819 */ /* 0x140fe40000001e11 */
[----:B------:R-:W-:Y:S02]  /*0790*/  SHF.R.W.U32 R3, R17, 0xb, R17 ;  /* 0x0000000b11037819 */ /* 0x000fe40000001e11 */
[----:B------:R-:W-:Y:S02]  /*07a0*/  IADD3 R83, PT, PT, R19, R83, R14 ;  /* 0x0000005313537210 */ /* 0x000fe40007ffe00e */
[----:B------:R-:W-:-:S04]  /*07b0*/  LOP3.LUT R3, R70, R3, R2, 0x96, !PT ;  /* 0x0000000346037212 */ /* 0x000fc800078e9602 */
[----:B0-----:R-:W-:Y:S01]  /*07c0*/  IADD3 R83, PT, PT, R83, R4, R3 ;  /* 0x0000000453537210 */ /* 0x001fe20007ffe003 */
[----:B------:R-:W-:-:S04]  /*07d0*/  IMAD R71, R32, 0x100, R71 ;  /* 0x0000010020477824 */ /* 0x000fc800078e0247 */
[----:B------:R-:W-:Y:S02]  /*07e0*/  IMAD.IADD R70, R83, 0x1, R12 ;  /* 0x0000000153467824 */ /* 0x000fe400078e020c */
[----:B------:R-:W-:-:S03]  /*07f0*/  IMAD.U32 R32, R71, 0x100, R72 ;  /* 0x0000010047207824 */ /* 0x000fc600078e0048 */
[C-C-:B------:R-:W-:Y:S02]  /*0800*/  SHF.R.W.U32 R2, R70.reuse, 0x6, R70.reuse ;  /* 0x0000000646027819 */ /* 0x140fe40000001e46 */
[C-C-:B------:R-:W-:Y:S02]  /*0810*/  SHF.R.W.U32 R3, R70.reuse, 0xb, R70.reuse ;  /* 0x0000000b46037819 */ /* 0x140fe40000001e46 */
[----:B------:R-:W-:Y:S02]  /*0820*/  SHF.R.W.U32 R4, R70, 0x19, R70 ;  /* 0x0000001946047819 */ /* 0x000fe40000001e46 */
[----:B------:R-:W-:Y:S02]  /*0830*/  LOP3.LUT R71, R8, R70, R17, 0xb8, !PT ;  /* 0x0000004608477212 */ /* 0x000fe400078eb811 */
[----:B------:R-:W-:Y:S02]  /*0840*/  LOP3.LUT R4, R4, R3, R2, 0x96, !PT ;  /* 0x0000000304047212 */ /* 0x000fe400078e9602 */
[----:B------:R-:W0:Y:S01]  /*0850*/  LDC.64 R2, c[0x3][0x8] ;  /* 0x00c00200ff027b82 */ /* 0x000e220000000a00 */
[----:B------:R-:W-:Y:S01]  /*0860*/  IADD3 R71, PT, PT, R32, R71, R11 ;  /* 0x0000004720477210 */ /* 0x000fe20007ffe00b */
[----:B------:R-:W-:-:S03]  /*0870*/  IMAD R77, R76, 0x100, R77 ;  /* 0x000001004c4d7824 */ /* 0x000fc600078e024d */
[----:B------:R-:W-:Y:S01]  /*0880*/  IADD3 R76, PT, PT, R71, R5, R4 ;  /* 0x00000005474c7210 */ /* 0x000fe20007ffe004 */
[----:B------:R-:W-:-:S04]  /*0890*/  IMAD R78, R77, 0x100, R78 ;  /* 0x000001004d4e7824 */ /* 0x000fc800078e024e */
[----:B------:R-:W-:Y:S01]  /*08a0*/  IMAD.IADD R71, R76, 0x1, R13 ;  /* 0x000000014c477824 */ /* 0x000fe200078e020d */
[--C-:B------:R-:W-:Y:S01]  /*08b0*/  SHF.R.W.U32 R4, R10, 0x2, R10.reuse ;  /* 0x000000020a047819 */ /* 0x100fe20000001e0a */
[----:B-1----:R-:W-:Y:S01]  /*08c0*/  IMAD.U32 R7, R78, 0x100, R79 ;  /* 0x000001004e077824 */ /* 0x002fe200078e004f */
        /* <DEDUP_REMOVED lines=18> */
[----:B------:R-:W-:Y:S01]  /*09f0*/  IMAD.U32 R6, R6, 0x100, R75 ;  /* 0x0000010006067824 */ /* 0x000fe200078e004b */
[C-C-:B------:R-:W-:Y:S02]  /*0a00*/  SHF.R.W.U32 R80, R72.reuse, 0x6, R72.reuse ;  /* 0x0000000648507819 */ /* 0x140fe40000001e48 */
[C-C-:B------:R-:W-:Y:S02]  /*0a10*/  SHF.R.W.U32 R81, R72.reuse, 0xb, R72.reuse ;  /* 0x0000000b48517819 */ /* 0x140fe40000001e48 */
[----:B------:R-:W-:-:S02]  /*0a20*/  SHF.R.W.U32 R82, R72, 0x19, R72 ;  /* 0x0000001948527819 */ /* 0x000fc40000001e48 */
[----:B------:R-:W-:Y:S02]  /*0a30*/  LOP3.LUT R79, R4, R5, R2, 0x96, !PT ;  /* 0x00000005044f7212 */ /* 0x000fe400078e9602 */
[----:B------:R-:W-:Y:S01]  /*0a40*/  LOP3.LUT R2, R70, R72, R71, 0xb8, !PT ;  /* 0x0000004846027212 */ /* 0x000fe200078eb847 */
[----:B------:R-:W0:Y:S01]  /*0a50*/  LDC.64 R4, c[0x3][0x10] ;  /* 0x00c00400ff047b82 */ /* 0x000e220000000a00 */
[----:B------:R-:W-:Y:S01]  /*0a60*/  LOP3.LUT R80, R82, R81, R80, 0x96, !PT ;  /* 0x0000005152507212 */ /* 0x000fe200078e9650 */
[----:B------:R-:W-:Y:S01]  /*0a70*/  IMAD R82, R69, 0x100, R68 ;  /* 0x0000010045527824 */ /* 0x000fe200078e0244 */
[----:B------:R-:W-:-:S04]  /*0a80*/  IADD3 R68, PT, PT, R6, R2, R17 ;  /* 0x0000000206447210 */ /* 0x000fc80007ffe011 */
        /* <DEDUP_REMOVED lines=17> */
[----:B------:R-:W-:Y:S02]  /*0ba0*/  LOP3.LUT R2, R77, R10, R76, 0xe8, !PT ;  /* 0x0000000a4d027212 */ /* 0x000fe400078ee84c */
        /* <DEDUP_REMOVED lines=111> */
[----:B------:R-:W-:Y:S02]  /*12a0*/  SHF.R.W.U32 R40, R43, 0x16, R43 ;  /* 0x000000162b287819 */ /* 0x000fe40000001e2b */
[----:B------:R-:W-:-:S02]  /*12b0*/  SHF.R.W.U32 R41, R4, 0x6, R4 ;  /* 0x0000000604297819 */ /* 0x000fc40000001e04 */
[----:B------:R-:W-:Y:S01]  /*12c0*/  LOP3.LUT R40, R40, R39, R2, 0x96, !PT ;  /* 0x0000002728287212 */ /* 0x000fe200078e9602 */
[----:B------:R-:W-:Y:S01]  /*12d0*/  IMAD.U32 R2, R55, 0x100, R38 ;  /* 0x0000010037027824 */ /* 0x000fe200078e0026 */
[C-C-:B------:R-:W-:Y:S01]  /*12e0*/  SHF.R.W.U32 R42, R4.reuse, 0xb, R4.reuse ;  /* 0x0000000b042a7819 */ /* 0x140fe20000001e04 */
[----:B------:R-:W0:Y:S01]  /*12f0*/  LDC.64 R38, c[0x3][0x30] ;  /* 0x00c00c00ff267b82 */ /* 0x000e220000000a00 */
[----:B------:R-:W-:Y:S02]  /*1300*/  SHF.R.W.U32 R50, R4, 0x19, R4 ;  /* 0x0000001904327819 */ /* 0x000fe40000001e04 */
[----:B------:R-:W-:Y:S02]  /*1310*/  LOP3.LUT R52, R46, R4, R53, 0xb8, !PT ;  /* 0x000000042e347212 */ /* 0x000fe400078eb835 */
        /* <DEDUP_REMOVED lines=20> */
[----:B0-----:R-:W-:-:S02]  /*1460*/  IADD3 R38, PT, PT, R47, R38, R41 ;  /* 0x000000262f267210 */ /* 0x001fc40007ffe029 */
[----:B------:R-:W-:Y:S01]  /*1470*/  IADD3 R41, PT, PT, R60, R3, R44 ;  /* 0x000000033c297210 */ /* 0x000fe20007ffe02c */
[----:B------:R-:W-:Y:S02]  /*1480*/  IMAD R44, R31, 0x100, R30 ;  /* 0x000001001f2c7824 */ /* 0x000fe400078e021e */
[----:B------:R-:W-:Y:S01]  /*1490*/  IMAD.IADD R30, R43, 0x1, R38 ;  /* 0x000000012b1e7824 */ /* 0x000fe200078e0226 */
[C---:B------:R-:W-:Y:S01]  /*14a0*/  SHF.R.W.U32 R3, R41.reuse, 0x2, R41 ;  /* 0x0000000229037819 */ /* 0x040fe20000001e29 */
[----:B------:R-:W-:Y:S01]  /*14b0*/  IMAD R29, R44, 0x100, R29 ;  /* 0x000001002c1d7824 */ /* 0x000fe200078e021d */
[C-C-:B------:R-:W-:Y:S02]  /*14c0*/  SHF.R.W.U32 R34, R41.reuse, 0xd, R41.reuse ;  /* 0x0000000d29227819 */ /* 0x140fe40000001e29 */
[----:B------:R-:W-:Y:S01]  /*14d0*/  SHF.R.W.U32 R31, R41, 0x16, R41 ;  /* 0x00000016291f7819 */ /* 0x000fe20000001e29 */
[----:B------:R-:W-:Y:S01]  /*14e0*/  IMAD R23, R23, 0x100, R24 ;  /* 0x0000010017177824 */ /* 0x000fe200078e0218 */
[C---:B------:R-:W-:Y:S01]  /*14f0*/  SHF.R.W.U32 R36, R30.reuse, 0x6, R30 ;  /* 0x000000061e247819 */ /* 0x040fe20000001e1e */
[----:B------:R-:W-:Y:S01]  /*1500*/  IMAD.U32 R28, R29, 0x100, R28 ;  /* 0x000001001d1c7824 */ /* 0x000fe200078e001c */
[----:B------:R-:W-:-:S02]  /*1510*/  SHF.R.W.U32 R45, R30, 0xb, R30 ;  /* 0x0000000b1e2d7819 */ /* 0x000fc40000001e1e */
[----:B------:R-:W-:Y:S02]  /*1520*/  SHF.R.W.U32 R42, R30, 0x19, R30 ;  /* 0x000000191e2a7819 */ /* 0x000fe40000001e1e */
[----:B------:R-:W-:Y:S02]  /*1530*/  LOP3.LUT R34, R31, R34, R3, 0x96, !PT ;  /* 0x000000221f227212 */ /* 0x000fe400078e9603 */
[----:B------:R-:W-:Y:S01]  /*1540*/  LOP3.LUT R3, R4, R30, R35, 0xb8, !PT ;  /* 0x0000001e04037212 */ /* 0x000fe200078eb823 */
[----:B------:R-:W-:Y:S01]  /*1550*/  IMAD R47, R23, 0x100, R22 ;  /* 0x00000100172f7824 */ /* 0x000fe200078e0216 */
[----:B------:R-:W-:Y:S01]  /*1560*/  LOP3.LUT R36, R42, R45, R36, 0x96, !PT ;  /* 0x0000002d2a247212 */ /* 0x000fe200078e9624 */
[----:B------:R-:W0:Y:S01]  /*1570*/  LDC.64 R22, c[0x3][0x38] ;  /* 0x00c00e00ff167b82 */ /* 0x000e220000000a00 */
[----:B------:R-:W-:Y:S02]  /*1580*/  LOP3.LUT R43, R40, R43, R41, 0xe8, !PT ;  /* 0x0000002b282b7212 */ /* 0x000fe400078ee829 */
[----:B------:R-:W-:-:S02]  /*1590*/  SHF.R.W.U32 R29, R32, 0x7, R32 ;  /* 0x00000007201d7819 */ /* 0x000fc40000001e20 */
[--C-:B------:R-:W-:Y:S02]  /*15a0*/  SHF.R.W.U32 R42, R32, 0x12, R32.reuse ;  /* 0x00000012202a7819 */ /* 0x100fe40000001e20 */
[----:B------:R-:W-:Y:S02]  /*15b0*/  SHF.R.U32.HI R31, RZ, 0x3, R32 ;  /* 0x00000003ff1f7819 */ /* 0x000fe40000011620 */
[----:B------:R-:W-:Y:S02]  /*15c0*/  IADD3 R3, PT, PT, R28, R3, R53 ;  /* 0x000000031c037210 */ /* 0x000fe40007ffe035 */
[----:B------:R-:W-:Y:S02]  /*15d0*/  IADD3 R34, PT, PT, R51, R34, R43 ;  /* 0x0000002233227210 */ /* 0x000fe40007ffe02b */
[----:B------:R-:W-:Y:S02]  /*15e0*/  LOP3.LUT R46, R42, R29, R31, 0x96, !PT ;  /* 0x0000001d2a2e7212 */ /* 0x000fe400078e961f */
[----:B------:R-:W-:-:S02]  /*15f0*/  IADD3 R43, PT, PT, R3, R39, R36 ;  /* 0x00000027032b7210 */ /* 0x000fc40007ffe024 */
[C-C-:B------:R-:W-:Y:S02]  /*1600*/  SHF.R.W.U32 R31, R7.reuse, 0x7, R7.reuse ;  /* 0x00000007071f7819 */ /* 0x140fe40000001e07 */
[--C-:B------:R-:W-:Y:S02]  /*1610*/  SHF.R.W.U32 R50, R7, 0x12, R7.reuse ;  /* 0x0000001207327819 */ /* 0x100fe40000001e07 */
[----:B------:R-:W-:Y:S01]  /*1620*/  SHF.R.U32.HI R39, RZ, 0x3, R7 ;  /* 0x00000003ff277819 */ /* 0x000fe20000011607 */
[----:B------:R-:W-:Y:S01]  /*1630*/  IMAD.IADD R29, R40, 0x1, R43 ;  /* 0x00000001281d7824 */ /* 0x000fe200078e022b */
[C-C-:B------:R-:W-:Y:S02]  /*1640*/  SHF.R.W.U32 R3, R34.reuse, 0x2, R34.reuse ;  /* 0x0000000222037819 */ /* 0x140fe40000001e22 */
[C-C-:B------:R-:W-:Y:S02]  /*1650*/  SHF.R.W.U32 R24, R34.reuse, 0xd, R34.reuse ;  /* 0x0000000d22187819 */ /* 0x140fe40000001e22 */
[----:B------:R-:W-:-:S02]  /*1660*/  SHF.R.W.U32 R36, R34, 0x16, R34 ;  /* 0x0000001622247819 */ /* 0x000fc40000001e22 */
[----:B------:R-:W-:Y:S01]  /*1670*/  LOP3.LUT R50, R50, R31, R39, 0x96, !PT ;  /* 0x0000001f32327212 */ /* 0x000fe200078e9627 */
[----:B------:R-:W-:Y:S01]  /*1680*/  IMAD.SHL.U32 R31, R47, 0x100, RZ ;  /* 0x000001002f1f7824 */ /* 0x000fe200078e00ff */
[----:B------:R-:W-:Y:S02]  /*1690*/  LOP3.LUT R39, R36, R24, R3, 0x96, !PT ;  /* 0x0000001824277212 */ /* 0x000fe400078e9603 */
[--C-:B------:R-:W-:Y:S01]  /*16a0*/  SHF.R.W.U32 R42, R29, 0x6, R29.reuse ;  /* 0x000000061d2a7819 */ /* 0x100fe20000001e1d */
[----:B------:R-:W-:Y:S01]  /*16b0*/  IMAD.IADD R3, R31, 0x1, R20 ;  /* 0x000000011f037824 */ /* 0x000fe200078e0214 */
[C-C-:B------:R-:W-:Y:S02]  /*16c0*/  SHF.R.W.U32 R45, R29.reuse, 0xb, R29.reuse ;  /* 0x0000000b1d2d7819 */ /* 0x140fe40000001e1d */
[----:B------:R-:W-:Y:S02]  /*16d0*/  SHF.R.W.U32 R44, R29, 0x19, R29 ;  /* 0x000000191d2c7819 */ /* 0x000fe40000001e1d */
[----:B------:R-:W-:-:S02]  /*16e0*/  LOP3.LUT R20, R35, R29, R30, 0xb8, !PT ;  /* 0x0000001d23147212 */ /* 0x000fc400078eb81e */
[----:B------:R-:W-:Y:S02]  /*16f0*/  LOP3.LUT R40, R41, R40, R34, 0xe8, !PT ;  /* 0x0000002829287212 */ /* 0x000fe400078ee822 */
[----:B------:R-:W-:Y:S02]  /*1700*/  LOP3.LUT R45, R44, R45, R42, 0x96, !PT ;  /* 0x0000002d2c2d7212 */ /* 0x000fe400078e962a */
[----:B------:R-:W-:Y:S01]  /*1710*/  IADD3 R20, PT, PT, R3, R20, R4 ;  /* 0x0000001403147210 */ /* 0x000fe20007ffe004 */
[----:B--2---:R-:W-:Y:S01]  /*1720*/  IMAD R21, R21, 0x100, R16 ;  /* 0x0000010015157824 */ /* 0x004fe200078e0210 */
[----:B------:R-:W-:Y:S02]  /*1730*/  IADD3 R39, PT, PT, R38, R39, R40 ;  /* 0x0000002726277210 */ /* 0x000fe40007ffe028 */
[----:B0-----:R-:W-:Y:S01]  /*1740*/  IADD3 R38, PT, PT, R20, R22, R45 ;  /* 0x0000001614267210 */ /* 0x001fe20007ffe02d */
[----:B------:R-:W-:Y:S01]  /*1750*/  IMAD R40, R21, 0x100, R18 ;  /* 0x0000010015287824 */ /* 0x000fe200078e0212 */
[----:B------:R-:W-:-:S02]  /*1760*/  SHF.R.W.U32 R20, R65, 0x7, R65 ;  /* 0x0000000741147819 */ /* 0x000fc40000001e41 */
[--C-:B------:R-:W-:Y:S02]  /*1770*/  SHF.R.W.U32 R51, R65, 0x12, R65.reuse ;  /* 0x0000001241337819 */ /* 0x100fe40000001e41 */
[----:B------:R-:W-:Y:S01]  /*1780*/  SHF.R.U32.HI R16, RZ, 0x3, R65 ;  /* 0x00000003ff107819 */ /* 0x000fe20000011641 */
[----:B------:R-:W-:Y:S01]  /*1790*/  IMAD.IADD R22, R41, 0x1, R38 ;  /* 0x0000000129167824 */ /* 0x000fe200078e0226 */
[C-C-:B------:R-:W-:Y:S02]  /*17a0*/  SHF.R.W.U32 R4, R39.reuse, 0x2, R39.reuse ;  /* 0x0000000227047819 */ /* 0x140fe40000001e27 */
[C-C-:B------:R-:W-:Y:S02]  /*17b0*/  SHF.R.W.U32 R21, R39.reuse, 0xd, R39.reuse ;  /* 0x0000000d27157819 */ /* 0x140fe40000001e27 */
[----:B------:R-:W-:Y:S02]  /*17c0*/  SHF.R.W.U32 R18, R39, 0x16, R39 ;  /* 0x0000001627127819 */ /* 0x000fe40000001e27 */
[----:B------:R-:W-:Y:S01]  /*17d0*/  LOP3.LUT R20, R51, R20, R16, 0x96, !PT ;  /* 0x0000001433147212 */ /* 0x000fe200078e9610 */
[----:B------:R-:W-:Y:S01]  /*17e0*/  IMAD.SHL.U32 R16, R40, 0x100, RZ ;  /* 0x0000010028107824 */ /* 0x000fe200078e00ff */
[----:B------:R-:W-:-:S02]  /*17f0*/  SHF.R.W.U32 R24, R6, 0x7, R6 ;  /* 0x0000000706187819 */ /* 0x000fc40000001e06 */
[--C-:B------:R-:W-:Y:S02]  /*1800*/  SHF.R.W.U32 R47, R6, 0x12, R6.reuse ;  /* 0x00000012062f7819 */ /* 0x100fe40000001e06 */
[----:B------:R-:W-:Y:S02]  /*1810*/  SHF.R.U32.HI R36, RZ, 0x3, R6 ;  /* 0x00000003ff247819 */ /* 0x000fe40000011606 */
[----:B------:R-:W-:Y:S01]  /*1820*/  LOP3.LUT R18, R18, R21, R4, 0x96, !PT ;  /* 0x0000001512127212 */ /* 0x000fe200078e9604 */
[----:B---3--:R-:W-:Y:S01]  /*1830*/  IMAD.IADD R4, R16, 0x1, R37 ;  /* 0x0000000110047824 */ /* 0x008fe200078e0225 */
        /* <DEDUP_REMOVED lines=11> */
[----:B------:R-:W-:Y:S02]  /*18f0*/  SHF.R.U32.HI R42, RZ, 0xa, R31 ;  /* 0x0000000aff2a7819 */ /* 0x000fe4000001161f */
[C-C-:B------:R-:W-:Y:S02]  /*1900*/  SHF.R.W.U32 R31, R3.reuse, 0x11, R3.reuse ;  /* 0x00000011031f7819 */ /* 0x140fe40000001e03 */
[----:B------:R-:W-:Y:S02]  /*1910*/  SHF.R.W.U32 R40, R3, 0x13, R3 ;  /* 0x0000001303287819 */ /* 0x000fe40000001e03 */
[----:B------:R-:W-:Y:S02]  /*1920*/  IADD3 R37, PT, PT, R21, R23, R24 ;  /* 0x0000001715257210 */ /* 0x000fe40007ffe018 */
[----:B------:R-:W-:-:S02]  /*1930*/  LOP3.LUT R42, R40, R31, R42, 0x96, !PT ;  /* 0x0000001f282a7212 */ /* 0x000fc400078e962a */
[C-C-:B------:R-:W-:Y:S02]  /*1940*/  SHF.R.W.U32 R21, R36.reuse, 0x2, R36.reuse ;  /* 0x0000000224157819 */ /* 0x140fe40000001e24 */
[C-C-:B------:R-:W-:Y:S02]  /*1950*/  SHF.R.W.U32 R40, R36.reuse, 0xd, R36.reuse ;  /* 0x0000000d24287819 */ /* 0x140fe40000001e24 */
[----:B------:R-:W-:Y:S01]  /*1960*/  SHF.R.W.U32 R31, R36, 0x16, R36 ;  /* 0x00000016241f7819 */ /* 0x000fe20000001e24 */
[----:B------:R-:W-:-:S03]  /*1970*/  IMAD.IADD R23, R34, 0x1, R37 ;  /* 0x0000000122177824 */ /* 0x000fc600078e0225 */
[----:B------:R-:W-:Y:S01]  /*1980*/  LOP3.LUT R31, R31, R40, R21, 0x96, !PT ;  /* 0x000000281f1f7212 */ /* 0x000fe200078e9615 */
        /* <DEDUP_REMOVED lines=10> */
[----:B0-----:R-:W-:Y:S02]  /*1a30*/  IADD3 R38, PT, PT, R16, R18, R41 ;  /* 0x0000001210267210 */ /* 0x001fe40007ffe029 */
[----:B------:R-:W-:-:S02]  /*1a40*/  SHF.R.W.U32 R24, R62, 0x7, R62 ;  /* 0x000000073e187819 */ /* 0x000fc40000001e3e */
[----:B------:R-:W-:Y:S01]  /*1a50*/  SHF.R.W.U32 R45, R62, 0x12, R62 ;  /* 0x000000123e2d7819 */ /* 0x000fe20000001e3e */
[----:B------:R-:W-:Y:S01]  /*1a60*/  IMAD.IADD R30, R39, 0x1, R38 ;  /* 0x00000001271e7824 */ /* 0x000fe200078e0226 */
[----:B------:R-:W-:Y:S02]  /*1a70*/  SHF.R.U32.HI R46, RZ, 0x3, R62 ;  /* 0x00000003ff2e7819 */ /* 0x000fe4000001163e */
[C-C-:B------:R-:W-:Y:S02]  /*1a80*/  SHF.R.W.U32 R40, R4.reuse, 0x11, R4.reuse ;  /* 0x0000001104287819 */ /* 0x140fe40000001e04 */
[----:B------:R-:W-:Y:S02]  /*1a90*/  SHF.R.W.U32 R43, R4, 0x13, R4 ;  /* 0x00000013042b7819 */ /* 0x000fe40000001e04 */
[----:B------:R-:W-:Y:S02]  /*1aa0*/  LOP3.LUT R24, R45, R24, R46, 0x96, !PT ;  /* 0x000000182d187212 */ /* 0x000fe400078e962e */
[----:B------:R-:W-:-:S02]  /*1ab0*/  IADD3 R45, PT, PT, R5, R32, R50 ;  /* 0x00000020052d7210 */ /* 0x000fc40007ffe032 */
[----:B------:R-:W-:Y:S02]  /*1ac0*/  LOP3.LUT R40, R43, R40, R42, 0x96, !PT ;  /* 0x000000282b287212 */ /* 0x000fe400078e962a */
[C-C-:B------:R-:W-:Y:S02]  /*1ad0*/  SHF.R.W.U32 R16, R35.reuse, 0x2, R35.reuse ;  /* 0x0000000223107819 */ /* 0x140fe40000001e23 */
[C-C-:B------:R-:W-:Y:S02]  /*1ae0*/  SHF.R.W.U32 R41, R35.reuse, 0xd, R35.reuse ;  /* 0x0000000d23297819 */ /* 0x140fe40000001e23 */
[----:B------:R-:W-:Y:S02]  /*1af0*/  SHF.R.W.U32 R18, R35, 0x16, R35 ;  /* 0x0000001623127819 */ /* 0x000fe40000001e23 */
[C-C-:B------:R-:W-:Y:S02]  /*1b00*/  SHF.R.W.U32 R32, R30.reuse, 0x6, R30.reuse ;  /* 0x000000061e207819 */ /* 0x140fe40000001e1e */
[----:B------:R-:W-:-:S02]  /*1b10*/  SHF.R.W.U32 R43, R30, 0xb, R30 ;  /* 0x0000000b1e2b7819 */ /* 0x000fc40000001e1e */
[----:B------:R-:W-:Y:S02]  /*1b20*/  SHF.R.W.U32 R34, R30, 0x19, R30 ;  /* 0x000000191e227819 */ /* 0x000fe40000001e1e */
[C-C-:B------:R-:W-:Y:S02]  /*1b30*/  SHF.R.W.U32 R31, R59.reuse, 0x7, R59.reuse ;  /* 0x000000073b1f7819 */ /* 0x140fe40000001e3b */
[--C-:B------:R-:W-:Y:S02]  /*1b40*/  SHF.R.W.U32 R42, R59, 0x12, R59.reuse ;  /* 0x000000123b2a7819 */ /* 0x100fe40000001e3b */
[----:B------:R-:W-:Y:S02]  /*1b50*/  SHF.R.U32.HI R44, RZ, 0x3, R59 ;  /* 0x00000003ff2c7819 */ /* 0x000fe4000001163b */
[----:B------:R-:W-:Y:S01]  /*1b60*/  LOP3.LUT R18, R18, R41, R16, 0x96, !PT ;  /* 0x0000002912127212 */ /* 0x000fe200078e9610 */
[----:B------:R-:W-:Y:S01]  /*1b70*/  IMAD.IADD R16, R40, 0x1, R45 ;  /* 0x0000000128107824 */ /* 0x000fe200078e022d */
        /* <DEDUP_REMOVED lines=8> */
[----:B------:R-:W-:Y:S02]  /*1c00*/  IADD3 R44, PT, PT, R2, R7, R47 ;  /* 0x00000007022c7210 */ /* 0x000fe40007ffe02f */
[----:B------:R-:W-:Y:S02]  /*1c10*/  LOP3.LUT R7, R41, R40, R42, 0x96, !PT ;  /* 0x0000002829077212 */ /* 0x000fe400078e962a */
[----:B------:R-:W-:Y:S02]  /*1c20*/  IADD3 R34, PT, PT, R37, R18, R39 ;  /* 0x0000001225227210 */ /* 0x000fe40007ffe027 */
[----:B------:R-:W-:Y:S02]  /*1c30*/  IADD3 R41, PT, PT, R29, R19, R32 ;  /* 0x000000131d297210 */ /* 0x000fe40007ffe020 */
[----:B------:R-:W0:Y:S01]  /*1c40*/  LDC.64 R18, c[0x3][0x48] ;  /* 0x00c01200ff127b82 */ /* 0x000e220000000a00 */
[----:B------:R-:W-:-:S02]  /*1c50*/  SHF.R.W.U32 R37, R34, 0x2, R34 ;  /* 0x0000000222257819 */ /* 0x000fc40000001e22 */
[----:B------:R-:W-:Y:S01]  /*1c60*/  IMAD.IADD R29, R36, 0x1, R41 ;  /* 0x00000001241d7824 */ /* 0x000fe200078e0229 */
        /* <DEDUP_REMOVED lines=19> */
[----:B------:R-:W-:Y:S02]  /*1da0*/  LOP3.LUT R6, R45, R40, R42, 0x96, !PT ;  /* 0x000000282d067212 */ /* 0x000fe400078e962a */
[----:B0-----:R-:W-:Y:S02]  /*1db0*/  IADD3 R40, PT, PT, R39, R18, R43 ;  /* 0x0000001227287210 */ /* 0x001fe40007ffe02b */
        /* <DEDUP_REMOVED lines=18> */
[----:B------:R-:W-:Y:S02]  /*1ee0*/  IADD3 R38, PT, PT, R41, R18, R35 ;  /* 0x0000001229267210 */ /* 0x000fe40007ffe023 */
[----:B------:R-:W-:Y:S02]  /*1ef0*/  IADD3 R43, PT, PT, R36, R19, R42 ;  /* 0x00000013242b7210 */ /* 0x000fe40007ffe02a */
[----:B------:R-:W0:Y:S01]  /*1f00*/  LDC.64 R18, c[0x3][0x50] ;  /* 0x00c01400ff127b82 */ /* 0x000e220000000a00 */
[----:B------:R-:W-:-:S02]  /*1f10*/  SHF.R.W.U32 R22, R49, 0x7, R49 ;  /* 0x0000000731167819 */ /* 0x000fc40000001e31 */
[--C-:B------:R-:W-:Y:S02]  /*1f20*/  SHF.R.W.U32 R45, R49, 0x12, R49.reuse ;  /* 0x00000012312d7819 */ /* 0x100fe40000001e31 */
[----:B------:R-:W-:Y:S01]  /*1f30*/  SHF.R.U32.HI R44, RZ, 0x3, R49 ;  /* 0x00000003ff2c7819 */ /* 0x000fe20000011631 */
[----:B------:R-:W-:Y:S01]  /*1f40*/  IMAD.IADD R35, R34, 0x1, R43 ;  /* 0x0000000122237824 */ /* 0x000fe200078e022b */
[----:B------:R-:W-:Y:S02]  /*1f50*/  SHF.R.W.U32 R36, R38, 0x2, R38 ;  /* 0x0000000226247819 */ /* 0x000fe40000001e26 */
[----:B------:R-:W-:Y:S02]  /*1f60*/  LOP3.LUT R22, R45, R22, R44, 0x96, !PT ;  /* 0x000000162d167212 */ /* 0x000fe400078e962c */
        /* <DEDUP_REMOVED lines=9> */
[----:B------:R-:W-:Y:S02]  /*2000*/  LOP3.LUT R45, R46, R45, R42, 0x96, !PT ;  /* 0x0000002d2e2d7212 */ /* 0x000fe400078e962a */
[C-C-:B------:R-:W-:Y:S02]  /*2010*/  SHF.R.W.U32 R41, R6.reuse, 0x11, R6.reuse ;  /* 0x0000001106297819 */ /* 0x140fe40000001e06 */
[--C-:B------:R-:W-:Y:S02]  /*2020*/  SHF.R.W.U32 R42, R6, 0x13, R6.reuse ;  /* 0x00000013062a7819 */ /* 0x100fe40000001e06 */
[----:B------:R-:W-:Y:S02]  /*2030*/  SHF.R.U32.HI R44, RZ, 0xa, R6 ;  /* 0x0000000aff2c7819 */ /* 0x000fe40000011606 */
[----:B------:R-:W-:Y:S02]  /*2040*/  IADD3 R36, PT, PT, R23, R36, R30 ;  /* 0x0000002417247210 */ /* 0x000fe40007ffe01e */
[----:B------:R-:W-:-:S02]  /*2050*/  LOP3.LUT R34, R37, R34, R38, 0xe8, !PT ;  /* 0x0000002225227212 */ /* 0x000fc400078ee826 */
[C-C-:B------:R-:W-:Y:S02]  /*2060*/  SHF.R.W.U32 R24, R48.reuse, 0x7, R48.reuse ;  /* 0x0000000730187819 */ /* 0x140fe40000001e30 */
[--C-:B------:R-:W-:Y:S02]  /*2070*/  SHF.R.W.U32 R47, R48, 0x12, R48.reuse ;  /* 0x00000012302f7819 */ /* 0x100fe40000001e30 */
[----:B------:R-:W-:Y:S02]  /*2080*/  SHF.R.U32.HI R50, RZ, 0x3, R48 ;  /* 0x00000003ff327819 */ /* 0x000fe40000011630 */
[----:B------:R-:W-:Y:S02]  /*2090*/  LOP3.LUT R44, R42, R41, R44, 0x96, !PT ;  /* 0x000000292a2c7212 */ /* 0x000fe400078e962c */
[----:B0-----:R-:W-:Y:S02]  /*20a0*/  IADD3 R42, PT, PT, R36, R18, R45 ;  /* 0x00000012242a7210 */ /* 0x001fe40007ffe02d */
[----:B------:R-:W-:-:S02]  /*20b0*/  IADD3 R41, PT, PT, R40, R39, R34 ;  /* 0x0000002728297210 */ /* 0x000fc40007ffe022 */
[----:B------:R-:W-:Y:S01]  /*20c0*/  LOP3.LUT R24, R47, R24, R50, 0x96, !PT ;  /* 0x000000182f187212 */ /* 0x000fe200078e9632 */
[----:B------:R-:W-:Y:S01]  /*20d0*/  IMAD.IADD R36, R37, 0x1, R42 ;  /* 0x0000000125247824 */ /* 0x000fe200078e022a */
[----:B------:R-:W-:Y:S02]  /*20e0*/  IADD3 R47, PT, PT, R3, R62, R31 ;  /* 0x0000003e032f7210 */ /* 0x000fe40007ffe01f */
[C-C-:B------:R-:W-:Y:S02]  /*20f0*/  SHF.R.W.U32 R30, R41.reuse, 0x2, R41.reuse ;  /* 0x00000002291e7819 */ /* 0x140fe40000001e29 */
[C-C-:B------:R-:W-:Y:S02]  /*2100*/  SHF.R.W.U32 R31, R41.reuse, 0xd, R41.reuse ;  /* 0x0000000d291f7819 */ /* 0x140fe40000001e29 */
[----:B------:R-:W-:Y:S02]  /*2110*/  SHF.R.W.U32 R39, R41, 0x16, R41 ;  /* 0x0000001629277819 */ /* 0x000fe40000001e29 */
[----:B------:R-:W-:-:S02]  /*2120*/  SHF.R.W.U32 R34, R5, 0x7, R5 ;  /* 0x0000000705227819 */ /* 0x000fc40000001e05 */
[--C-:B------:R-:W-:Y:S02]  /*2130*/  SHF.R.W.U32 R45, R5, 0x12, R5.reuse ;  /* 0x00000012052d7819 */ /* 0x100fe40000001e05 */
[----:B------:R-:W-:Y:S02]  /*2140*/  SHF.R.U32.HI R18, RZ, 0x3, R5 ;  /* 0x00000003ff127819 */ /* 0x000fe40000011605 */
[----:B------:R-:W-:Y:S02]  /*2150*/  LOP3.LUT R30, R39, R31, R30, 0x96, !PT ;  /* 0x0000001f271e7212 */ /* 0x000fe400078e961e */
[----:B------:R-:W-:Y:S01]  /*2160*/  LOP3.LUT R34, R45, R34, R18, 0x96, !PT ;  /* 0x000000222d227212 */ /* 0x000fe200078e9612 */
[----:B------:R-:W-:Y:S01]  /*2170*/  IMAD.IADD R18, R44, 0x1, R47 ;  /* 0x000000012c127824 */ /* 0x000fe200078e022f */
[C-C-:B------:R-:W-:Y:S02]  /*2180*/  SHF.R.W.U32 R31, R36.reuse, 0x6, R36.reuse ;  /* 0x00000006241f7819 */ /* 0x140fe40000001e24 */
[----:B------:R-:W-:-:S02]  /*2190*/  SHF.R.W.U32 R40, R36, 0xb, R36 ;  /* 0x0000000b24287819 */ /* 0x000fc40000001e24 */
[----:B------:R-:W-:Y:S02]  /*21a0*/  SHF.R.W.U32 R39, R36, 0x19, R36 ;  /* 0x0000001924277819 */ /* 0x000fe40000001e24 */
[----:B------:R-:W-:Y:S02]  /*21b0*/  LOP3.LUT R37, R38, R37, R41, 0xe8, !PT ;  /* 0x0000002526257212 */ /* 0x000fe400078ee829 */
[----:B------:R-:W-:Y:S02]  /*21c0*/  LOP3.LUT R45, R20, R36, R35, 0xb8, !PT ;  /* 0x00000024142d7212 */ /* 0x000fe400078eb823 */
[----:B------:R-:W-:Y:S02]  /*21d0*/  LOP3.LUT R44, R39, R40, R31, 0x96, !PT ;  /* 0x00000028272c7212 */ /* 0x000fe400078e961f */
[----:B------:R-:W-:Y:S02]  /*21e0*/  IADD3 R40, PT, PT, R43, R30, R37 ;  /* 0x0000001e2b287210 */ /* 0x000fe40007ffe025 */
[----:B------:R-:W-:Y:S01]  /*21f0*/  IADD3 R45, PT, PT, R18, R45, R29 ;  /* 0x0000002d122d7210 */ /* 0x000fe20007ffe01d */
[----:B------:R-:W0:Y:S01]  /*2200*/  LDC.64 R30, c[0x3][0x58] ;  /* 0x00c01600ff1e7b82 */ /* 0x000e220000000a00 */
[----:B------:R-:W-:-:S02]  /*2210*/  SHF.R.W.U32 R46, R23, 0x11, R23 ;  /* 0x00000011172e7819 */ /* 0x000fc40000001e17 */
[----:B------:R-:W-:Y:S02]  /*2220*/  IADD3 R45, PT, PT, R45, R19, R44 ;  /* 0x000000132d2d7210 */ /* 0x000fe40007ffe02c */
[--C-:B------:R-:W-:Y:S02]  /*2230*/  SHF.R.W.U32 R47, R23, 0x13, R23.reuse ;  /* 0x00000013172f7819 */ /* 0x100fe40000001e17 */
[----:B------:R-:W-:Y:S01]  /*2240*/  SHF.R.U32.HI R50, RZ, 0xa, R23 ;  /* 0x0000000aff327819 */ /* 0x000fe20000011617 */
[----:B------:R-:W-:Y:S01]  /*2250*/  IMAD.IADD R37, R38, 0x1, R45 ;  /* 0x0000000126257824 */ /* 0x000fe200078e022d */
[----:B------:R-:W-:Y:S02]  /*2260*/  IADD3 R59, PT, PT, R4, R59, R32 ;  /* 0x0000003b043b7210 */ /* 0x000fe40007ffe020 */
[----:B------:R-:W-:Y:S02]  /*2270*/  LOP3.LUT R46, R47, R46, R50, 0x96, !PT ;  /* 0x0000002e2f2e7212 */ /* 0x000fe400078e9632 */
        /* <DEDUP_REMOVED lines=17> */
[----:B------:R-:W-:Y:S02]  /*2390*/  IADD3 R39, PT, PT, R19, R39, R20 ;  /* 0x0000002713277210 */ /* 0x000fe40007ffe014 */
[----:B------:R-:W-:Y:S02]  /*23a0*/  LOP3.LUT R38, R41, R38, R40, 0xe8, !PT ;  /* 0x0000002629267212 */ /* 0x000fe400078ee828 */
[----:B------:R-:W-:-:S02]  /*23b0*/  LOP3.LUT R20, R44, R43, R46, 0x96, !PT ;  /* 0x0000002b2c147212 */ /* 0x000fc400078e962e */
[----:B0-----:R-:W-:Y:S02]  /*23c0*/  IADD3 R44, PT, PT, R39, R30, R47 ;  /* 0x0000001e272c7210 */ /* 0x001fe40007ffe02f */
[----:B------:R-:W-:Y:S02]  /*23d0*/  IADD3 R43, PT, PT, R42, R29, R38 ;  /* 0x0000001d2a2b7210 */ /* 0x000fe40007ffe026 */
[----:B------:R-:W-:Y:S01]  /*23e0*/  IADD3 R51, PT, PT, R21, R54, R22 ;  /* 0x0000003615337210 */ /* 0x000fe20007ffe016 */
[----:B------:R-:W-:Y:S01]  /*23f0*/  IMAD.IADD R38, R41, 0x1, R44 ;  /* 0x0000000129267824 */ /* 0x000fe200078e022c */
        /* <DEDUP_REMOVED lines=13> */
[C-C-:B------:R-:W-:Y:S02]  /*24d0*/  SHF.R.W.U32 R30, R19.reuse, 0x11, R19.reuse ;  /* 0x00000011131e7819 */ /* 0x140fe40000001e13 */
[--C-:B------:R-:W-:Y:S02]  /*24e0*/  SHF.R.W.U32 R47, R19, 0x13, R19.reuse ;  /* 0x00000013132f7819 */ /* 0x100fe40000001e13 */
[----:B------:R-:W-:Y:S02]  /*24f0*/  SHF.R.U32.HI R42, RZ, 0xa, R19 ;  /* 0x0000000aff2a7819 */ /* 0x000fe40000011613 */
[----:B------:R-:W-:-:S02]  /*2500*/  IADD3 R29, PT, PT, R20, R29, R35 ;  /* 0x0000001d141d7210 */ /* 0x000fc40007ffe023 */
[----:B------:R-:W-:Y:S02]  /*2510*/  LOP3.LUT R39, R50, R39, R52, 0x96, !PT ;  /* 0x0000002732277212 */ /* 0x000fe400078e9634 */
[----:B------:R-:W-:Y:S02]  /*2520*/  IADD3 R50, PT, PT, R16, R49, R24 ;  /* 0x0000003110327210 */ /* 0x000fe40007ffe018 */
[----:B------:R-:W-:Y:S02]  /*2530*/  LOP3.LUT R49, R47, R30, R42, 0x96, !PT ;  /* 0x0000001e2f317212 */ /* 0x000fe400078e962a */
[----:B------:R-:W-:Y:S02]  /*2540*/  IADD3 R47, PT, PT, R29, R31, R46 ;  /* 0x0000001f1d2f7210 */ /* 0x000fe40007ffe02e */
[----:B------:R-:W0:Y:S01]  /*2550*/  LDC.64 R30, c[0x3][0x60] ;  /* 0x00c01800ff1e7b82 */ /* 0x000e220000000a00 */
[C---:B------:R-:W-:Y:S02]  /*2560*/  LOP3.LUT R41, R40.reuse, R41, R43, 0xe8, !PT ;  /* 0x0000002928297212 */ /* 0x040fe400078ee82b */
[----:B------:R-:W-:-:S02]  /*2570*/  IMAD.IADD R35, R40, 0x1, R47 ;  /* 0x0000000128237824 */ /* 0x000fc400078e022f */
        /* <DEDUP_REMOVED lines=22> */
[----:B0-----:R-:W-:Y:S02]  /*26e0*/  IADD3 R44, PT, PT, R22, R30, R51 ;  /* 0x0000001e162c7210 */ /* 0x001fe40007ffe033 */
        /* <DEDUP_REMOVED lines=24> */
[----:B------:R-:W-:Y:S02]  /*2870*/  IADD3 R50, PT, PT, R6, R5, R32 ;  /* 0x0000000506327210 */ /* 0x000fe40007ffe020 */
[----:B------:R-:W-:Y:S01]  /*2880*/  LOP3.LUT R5, R46, R41, R49, 0x96, !PT ;  /* 0x000000292e057212 */ /* 0x000fe200078e9631 */
[----:B------:R-:W-:Y:S01]  /*2890*/  IMAD.IADD R41, R42, 0x1, R47 ;  /* 0x000000012a297824 */ /* 0x000fe200078e022f */
        /* <DEDUP_REMOVED lines=10> */
[----:B------:R-:W-:-:S02]  /*2940*/  LOP3.LUT R49, R51, R49, R48, 0x96, !PT ;  /* 0x0000003133317212 */ /* 0x000fc400078e9630 */
[----:B------:R-:W-:Y:S02]  /*2950*/  IADD3 R38, PT, PT, R5, R43, R38 ;  /* 0x0000002b05267210 */ /* 0x000fe40007ffe026 */
[----:B------:R-:W-:Y:S02]  /*2960*/  IADD3 R43, PT, PT, R44, R37, R42 ;  /* 0x000000252c2b7210 */ /* 0x000fe40007ffe02a */
[----:B0-----:R-:W-:Y:S02]  /*2970*/  IADD3 R44, PT, PT, R38, R30, R49 ;  /* 0x0000001e262c7210 */ /* 0x001fe40007ffe031 */
[C-C-:B------:R-:W-:Y:S02]  /*2980*/  SHF.R.W.U32 R32, R21.reuse, 0x7, R21.reuse ;  /* 0x0000000715207819 */ /* 0x140fe40000001e15 */
[--C-:B------:R-:W-:Y:S02]  /*2990*/  SHF.R.W.U32 R53, R21, 0x12, R21.reuse ;  /* 0x0000001215357819 */ /* 0x100fe40000001e15 */
[----:B------:R-:W-:-:S02]  /*29a0*/  SHF.R.U32.HI R52, RZ, 0x3, R21 ;  /* 0x00000003ff347819 */ /* 0x000fc40000011615 */
[C-C-:B------:R-:W-:Y:S02]  /*29b0*/  SHF.R.W.U32 R46, R22.reuse, 0x11, R22.reuse ;  /* 0x00000011162e7819 */ /* 0x140fe40000001e16 */
[--C-:B------:R-:W-:Y:S02]  /*29c0*/  SHF.R.W.U32 R51, R22, 0x13, R22.reuse ;  /* 0x0000001316337819 */ /* 0x100fe40000001e16 */
[----:B------:R-:W-:Y:S01]  /*29d0*/  SHF.R.U32.HI R48, RZ, 0xa, R22 ;  /* 0x0000000aff307819 */ /* 0x000fe20000011616 */
[----:B------:R-:W-:Y:S01]  /*29e0*/  IMAD.IADD R38, R45, 0x1, R44 ;  /* 0x000000012d267824 */ /* 0x000fe200078e022c */
[----:B------:R-:W-:Y:S02]  /*29f0*/  LOP3.LUT R32, R53, R32, R52, 0x96, !PT ;  /* 0x0000002035207212 */ /* 0x000fe400078e9634 */
        /* <DEDUP_REMOVED lines=21> */
[----:B------:R-:W-:-:S02]  /*2b50*/  IADD3 R50, PT, PT, R18, R33, R24 ;  /* 0x0000002112327210 */ /* 0x000fc40007ffe018 */
[----:B------:R-:W-:Y:S02]  /*2b60*/  LOP3.LUT R33, R49, R42, R48, 0x96, !PT ;  /* 0x0000002a31217212 */ /* 0x000fe400078e9630 */
[----:B------:R-:W-:Y:S02]  /*2b70*/  IADD3 R42, PT, PT, R47, R30, R45 ;  /* 0x0000001e2f2a7210 */ /* 0x000fe40007ffe02d */
[----:B------:R-:W-:Y:S02]  /*2b80*/  IADD3 R47, PT, PT, R39, R31, R46 ;  /* 0x0000001f272f7210 */ /* 0x000fe40007ffe02e */
[----:B------:R-:W0:Y:S01]  /*2b90*/  LDC.64 R30, c[0x3][0x70] ;  /* 0x00c01c00ff1e7b82 */ /* 0x000e220000000a00 */
[--C-:B------:R-:W-:Y:S02]  /*2ba0*/  SHF.R.W.U32 R24, R42, 0x2, R42.reuse ;  /* 0x000000022a187819 */ /* 0x100fe40000001e2a */
[----:B------:R-:W-:Y:S01]  /*2bb0*/  IMAD.IADD R39, R40, 0x1, R47 ;  /* 0x0000000128277824 */ /* 0x000fe200078e022f */
        /* <DEDUP_REMOVED lines=15> */
[----:B0-----:R-:W-:Y:S02]  /*2cb0*/  IADD3 R40, PT, PT, R24, R30, R49 ;  /* 0x0000001e18287210 */ /* 0x001fe40007ffe031 */
        /* <DEDUP_REMOVED lines=37> */
[----:B------:R-:W-:Y:S02]  /*2f10*/  LOP3.LUT R43, R44, R43, R34, 0x96, !PT ;  /* 0x0000002b2c2b7212 */ /* 0x000fe400078e9622 */
        /* <DEDUP_REMOVED lines=8> */
[----:B------:R-:W-:Y:S02]  /*2fa0*/  LOP3.LUT R42, R45, R42, R36, 0xe8, !PT ;  /* 0x0000002a2d2a7212 */ /* 0x000fe400078ee824 */
[----:B0-----:R-:W-:Y:S02]  /*2fb0*/  IADD3 R38, PT, PT, R34, R30, R49 ;  /* 0x0000001e22267210 */ /* 0x001fe40007ffe031 */
[----:B------:R-:W-:Y:S02]  /*2fc0*/  LOP3.LUT R52, R52, R51, R53, 0x96, !PT ;  /* 0x0000003334347212 */ /* 0x000fe400078e9635 */
[C-C-:B------:R-:W-:Y:S02]  /*2fd0*/  SHF.R.W.U32 R44, R24.reuse, 0x11, R24.reuse ;  /* 0x00000011182c7819 */ /* 0x140fe40000001e18 */
[--C-:B------:R-:W-:Y:S02]  /*2fe0*/  SHF.R.W.U32 R51, R24, 0x13, R24.reuse ;  /* 0x0000001318337819 */ /* 0x100fe40000001e18 */
[----:B------:R-:W-:-:S02]  /*2ff0*/  SHF.R.U32.HI R46, RZ, 0xa, R24 ;  /* 0x0000000aff2e7819 */ /* 0x000fc40000011618 */
[----:B------:R-:W-:Y:S01]  /*3000*/  IADD3 R53, PT, PT, R29, R4, R32 ;  /* 0x000000041d357210 */ /* 0x000fe20007ffe020 */
[----:B------:R-:W-:Y:S01]  /*3010*/  IMAD.IADD R32, R45, 0x1, R38 ;  /* 0x000000012d207824 */ /* 0x000fe200078e0226 */
[----:B------:R-:W-:Y:S02]  /*3020*/  IADD3 R43, PT, PT, R40, R43, R42 ;  /* 0x0000002b282b7210 */ /* 0x000fe40007ffe02a */
        /* <DEDUP_REMOVED lines=9> */
[----:B------:R-:W-:Y:S01]  /*30c0*/  SHF.R.W.U32 R42, R32, 0x19, R32 ;  /* 0x00000019202a7819 */ /* 0x000fe20000001e20 */
[----:B------:R-:W-:Y:S01]  /*30d0*/  IMAD.IADD R4, R4, 0x1, R53 ;  /* 0x0000000104047824 */ /* 0x000fe200078e0235 */
[----:B------:R-:W-:-:S02]  /*30e0*/  LOP3.LUT R30, R34, R49, R30, 0x96, !PT ;  /* 0x00000031221e7212 */ /* 0x000fc400078e961e */
        /* <DEDUP_REMOVED lines=8> */
[----:B------:R-:W-:Y:S02]  /*3170*/  IADD3 R52, PT, PT, R22, R21, R52 ;  /* 0x0000001516347210 */ /* 0x000fe40007ffe034 */
[----:B------:R-:W-:Y:S02]  /*3180*/  LOP3.LUT R21, R49, R40, R44, 0x96, !PT ;  /* 0x0000002831157212 */ /* 0x000fe400078e962c */
[----:B------:R-:W-:Y:S02]  /*3190*/  IADD3 R40, PT, PT, R47, R30, R45 ;  /* 0x0000001e2f287210 */ /* 0x000fe40007ffe02d */
[----:B------:R-:W-:-:S02]  /*31a0*/  IADD3 R47, PT, PT, R34, R31, R42 ;  /* 0x0000001f222f7210 */ /* 0x000fc40007ffe02a */
[----:B------:R-:W0:Y:S01]  /*31b0*/  LDC.64 R30, c[0x3][0x80] ;  /* 0x00c02000ff1e7b82 */ /* 0x000e220000000a00 */
[--C-:B------:R-:W-:Y:S02]  /*31c0*/  SHF.R.W.U32 R42, R40, 0x2, R40.reuse ;  /* 0x00000002282a7819 */ /* 0x100fe40000001e28 */
[----:B------:R-:W-:Y:S01]  /*31d0*/  IMAD.IADD R39, R36, 0x1, R47 ;  /* 0x0000000124277824 */ /* 0x000fe200078e022f */
        /* <DEDUP_REMOVED lines=16> */
[----:B------:R-:W-:-:S02]  /*32e0*/  IADD3 R42, PT, PT, R21, R42, R28 ;  /* 0x0000002a152a7210 */ /* 0x000fc40007ffe01c */
[----:B------:R-:W-:Y:S02]  /*32f0*/  IADD3 R53, PT, PT, R5, R16, R37 ;  /* 0x0000001005357210 */ /* 0x000fe40007ffe025 */
[----:B------:R-:W-:Y:S02]  /*3300*/  LOP3.LUT R16, R51, R44, R46, 0x96, !PT ;  /* 0x0000002c33107212 */ /* 0x000fe400078e962e */
[----:B------:R-:W-:Y:S02]  /*3310*/  LOP3.LUT R36, R43, R36, R40, 0xe8, !PT ;  /* 0x000000242b247212 */ /* 0x000fe400078ee828 */
[----:B0-----:R-:W-:Y:S02]  /*3320*/  IADD3 R44, PT, PT, R42, R30, R49 ;  /* 0x0000001e2a2c7210 */ /* 0x001fe40007ffe031 */
[----:B------:R-:W-:-:S03]  /*3330*/  IADD3 R45, PT, PT, R38, R45, R36 ;  /* 0x0000002d262d7210 */ /* 0x000fc60007ffe024 */
[----:B------:R-:W-:Y:S01]  /*3340*/  IMAD.IADD R28, R43, 0x1, R44 ;  /* 0x000000012b1c7824 */ /* 0x000fe200078e022c */
        /* <DEDUP_REMOVED lines=38> */
[C-C-:B------:R-:W-:Y:S02]  /*35b0*/  SHF.R.W.U32 R46, R16.reuse, 0x11, R16.reuse ;  /* 0x00000011102e7819 */ /* 0x140fe40000001e10 */
[----:B------:R-:W-:-:S02]  /*35c0*/  SHF.R.W.U32 R51, R16, 0x13, R16 ;  /* 0x0000001310337819 */ /* 0x000fc40000001e10 */
[----:B------:R-:W-:Y:S02]  /*35d0*/  SHF.R.U32.HI R48, RZ, 0xa, R16 ;  /* 0x0000000aff307819 */ /* 0x000fe40000011610 */
[----:B------:R-:W-:Y:S02]  /*35e0*/  IADD3 R43, PT, PT, R7, R43, R32 ;  /* 0x0000002b072b7210 */ /* 0x000fe40007ffe020 */
[----:B------:R-:W-:Y:S02]  /*35f0*/  LOP3.LUT R38, R53, R38, R52, 0x96, !PT ;  /* 0x0000002635267212 */ /* 0x000fe400078e9634 */
[----:B------:R-:W-:Y:S02]  /*3600*/  IADD3 R53, PT, PT, R33, R6, R35 ;  /* 0x0000000621357210 */ /* 0x000fe40007ffe023 */
[----:B------:R-:W-:Y:S02]  /*3610*/  LOP3.LUT R6, R51, R46, R48, 0x96, !PT ;  /* 0x0000002e33067212 */ /* 0x000fe400078e9630 */
[----:B------:R-:W-:-:S02]  /*3620*/  LOP3.LUT R40, R45, R40, R42, 0xe8, !PT ;  /* 0x000000282d287212 */ /* 0x000fc400078ee82a */
        /* <DEDUP_REMOVED lines=43> */
[--C-:B------:R-:W-:Y:S02]  /*38e0*/  SHF.R.W.U32 R48, R6, 0x13, R6.reuse ;  /* 0x0000001306307819 */ /* 0x100fe40000001e06 */
[----:B------:R-:W-:Y:S02]  /*38f0*/  SHF.R.U32.HI R50, RZ, 0xa, R6 ;  /* 0x0000000aff327819 */ /* 0x000fe40000011606 */
[----:B------:R-:W-:Y:S01]  /*3900*/  IADD3 R51, PT, PT, R3, R18, R36 ;  /* 0x0000001203337210 */ /* 0x000fe20007ffe024 */
[----:B------:R-:W-:Y:S01]  /*3910*/  IMAD.IADD R36, R41, 0x1, R46 ;  /* 0x0000000129247824 */ /* 0x000fe200078e022e */
[----:B------:R-:W-:Y:S02]  /*3920*/  LOP3.LUT R18, R48, R45, R50, 0x96, !PT ;  /* 0x0000002d30127212 */ /* 0x000fe400078e9632 */
[C-C-:B------:R-:W-:Y:S02]  /*3930*/  SHF.R.W.U32 R28, R43.reuse, 0x2, R43.reuse ;  /* 0x000000022b1c7819 */ /* 0x140fe40000001e2b */
[----:B------:R-:W-:-:S02]  /*3940*/  SHF.R.W.U32 R45, R43, 0xd, R43 ;  /* 0x0000000d2b2d7819 */ /* 0x000fc40000001e2b */
[----:B------:R-:W-:Y:S02]  /*3950*/  SHF.R.W.U32 R30, R43, 0x16, R43 ;  /* 0x000000162b1e7819 */ /* 0x000fe40000001e2b */
        /* <DEDUP_REMOVED lines=39> */
[----:B0-----:R-:W-:Y:S02]  /*3bd0*/  IADD3 R46, PT, PT, R28, R30, R49 ;  /* 0x0000001e1c2e7210 */ /* 0x001fe40007ffe031 */
        /* <DEDUP_REMOVED lines=24> */
[----:B------:R-:W-:Y:S01]  /*3d60*/  LOP3.LUT R43, R42, R43, R41, 0xe8, !PT ;  /* 0x0000002b2a2b7212 */ /* 0x000fe200078ee829 */
[----:B------:R-:W-:Y:S01]  /*3d70*/  IMAD.IADD R20, R20, 0x1, R51 ;  /* 0x0000000114147824 */ /* 0x000fe200078e0233 */
[----:B------:R-:W-:Y:S02]  /*3d80*/  LOP3.LUT R32, R53, R32, R50, 0x96, !PT ;  /* 0x0000002035207212 */ /* 0x000fe400078e9632 */
[----:B------:R-:W-:Y:S02]  /*3d90*/  LOP3.LUT R35, R36, R30, R37, 0xb8, !PT ;  /* 0x0000001e24237212 */ /* 0x000fe400078eb825 */
[----:B------:R-:W-:Y:S02]  /*3da0*/  LOP3.LUT R49, R45, R44, R49, 0x96, !PT ;  /* 0x0000002c2d317212 */ /* 0x000fe400078e9631 */
[----:B------:R-:W-:-:S02]  /*3db0*/  IADD3 R50, PT, PT, R16, R29, R34 ;  /* 0x0000001d10327210 */ /* 0x000fc40007ffe022 */
[----:B------:R-:W-:Y:S02]  /*3dc0*/  IADD3 R44, PT, PT, R47, R28, R43 ;  /* 0x0000001c2f2c7210 */ /* 0x000fe40007ffe02b */
[----:B------:R-:W0:Y:S01]  /*3dd0*/  LDC.64 R28, c[0x3][0xa0] ;  /* 0x00c02800ff1c7b82 */ /* 0x000e220000000a00 */
[----:B------:R-:W-:-:S04]  /*3de0*/  IADD3 R35, PT, PT, R20, R35, R39 ;  /* 0x0000002314237210 */ /* 0x000fc80007ffe027 */
[----:B------:R-:W-:Y:S02]  /*3df0*/  IADD3 R45, PT, PT, R35, R31, R48 ;  /* 0x0000001f232d7210 */ /* 0x000fe40007ffe030 */
[C-C-:B------:R-:W-:Y:S02]  /*3e00*/  SHF.R.W.U32 R34, R24.reuse, 0x7, R24.reuse ;  /* 0x0000000718227819 */ /* 0x140fe40000001e18 */
[--C-:B------:R-:W-:Y:S01]  /*3e10*/  SHF.R.W.U32 R31, R24, 0x12, R24.reuse ;  /* 0x00000012181f7819 */ /* 0x100fe20000001e18 */
        /* <DEDUP_REMOVED lines=16> */
[----:B0-----:R-:W-:-:S02]  /*3f20*/  IADD3 R42, PT, PT, R36, R28, R47 ;  /* 0x0000001c242a7210 */ /* 0x001fc40007ffe02f */
[C-C-:B------:R-:W-:Y:S02]  /*3f30*/  SHF.R.W.U32 R48, R20.reuse, 0x11, R20.reuse ;  /* 0x0000001114307819 */ /* 0x140fe40000001e14 */
[--C-:B------:R-:W-:Y:S02]  /*3f40*/  SHF.R.W.U32 R49, R20, 0x13, R20.reuse ;  /* 0x0000001314317819 */ /* 0x100fe40000001e14 */
[----:B------:R-:W-:Y:S01]  /*3f50*/  SHF.R.U32.HI R50, RZ, 0xa, R20 ;  /* 0x0000000aff327819 */ /* 0x000fe20000011614 */
[----:B------:R-:W-:Y:S01]  /*3f60*/  IMAD.IADD R36, R41, 0x1, R42 ;  /* 0x0000000129247824 */ /* 0x000fe200078e022a */
[----:B------:R-:W-:Y:S02]  /*3f70*/  IADD3 R51, PT, PT, R7, R22, R40 ;  /* 0x0000001607337210 */ /* 0x000fe40007ffe028 */
[----:B------:R-:W-:Y:S02]  /*3f80*/  LOP3.LUT R22, R49, R48, R50, 0x96, !PT ;  /* 0x0000003031167212 */ /* 0x000fe400078e9632 */
        /* <DEDUP_REMOVED lines=41> */
[C-C-:B------:R-:W-:Y:S02]  /*4220*/  SHF.R.W.U32 R46, R22.reuse, 0x11, R22.reuse ;  /* 0x00000011162e7819 */ /* 0x140fe40000001e16 */
[--C-:B------:R-:W-:Y:S02]  /*4230*/  SHF.R.W.U32 R51, R22, 0x13, R22.reuse ;  /* 0x0000001316337819 */ /* 0x100fe40000001e16 */
[----:B------:R-:W-:Y:S02]  /*4240*/  SHF.R.U32.HI R48, RZ, 0xa, R22 ;  /* 0x0000000aff307819 */ /* 0x000fe40000011616 */
[----:B0-----:R-:W-:Y:S02]  /*4250*/  IADD3 R44, PT, PT, R45, R28, R49 ;  /* 0x0000001c2d2c7210 */ /* 0x001fe40007ffe031 */
[----:B------:R-:W-:-:S02]  /*4260*/  LOP3.LUT R38, R53, R38, R52, 0x96, !PT ;  /* 0x0000002635267212 */ /* 0x000fc400078e9634 */
[----:B------:R-:W-:Y:S01]  /*4270*/  IADD3 R53, PT, PT, R23, R2, R32 ;  /* 0x0000000217357210 */ /* 0x000fe20007ffe020 */
[----:B------:R-:W-:Y:S01]  /*4280*/  IMAD.IADD R30, R43, 0x1, R44 ;  /* 0x000000012b1e7824 */ /* 0x000fe200078e022c */
        /* <DEDUP_REMOVED lines=36> */
[----:B------:R-:W-:Y:S02]  /*44d0*/  LOP3.LUT R49, R51, R49, R48, 0x96, !PT ;  /* 0x0000003133317212 */ /* 0x000fe400078e9630 */
[----:B------:R-:W-:Y:S02]  /*44e0*/  IADD3 R45, PT, PT, R33, R45, R36 ;  /* 0x0000002d212d7210 */ /* 0x000fe40007ffe024 */
[----:B------:R-:W-:-:S02]  /*44f0*/  SHF.R.W.U32 R34, R16, 0x7, R16 ;  /* 0x0000000710227819 */ /* 0x000fc40000001e10 */
[--C-:B------:R-:W-:Y:S02]  /*4500*/  SHF.R.W.U32 R53, R16, 0x12, R16.reuse ;  /* 0x0000001210357819 */ /* 0x100fe40000001e10 */
[----:B------:R-:W-:Y:S02]  /*4510*/  SHF.R.U32.HI R52, RZ, 0x3, R16 ;  /* 0x00000003ff347819 */ /* 0x000fe40000011610 */
[----:B------:R-:W-:Y:S02]  /*4520*/  IADD3 R43, PT, PT, R44, R43, R40 ;  /* 0x0000002b2c2b7210 */ /* 0x000fe40007ffe028 */
[C-C-:B------:R-:W-:Y:S02]  /*4530*/  SHF.R.W.U32 R46, R2.reuse, 0x11, R2.reuse ;  /* 0x00000011022e7819 */ /* 0x140fe40000001e02 */
[--C-:B------:R-:W-:Y:S02]  /*4540*/  SHF.R.W.U32 R51, R2, 0x13, R2.reuse ;  /* 0x0000001302337819 */ /* 0x100fe40000001e02 */
[----:B------:R-:W-:-:S02]  /*4550*/  SHF.R.U32.HI R48, RZ, 0xa, R2 ;  /* 0x0000000aff307819 */ /* 0x000fc40000011602 */
[----:B0-----:R-:W-:Y:S02]  /*4560*/  IADD3 R44, PT, PT, R45, R28, R49 ;  /* 0x0000001c2d2c7210 */ /* 0x001fe40007ffe031 */
[----:B------:R-:W-:Y:S02]  /*4570*/  LOP3.LUT R34, R53, R34, R52, 0x96, !PT ;  /* 0x0000002235227212 */ /* 0x000fe400078e9634 */
[----:B------:R-:W-:Y:S01]  /*4580*/  IADD3 R53, PT, PT, R19, R24, R39 ;  /* 0x0000001813357210 */ /* 0x000fe20007ffe027 */
[----:B------:R-:W-:Y:S01]  /*4590*/  IMAD.IADD R36, R41, 0x1, R44 ;  /* 0x0000000129247824 */ /* 0x000fe200078e022c */
        /* <DEDUP_REMOVED lines=41> */
[----:B------:R-:W-:Y:S02]  /*4830*/  IADD3 R41, PT, PT, R44, R41, R42 ;  /* 0x000000292c297210 */ /* 0x000fe40007ffe02a */
[----:B------:R-:W-:-:S02]  /*4840*/  SHF.R.W.U32 R46, R24, 0x11, R24 ;  /* 0x00000011182e7819 */ /* 0x000fc40000001e18 */
[--C-:B------:R-:W-:Y:S02]  /*4850*/  SHF.R.W.U32 R51, R24, 0x13, R24.reuse ;  /* 0x0000001318337819 */ /* 0x100fe40000001e18 */
[----:B------:R-:W-:Y:S02]  /*4860*/  SHF.R.U32.HI R48, RZ, 0xa, R24 ;  /* 0x0000000aff307819 */ /* 0x000fe40000011618 */
[----:B0-----:R-:W-:Y:S02]  /*4870*/  IADD3 R44, PT, PT, R45, R28, R49 ;  /* 0x0000001c2d2c7210 */ /* 0x001fe40007ffe031 */
        /* <DEDUP_REMOVED lines=22> */
[C-C-:B------:R-:W-:Y:S02]  /*49e0*/  SHF.R.W.U32 R45, R3.reuse, 0x11, R3.reuse ;  /* 0x00000011032d7819 */ /* 0x140fe40000001e03 */
[----:B------:R-:W-:-:S02]  /*49f0*/  SHF.R.W.U32 R48, R3, 0x13, R3 ;  /* 0x0000001303307819 */ /* 0x000fc40000001e03 */
[----:B------:R-:W-:Y:S02]  /*4a00*/  SHF.R.U32.HI R49, RZ, 0xa, R3 ;  /* 0x0000000aff317819 */ /* 0x000fe40000011603 */
        /* <DEDUP_REMOVED lines=97> */
[----:B------:R-:W-:-:S02]  /*5020*/  LOP3.LUT R23, R49, R42, R46, 0x96, !PT ;  /* 0x0000002a31177212 */ /* 0x000fc400078e962e */
[----:B------:R-:W-:Y:S02]  /*5030*/  IADD3 R42, PT, PT, R47, R6, R43 ;  /* 0x000000062f2a7210 */ /* 0x000fe40007ffe02b */
[----:B------:R-:W-:Y:S02]  /*5040*/  IADD3 R47, PT, PT, R7, R29, R48 ;  /* 0x0000001d072f7210 */ /* 0x000fe40007ffe030 */
[----:B------:R-:W0:Y:S03]  /*5050*/  LDC.64 R6, c[0x3][0xd0] ;  /* 0x00c03400ff067b82 */ /* 0x000e260000000a00 */
[----:B------:R-:W-:Y:S01]  /*5060*/  IMAD.IADD R29, R40, 0x1, R47 ;  /* 0x00000001281d7824 */ /* 0x000fe200078e022f */
[C-C-:B------:R-:W-:Y:S02]  /*5070*/  SHF.R.W.U32 R34, R42.reuse, 0x2, R42.reuse ;  /* 0x000000022a227819 */ /* 0x140fe40000001e2a */
[----:B------:R-:W-:-:S02]  /*5080*/  SHF.R.W.U32 R35, R42, 0xd, R42 ;  /* 0x0000000d2a237819 */ /* 0x000fc40000001e2a */
[----:B------:R-:W-:Y:S02]  /*5090*/  SHF.R.W.U32 R43, R42, 0x16, R42 ;  /* 0x000000162a2b7819 */ /* 0x000fe40000001e2a */
        /* <DEDUP_REMOVED lines=16> */
[----:B------:R-:W-:Y:S02]  /*51a0*/  IADD3 R51, PT, PT, R3, R18, R39 ;  /* 0x0000001203337210 */ /* 0x000fe40007ffe027 */
[----:B------:R-:W-:-:S02]  /*51b0*/  LOP3.LUT R18, R46, R43, R48, 0x96, !PT ;  /* 0x0000002b2e127212 */ /* 0x000fc400078e9630 */
[----:B------:R-:W-:Y:S02]  /*51c0*/  IADD3 R43, PT, PT, R44, R35, R40 ;  /* 0x000000232c2b7210 */ /* 0x000fe40007ffe028 */
[----:B0-----:R-:W-:Y:S02]  /*51d0*/  IADD3 R40, PT, PT, R34, R6, R49 ;  /* 0x0000000622287210 */ /* 0x001fe40007ffe031 */
[C-C-:B------:R-:W-:Y:S02]  /*51e0*/  SHF.R.W.U32 R6, R43.reuse, 0x2, R43.reuse ;  /* 0x000000022b067819 */ /* 0x140fe40000001e2b */
[--C-:B------:R-:W-:Y:S01]  /*51f0*/  SHF.R.W.U32 R39, R43, 0xd, R43.reuse ;  /* 0x0000000d2b277819 */ /* 0x100fe20000001e2b */
        /* <DEDUP_REMOVED lines=12> */
[----:B------:R-:W-:Y:S02]  /*52c0*/  IADD3 R45, PT, PT, R41, R7, R44 ;  /* 0x00000007292d7210 */ /* 0x000fe40007ffe02c */
[----:B------:R-:W0:Y:S01]  /*52d0*/  LDC.64 R6, c[0x3][0xd8] ;  /* 0x00c03600ff067b82 */ /* 0x000e220000000a00 */
[C-C-:B------:R-:W-:Y:S02]  /*52e0*/  SHF.R.W.U32 R35, R5.reuse, 0x7, R5.reuse ;  /* 0x0000000705237819 */ /* 0x140fe40000001e05 */
[----:B------:R-:W-:-:S02]  /*52f0*/  SHF.R.W.U32 R48, R5, 0x12, R5 ;  /* 0x0000001205307819 */ /* 0x000fc40000001e05 */
[----:B------:R-:W-:Y:S02]  /*5300*/  SHF.R.U32.HI R50, RZ, 0x3, R5 ;  /* 0x00000003ff327819 */ /* 0x000fe40000011605 */
[C-C-:B------:R-:W-:Y:S02]  /*5310*/  SHF.R.W.U32 R39, R23.reuse, 0x11, R23.reuse ;  /* 0x0000001117277819 */ /* 0x140fe40000001e17 */
[----:B------:R-:W-:Y:S02]  /*5320*/  LOP3.LUT R35, R48, R35, R50, 0x96, !PT ;  /* 0x0000002330237212 */ /* 0x000fe400078e9632 */
[--C-:B------:R-:W-:Y:S02]  /*5330*/  SHF.R.W.U32 R46, R23, 0x13, R23.reuse ;  /* 0x00000013172e7819 */ /* 0x100fe40000001e17 */
[----:B------:R-:W-:Y:S02]  /*5340*/  SHF.R.U32.HI R48, RZ, 0xa, R23 ;  /* 0x0000000aff307819 */ /* 0x000fe40000011617 */
[----:B------:R-:W-:-:S02]  /*5350*/  IADD3 R50, PT, PT, R4, R19, R38 ;  /* 0x0000001304327210 */ /* 0x000fc40007ffe026 */
[----:B------:R-:W-:Y:S01]  /*5360*/  LOP3.LUT R19, R46, R39, R48, 0x96, !PT ;  /* 0x000000272e137212 */ /* 0x000fe200078e9630 */
[----:B------:R-:W-:Y:S01]  /*5370*/  IMAD.IADD R39, R42, 0x1, R45 ;  /* 0x000000012a277824 */ /* 0x000fe200078e022d */
        /* <DEDUP_REMOVED lines=15> */
[----:B0-----:R-:W-:Y:S02]  /*5470*/  IADD3 R38, PT, PT, R38, R6, R47 ;  /* 0x0000000626267210 */ /* 0x001fe40007ffe02f */
[----:B------:R-:W-:Y:S02]  /*5480*/  LOP3.LUT R54, R54, R49, R51, 0x96, !PT ;  /* 0x0000003136367212 */ /* 0x000fe400078e9633 */
[----:B------:R-:W-:-:S02]  /*5490*/  SHF.R.W.U32 R44, R18, 0x11, R18 ;  /* 0x00000011122c7819 */ /* 0x000fc40000001e12 */
[--C-:B------:R-:W-:Y:S02]  /*54a0*/  SHF.R.W.U32 R49, R18, 0x13, R18.reuse ;  /* 0x0000001312317819 */ /* 0x100fe40000001e12 */
[----:B------:R-:W-:Y:S02]  /*54b0*/  SHF.R.U32.HI R46, RZ, 0xa, R18 ;  /* 0x0000000aff2e7819 */ /* 0x000fe40000011612 */
[----:B------:R-:W-:Y:S01]  /*54c0*/  IADD3 R41, PT, PT, R40, R41, R42 ;  /* 0x0000002928297210 */ /* 0x000fe20007ffe02a */
[----:B------:R-:W-:Y:S01]  /*54d0*/  IMAD.IADD R40, R43, 0x1, R38 ;  /* 0x000000012b287824 */ /* 0x000fe200078e0226 */
[----:B------:R-:W-:Y:S02]  /*54e0*/  IADD3 R51, PT, PT, R21, R20, R32 ;  /* 0x0000001415337210 */ /* 0x000fe40007ffe020 */
[----:B------:R-:W-:Y:S02]  /*54f0*/  LOP3.LUT R44, R49, R44, R46, 0x96, !PT ;  /* 0x0000002c312c7212 */ /* 0x000fe400078e962e */
        /* <DEDUP_REMOVED lines=12> */
[----:B------:R-:W-:Y:S01]  /*55c0*/  IADD3 R42, PT, PT, R16, R42, R29 ;  /* 0x0000002a102a7210 */ /* 0x000fe20007ffe01d */
[----:B------:R-:W0:Y:S01]  /*55d0*/  LDC.64 R30, c[0x3][0xe0] ;  /* 0x00c03800ff1e7b82 */ /* 0x000e220000000a00 */
[----:B------:R-:W-:-:S02]  /*55e0*/  IADD3 R20, PT, PT, R45, R6, R43 ;  /* 0x000000062d147210 */ /* 0x000fc40007ffe02b */
[----:B------:R-:W-:Y:S02]  /*55f0*/  IADD3 R43, PT, PT, R42, R7, R32 ;  /* 0x000000072a2b7210 */ /* 0x000fe40007ffe020 */
[C-C-:B------:R-:W-:Y:S02]  /*5600*/  SHF.R.W.U32 R44, R19.reuse, 0x11, R19.reuse ;  /* 0x00000011132c7819 */ /* 0x140fe40000001e13 */
[--C-:B------:R-:W-:Y:S02]  /*5610*/  SHF.R.W.U32 R47, R19, 0x13, R19.reuse ;  /* 0x00000013132f7819 */ /* 0x100fe40000001e13 */
[----:B------:R-:W-:Y:S01]  /*5620*/  SHF.R.U32.HI R46, RZ, 0xa, R19 ;  /* 0x0000000aff2e7819 */ /* 0x000fe20000011613 */
[----:B------:R-:W-:Y:S01]  /*5630*/  IMAD.IADD R45, R36, 0x1, R43 ;  /* 0x00000001242d7824 */ /* 0x000fe200078e022b */
        /* <DEDUP_REMOVED lines=20> */
[----:B------:R-:W-:-:S02]  /*5780*/  IADD3 R37, PT, PT, R37, R22, R35 ;  /* 0x0000001625257210 */ /* 0x000fc40007ffe023 */
[----:B------:R-:W-:Y:S02]  /*5790*/  LOP3.LUT R32, R49, R32, R42, 0x96, !PT ;  /* 0x0000002031207212 */ /* 0x000fe400078e962a */
[----:B0-----:R-:W-:Y:S02]  /*57a0*/  IADD3 R30, PT, PT, R6, R30, R47 ;  /* 0x0000001e061e7210 */ /* 0x001fe40007ffe02f */
[----:B------:R-:W-:Y:S01]  /*57b0*/  IADD3 R35, PT, PT, R38, R7, R36 ;  /* 0x0000000726237210 */ /* 0x000fe20007ffe024 */
[----:B------:R-:W-:Y:S01]  /*57c0*/  IMAD.IADD R32, R32, 0x1, R37 ;  /* 0x0000000120207824 */ /* 0x000fe200078e0225 */
        /* <DEDUP_REMOVED lines=9> */
[----:B------:R-:W-:-:S02]  /*5860*/  IADD3 R51, PT, PT, R23, R2, R46 ;  /* 0x0000000217337210 */ /* 0x000fc40007ffe02e */
[----:B------:R-:W-:Y:S02]  /*5870*/  LOP3.LUT R2, R7, R6, R5, 0x96, !PT ;  /* 0x0000000607027212 */ /* 0x000fe400078e9605 */
[----:B------:R-:W0:Y:S01]  /*5880*/  LDC.64 R6, c[0x3][0xe8] ;  /* 0x00c03a00ff067b82 */ /* 0x000e220000000a00 */
[----:B------:R-:W-:Y:S02]  /*5890*/  LOP3.LUT R22, R28, R47, R22, 0x96, !PT ;  /* 0x0000002f1c167212 */ /* 0x000fe400078e9616 */
[----:B------:R-:W-:Y:S02]  /*58a0*/  IADD3 R34, PT, PT, R32, R34, R39 ;  /* 0x0000002220227210 */ /* 0x000fe40007ffe027 */
[C-C-:B------:R-:W-:Y:S02]  /*58b0*/  SHF.R.W.U32 R5, R29.reuse, 0x11, R29.reuse ;  /* 0x000000111d057819 */ /* 0x140fe40000001e1d */
[--C-:B------:R-:W-:Y:S02]  /*58c0*/  SHF.R.W.U32 R28, R29, 0x13, R29.reuse ;  /* 0x000000131d1c7819 */ /* 0x100fe40000001e1d */
[----:B------:R-:W-:-:S02]  /*58d0*/  SHF.R.U32.HI R23, RZ, 0xa, R29 ;  /* 0x0000000aff177819 */ /* 0x000fc4000001161d */
[----:B------:R-:W-:Y:S02]  /*58e0*/  LOP3.LUT R41, R20, R41, R35, 0xe8, !PT ;  /* 0x0000002914297212 */ /* 0x000fe400078ee823 */
[----:B------:R-:W-:Y:S02]  /*58f0*/  IADD3 R31, PT, PT, R34, R31, R22 ;  /* 0x0000001f221f7210 */ /* 0x000fe40007ffe016 */
[C-C-:B------:R-:W-:Y:S02]  /*5900*/  SHF.R.W.U32 R36, R32.reuse, 0x11, R32.reuse ;  /* 0x0000001120247819 */ /* 0x140fe40000001e20 */
[--C-:B------:R-:W-:Y:S02]  /*5910*/  SHF.R.W.U32 R39, R32, 0x13, R32.reuse ;  /* 0x0000001320277819 */ /* 0x100fe40000001e20 */
[----:B------:R-:W-:Y:S02]  /*5920*/  SHF.R.U32.HI R38, RZ, 0xa, R32 ;  /* 0x0000000aff267819 */ /* 0x000fe40000011620 */
[----:B------:R-:W-:Y:S01]  /*5930*/  IADD3 R22, PT, PT, R43, R2, R41 ;  /* 0x000000022b167210 */ /* 0x000fe20007ffe029 */
[----:B------:R-:W-:Y:S01]  /*5940*/  IMAD.IADD R2, R20, 0x1, R31 ;  /* 0x0000000114027824 */ /* 0x000fe200078e021f */
        /* <DEDUP_REMOVED lines=12> */
[----:B0-----:R-:W-:Y:S02]  /*5a10*/  IADD3 R32, PT, PT, R32, R6, R39 ;  /* 0x0000000620207210 */ /* 0x001fe40007ffe027 */
[----:B------:R-:W-:-:S02]  /*5a20*/  LOP3.LUT R5, R23, R28, R5, 0x96, !PT ;  /* 0x0000001c17057212 */ /* 0x000fc400078e9605 */
[C---:B------:R-:W-:Y:S01]  /*5a30*/  LOP3.LUT R20, R35.reuse, R20, R22, 0xe8, !PT ;  /* 0x0000001423147212 */ /* 0x040fe200078ee816 */
[----:B------:R-:W-:-:S03]  /*5a40*/  IMAD.IADD R39, R35, 0x1, R32 ;  /* 0x0000000123277824 */ /* 0x000fc600078e0220 */
[----:B------:R-:W-:Y:S01]  /*5a50*/  IADD3 R5, PT, PT, R30, R5, R20 ;  /* 0x000000051e057210 */ /* 0x000fe20007ffe014 */
[----:B------:R-:W-:Y:S01]  /*5a60*/  IMAD.IADD R38, R38, 0x1, R51 ;  /* 0x0000000126267824 */ /* 0x000fe200078e0233 */
        /* <DEDUP_REMOVED lines=14> */
[----:B------:R-:W-:Y:S02]  /*5b50*/  LOP3.LUT R35, R22, R35, R5, 0xe8, !PT ;  /* 0x0000002316237212 */ /* 0x000fe400078ee805 */
        /* <DEDUP_REMOVED lines=20> */
[C-C-:B------:R-:W-:Y:S02]  /*5ca0*/  SHF.R.W.U32 R28, R3.reuse, 0x7, R3.reuse ;  /* 0x00000007031c7819 */ /* 0x140fe40000001e03 */
[--C-:B------:R-:W-:Y:S02]  /*5cb0*/  SHF.R.W.U32 R35, R3, 0x12, R3.reuse ;  /* 0x0000001203237819 */ /* 0x100fe40000001e03 */
[----:B------:R-:W-:-:S02]  /*5cc0*/  SHF.R.U32.HI R34, RZ, 0x3, R3 ;  /* 0x00000003ff227819 */ /* 0x000fc40000011603 */
[----:B------:R-:W-:Y:S02]  /*5cd0*/  IADD3 R20, PT, PT, R36, R20, R37 ;  /* 0x0000001424147210 */ /* 0x000fe40007ffe025 */
[----:B------:R-:W-:Y:S02]  /*5ce0*/  IADD3 R23, PT, PT, R32, R23, R22 ;  /* 0x0000001720177210 */ /* 0x000fe40007ffe016 */
[----:B------:R-:W-:Y:S02]  /*5cf0*/  LOP3.LUT R28, R35, R28, R34, 0x96, !PT ;  /* 0x0000001c231c7212 */ /* 0x000fe400078e9622 */
[----:B0-----:R-:W-:Y:S02]  /*5d00*/  IADD3 R22, PT, PT, R20, R6, R31 ;  /* 0x0000000614167210 */ /* 0x001fe40007ffe01f */
[C-C-:B------:R-:W-:Y:S02]  /*5d10*/  SHF.R.W.U32 R32, R38.reuse, 0x11, R38.reuse ;  /* 0x0000001126207819 */ /* 0x140fe40000001e26 */
[----:B------:R-:W-:-:S02]  /*5d20*/  SHF.R.W.U32 R35, R38, 0x13, R38 ;  /* 0x0000001326237819 */ /* 0x000fc40000001e26 */
[C-C-:B------:R-:W-:Y:S02]  /*5d30*/  SHF.R.W.U32 R6, R23.reuse, 0x2, R23.reuse ;  /* 0x0000000217067819 */ /* 0x140fe40000001e17 */
[C-C-:B------:R-:W-:Y:S02]  /*5d40*/  SHF.R.W.U32 R31, R23.reuse, 0xd, R23.reuse ;  /* 0x0000000d171f7819 */ /* 0x140fe40000001e17 */
[----:B------:R-:W-:Y:S02]  /*5d50*/  SHF.R.W.U32 R20, R23, 0x16, R23 ;  /* 0x0000001617147819 */ /* 0x000fe40000001e17 */
[----:B------:R-:W-:Y:S01]  /*5d60*/  IADD3 R37, PT, PT, R19, R24, R28 ;  /* 0x0000001813257210 */ /* 0x000fe20007ffe01c */
[----:B------:R-:W-:Y:S01]  /*5d70*/  IMAD.IADD R19, R5, 0x1, R22 ;  /* 0x0000000105137824 */ /* 0x000fe200078e0216 */
        /* <DEDUP_REMOVED lines=11> */
[----:B------:R-:W-:Y:S01]  /*5e30*/  IADD3 R6, PT, PT, R33, R6, R5 ;  /* 0x0000000621067210 */ /* 0x000fe20007ffe005 */
[----:B------:R-:W-:Y:S01]  /*5e40*/  IMAD.IADD R37, R32, 0x1, R37 ;  /* 0x0000000120257824 */ /* 0x000fe200078e0225 */
[----:B------:R-:W-:Y:S02]  /*5e50*/  LOP3.LUT R20, R24, R31, R20, 0x96, !PT ;  /* 0x0000001f18147212 */ /* 0x000fe400078e9614 */
[----:B------:R-:W-:-:S02]  /*5e60*/  IADD3 R35, PT, PT, R16, R3, R40 ;  /* 0x0000000310237210 */ /* 0x000fc40007ffe028 */
[----:B------:R-:W-:Y:S02]  /*5e70*/  LOP3.LUT R24, R39, R19, R30, 0xb8, !PT ;  /* 0x0000001327187212 */ /* 0x000fe400078eb81e */
[C-C-:B------:R-:W-:Y:S02]  /*5e80*/  SHF.R.W.U32 R3, R6.reuse, 0x2, R6.reuse ;  /* 0x0000000206037819 */ /* 0x140fe40000001e06 */
[C-C-:B------:R-:W-:Y:S02]  /*5e90*/  SHF.R.W.U32 R16, R6.reuse, 0xd, R6.reuse ;  /* 0x0000000d06107819 */ /* 0x140fe40000001e06 */
[----:B------:R-:W-:Y:S02]  /*5ea0*/  SHF.R.W.U32 R5, R6, 0x16, R6 ;  /* 0x0000001606057819 */ /* 0x000fe40000001e06 */
[----:B------:R-:W-:Y:S02]  /*5eb0*/  IADD3 R24, PT, PT, R37, R24, R2 ;  /* 0x0000001825187210 */ /* 0x000fe40007ffe002 */
[----:B------:R-:W-:-:S02]  /*5ec0*/  LOP3.LUT R5, R5, R16, R3, 0x96, !PT ;  /* 0x0000001005057212 */ /* 0x000fc400078e9603 */
[C-C-:B------:R-:W-:Y:S01]  /*5ed0*/  SHF.R.W.U32 R28, R36.reuse, 0x11, R36.reuse ;  /* 0x00000011241c7819 */ /* 0x140fe20000001e24 */
[----:B------:R-:W0:Y:S01]  /*5ee0*/  LDC.64 R2, c[0x3][0xf8] ;  /* 0x00c03e00ff027b82 */ /* 0x000e220000000a00 */
[--C-:B------:R-:W-:Y:S02]  /*5ef0*/  SHF.R.W.U32 R31, R36, 0x13, R36.reuse ;  /* 0x00000013241f7819 */ /* 0x100fe40000001e24 */
[----:B------:R-:W-:Y:S02]  /*5f00*/  SHF.R.U32.HI R36, RZ, 0xa, R36 ;  /* 0x0000000aff247819 */ /* 0x000fe40000011624 */
[----:B------:R-:W-:Y:S02]  /*5f10*/  IADD3 R7, PT, PT, R24, R7, R20 ;  /* 0x0000000718077210 */ /* 0x000fe40007ffe014 */
        /* <DEDUP_REMOVED lines=14> */
[C-C-:B------:R-:W-:Y:S02]  /*6000*/  SHF.R.W.U32 R32, R21.reuse, 0x7, R21.reuse ;  /* 0x0000000715207819 */ /* 0x140fe40000001e15 */
[----:B------:R-:W-:Y:S02]  /*6010*/  LOP3.LUT R31, R24, R31, R22, 0x96, !PT ;  /* 0x0000001f181f7212 */ /* 0x000fe400078e9616 */
[----:B------:R-:W-:-:S02]  /*6020*/  SHF.R.W.U32 R33, R21, 0x12, R21 ;  /* 0x0000001215217819 */ /* 0x000fc40000001e15 */
[----:B------:R-:W-:Y:S02]  /*6030*/  SHF.R.U32.HI R21, RZ, 0x3, R21 ;  /* 0x00000003ff157819 */ /* 0x000fe40000011615 */
[----:B------:R-:W-:Y:S02]  /*6040*/  LOP3.LUT R18, R6, R23, R5, 0xe8, !PT ;  /* 0x0000001706127212 */ /* 0x000fe400078ee805 */
[----:B0-----:R-:W-:Y:S02]  /*6050*/  IADD3 R2, PT, PT, R28, R2, R31 ;  /* 0x000000021c027210 */ /* 0x001fe40007ffe01f */
[C-C-:B------:R-:W-:Y:S02]  /*6060*/  SHF.R.W.U32 R22, R37.reuse, 0x11, R37.reuse ;  /* 0x0000001125167819 */ /* 0x140fe40000001e25 */
[----:B------:R-:W-:Y:S02]  /*6070*/  SHF.R.W.U32 R31, R37, 0x13, R37 ;  /* 0x00000013251f7819 */ /* 0x000fe40000001e25 */
[----:B------:R-:W-:-:S02]  /*6080*/  LOP3.LUT R32, R33, R32, R21, 0x96, !PT ;  /* 0x0000002021207212 */ /* 0x000fc400078e9615 */
[----:B------:R-:W-:Y:S02]  /*6090*/  SHF.R.U32.HI R37, RZ, 0xa, R37 ;  /* 0x0000000aff257819 */ /* 0x000fe40000011625 */
[----:B------:R-:W-:Y:S01]  /*60a0*/  IADD3 R16, PT, PT, R7, R16, R18 ;  /* 0x0000001007107210 */ /* 0x000fe20007ffe012 */
[----:B------:R-:W-:Y:S01]  /*60b0*/  IMAD.IADD R23, R23, 0x1, R2 ;  /* 0x0000000117177824 */ /* 0x000fe200078e0202 */
[----:B------:R-:W-:Y:S02]  /*60c0*/  IADD3 R29, PT, PT, R29, R4, R32 ;  /* 0x000000041d1d7210 */ /* 0x000fe40007ffe020 */
[----:B------:R-:W-:Y:S02]  /*60d0*/  LOP3.LUT R22, R31, R22, R37, 0x96, !PT ;  /* 0x000000161f167212 */ /* 0x000fe400078e9625 */
[C-C-:B------:R-:W-:Y:S02]  /*60e0*/  SHF.R.W.U32 R7, R16.reuse, 0x2, R16.reuse ;  /* 0x0000000210077819 */ /* 0x140fe40000001e10 */
[----:B------:R-:W-:-:S02]  /*60f0*/  SHF.R.W.U32 R18, R16, 0xd, R16 ;  /* 0x0000000d10127819 */ /* 0x000fc40000001e10 */
[--C-:B------:R-:W-:Y:S01]  /*6100*/  SHF.R.W.U32 R21, R16, 0x16, R16.reuse ;  /* 0x0000001610157819 */ /* 0x100fe20000001e10 */
[----:B------:R-:W-:Y:S01]  /*6110*/  UIADD3 UR4, UP0, UPT, UR4, 0x1, URZ ;  /* 0x0000000104047890 */ /* 0x000fe2000ff1e0ff */
[----:B------:R-:W-:Y:S01]  /*6120*/  IMAD.IADD R29, R22, 0x1, R29 ;  /* 0x00000001161d7824 */ /* 0x000fe200078e021d */
[----:B------:R-:W-:Y:S02]  /*6130*/  LOP3.LUT R4, R5, R6, R16, 0xe8, !PT ;  /* 0x0000000605047212 */ /* 0x000fe400078ee810 */
[----:B------:R-:W-:Y:S01]  /*6140*/  LOP3.LUT R7, R21, R18, R7, 0x96, !PT ;  /* 0x0000001215077212 */ /* 0x000fe200078e9607 */
[----:B------:R-:W-:Y:S01]  /*6150*/  UIADD3.X UR5, UPT, UPT, URZ, UR5, URZ, UP0, !UPT ;  /* 0x00000005ff057290 */ /* 0x000fe200087fe4ff */
[----:B------:R-:W-:Y:S02]  /*6160*/  LOP3.LUT R18, R19, R23, R20, 0xb8, !PT ;  /* 0x0000001713127212 */ /* 0x000fe400078eb814 */
[----:B------:R-:W-:Y:S02]  /*6170*/  ISETP.NE.U32.AND P0, PT, R74, UR4, PT ;  /* 0x000000044a007c0c */ /* 0x000fe4000bf05070 */
[----:B------:R-:W-:-:S02]  /*6180*/  IADD3 R4, PT, PT, R2, R7, R4 ;  /* 0x0000000702047210 */ /* 0x000fc40007ffe004 */
[----:B------:R-:W-:Y:S02]  /*6190*/  IADD3 R29, PT, PT, R29, R18, R30 ;  /* 0x000000121d1d7210 */ /* 0x000fe40007ffe01e */
[C-C-:B------:R-:W-:Y:S02]  /*61a0*/  SHF.R.W.U32 R2, R23.reuse, 0x6, R23.reuse ;  /* 0x0000000617027819 */ /* 0x140fe40000001e17 */
[C-C-:B------:R-:W-:Y:S02]  /*61b0*/  SHF.R.W.U32 R7, R23.reuse, 0xb, R23.reuse ;  /* 0x0000000b17077819 */ /* 0x140fe40000001e17 */
[----:B------:R-:W-:Y:S02]  /*61c0*/  SHF.R.W.U32 R18, R23, 0x19, R23 ;  /* 0x0000001917127819 */ /* 0x000fe40000001e17 */
[----:B------:R-:W-:Y:S02]  /*61d0*/  ISETP.NE.AND.EX P0, PT, R73, UR5, PT, P0 ;  /* 0x0000000549007c0c */ /* 0x000fe4000bf05300 */
[----:B------:R-:W-:-:S02]  /*61e0*/  SHF.R.W.U32 R21, R4, 0x2, R4 ;  /* 0x0000000204157819 */ /* 0x000fc40000001e04 */
[C-C-:B------:R-:W-:Y:S02]  /*61f0*/  SHF.R.W.U32 R22, R4.reuse, 0xd, R4.reuse ;  /* 0x0000000d04167819 */ /* 0x140fe40000001e04 */
        /* <DEDUP_REMOVED lines=15> */
.L_x_229:
        /* <DEDUP_REMOVED lines=263> */
.L_x_228:
[----:B------:R-:W-:Y:S05]  /*7360*/  BSYNC.RECONVERGENT B0 ;  /* 0x0000000000007941 */ /* 0x000fea0003800200 */
.L_x_227:
[----:B------:R-:W5:Y:S01]  /*7370*/  LDCU.64 UR4, c[0x0][0x398] ;  /* 0x00007300ff0477ac */ /* 0x000f620008000a00 */
[----:B------:R-:W-:Y:S01]  /*7380*/  BSSY.RECONVERGENT B0, `(.L_x_231) ;  /* 0x0001dea000007945 */ /* 0x000fe20003800200 */
[----:B------:R-:W-:Y:S01]  /*7390*/  CS2R R22, SRZ ;  /* 0x0000000000167805 */ /* 0x000fe2000001ff00 */
[----:B------:R-:W-:Y:S01]  /*73a0*/  IMAD.MOV.U32 R24, RZ, RZ, RZ ;  /* 0x000000ffff187224 */ /* 0x000fe200078e00ff */
[----:B------:R-:W-:Y:S01]  /*73b0*/  BAR.SYNC.DEFER_BLOCKING 0x0 ;  /* 0x0000000000007b1d */ /* 0x000fe20000010000 */
[----:B-----5:R-:W-:-:S04]  /*73c0*/  ISETP.GE.U32.AND P0, PT, R25, UR4, PT ;  /* 0x0000000419007c0c */ /* 0x020fc8000bf06070 */
[----:B------:R-:W-:-:S13]  /*73d0*/  ISETP.GE.U32.AND.EX P0, PT, R27, UR5, PT, P0 ;  /* 0x000000051b007c0c */ /* 0x000fda000bf06100 */
[----:B------:R-:W-:Y:S05]  /*73e0*/  @P0 BRA `(.L_x_232) ;  /* 0x000001dc008c0947 */ /* 0x000fea0003800000 */
[----:B------:R-:W-:Y:S01]  /*73f0*/  CS2R R22, SRZ ;  /* 0x0000000000167805 */ /* 0x000fe2000001ff00 */
[----:B------:R-:W-:Y:S02]  /*7400*/  IMAD.MOV.U32 R24, RZ, RZ, RZ ;  /* 0x000000ffff187224 */ /* 0x000fe400078e00ff */
[C---:B------:R-:W-:Y:S02]  /*7410*/  VIADD R21, R1.reuse, 0x20 ;  /* 0x0000002001157836 */ /* 0x040fe40000000000 */
[C---:B------:R-:W-:Y:S02]  /*7420*/  VIADD R20, R1.reuse, 0x80 ;  /* 0x0000008001147836 */ /* 0x040fe40000000000 */
[----:B------:R-:W-:-:S07]  /*7430*/  VIADD R19, R1, 0x100 ;  /* 0x0000010001137836 */ /* 0x000fce0000000000 */
.L_x_301:
[----:B------:R-:W5:Y:S01]  /*7440*/  LDC R3, c[0x0][0x3a0] ;  /* 0x0000e800ff037b82 */ /* 0x000f620000000800 */
[----:B------:R-:W0:Y:S01]  /*7450*/  LDS R30, [UR7] ;  /* 0x00000007ff1e7984 */ /* 0x000e220008000800 */
[----:B------:R-:W1:Y:S01]  /*7460*/  LDCU.64 UR4, c[0x0][0x390] ;  /* 0x00007200ff0477ac */ /* 0x000e620008000a00 */
[----:B------:R-:W-:Y:S02]  /*7470*/  IMAD.MOV.U32 R87, RZ, RZ, 0x8 ;  /* 0x00000008ff577424 */ /* 0x000fe400078e00ff */
[----:B------:R-:W0:Y:S04]  /*7480*/  LDS R29, [UR7+0x4] ;  /* 0x00000407ff1d7984 */ /* 0x000e280008000800 */
[----:B------:R-:W0:Y:S04]  /*7490*/  LDS R28, [UR7+0x8] ;  /* 0x00000807ff1c7984 */ /* 0x000e280008000800 */
[----:B------:R-:W2:Y:S04]  /*74a0*/  LDS R35, [UR7+0xc] ;  /* 0x00000c07ff237984 */ /* 0x000ea80008000800 */
[----:B------:R-:W2:Y:S01]  /*74b0*/  LDS R32, [UR7+0x10] ;  /* 0x00001007ff207984 */ /* 0x000ea20008000800 */
[----:B-1----:R-:W-:-:S03]  /*74c0*/  IADD3 R18, P1, PT, R25, UR4, RZ ;  /* 0x0000000419127c10 */ /* 0x002fc6000ff3e0ff */
[----:B------:R-:W1:Y:S01]  /*74d0*/  LDS R31, [UR7+0x14] ;  /* 0x00001407ff1f7984 */ /* 0x000e620008000800 */
[----:B-----5:R-:W-:-:S03]  /*74e0*/  ISETP.NE.AND P0, PT, R3, RZ, PT ;  /* 0x000000ff0300720c */ /* 0x020fc60003f05270 */
[----:B------:R-:W1:Y:S01]  /*74f0*/  LDS R34, [UR7+0x18] ;  /* 0x00001807ff227984 */ /* 0x000e620008000800 */
[----:B0-----:R-:W-:-:S03]  /*7500*/  IADD3.X R17, PT, PT, R27, UR5, RZ, P1, !PT ;  /* 0x000000051b117c10 */ /* 0x001fc60008ffe4ff */
[----:B------:R-:W0:Y:S06]  /*7510*/  LDS R33, [UR7+0x1c] ;  /* 0x00001c07ff217984 */ /* 0x000e2c0008000800 */
[----:B--2---:R-:W-:Y:S05]  /*7520*/  @P0 BRA `(.L_x_233) ;  /* 0x0000000000bc0947 */ /* 0x004fea0003800000 */
[----:B------:R-:W-:Y:S01]  /*7530*/  ISETP.GE.U32.AND P0, PT, R18, 0x2710, PT ;  /* 0x000027101200780c */ /* 0x000fe20003f06070 */
[----:B------:R-:W-:Y:S01]  /*7540*/  BSSY.RECONVERGENT B1, `(.L_x_234) ;  /* 0x000001e000017945 */ /* 0x000fe20003800200 */
[----:B------:R-:W-:Y:S02]  /*7550*/  IMAD.MOV.U32 R2, RZ, RZ, 0x14 ;  /* 0x00000014ff027424 */ /* 0x000fe400078e00ff */
[----:B------:R-:W-:Y:S01]  /*7560*/  ISETP.GE.U32.AND.EX P0, PT, R17, RZ, PT, P0 ;  /* 0x000000ff1100720c */ /* 0x000fe20003f06100 */
[----:B------:R-:W-:Y:S02]  /*7570*/  IMAD.MOV.U32 R11, RZ, RZ, R18 ;  /* 0x000000ffff0b7224 */ /* 0x000fe400078e0012 */
[----:B---34-:R-:W-:-:S10]  /*7580*/  IMAD.MOV.U32 R0, RZ, RZ, R17 ;  /* 0x000000ffff007224 */ /* 0x018fd400078e0011 */
[----:B------:R-:W-:Y:S05]  /*7590*/  @!P0 BRA `(.L_x_235) ;  /* 0x0000000000608947 */ /* 0x000fea0003800000 */
[----:B------:R-:W-:Y:S02]  /*75a0*/  IMAD.MOV.U32 R2, RZ, RZ, 0x14 ;  /* 0x00000014ff027424 */ /* 0x000fe400078e00ff */
[----:B------:R-:W-:Y:S02]  /*75b0*/  IMAD.MOV.U32 R11, RZ, RZ, R18 ;  /* 0x000000ffff0b7224 */ /* 0x000fe400078e0012 */
[----:B------:R-:W-:-:S07]  /*75c0*/  IMAD.MOV.U32 R0, RZ, RZ, R17 ;  /* 0x000000ffff007224 */ /* 0x000fce00078e0011 */
.L_x_236:
[----:B------:R-:W-:-:S04]  /*75d0*/  IMAD.WIDE.U32 R4, R0, -0x4538ef34, RZ ;  /* 0xbac710cc00047825 */ /* 0x000fc800078e00ff */
[----:B------:R-:W-:Y:S02]  /*75e0*/  VIADD R2, R2, 0xfffffffc ;  /* 0xfffffffc02027836 */ /* 0x000fe40000000000 */
        /* <DEDUP_REMOVED lines=9> */
[----:B------:R-:W-:-:S05]  /*7680*/  IMAD.WIDE.U32 R6, R4, -0x2710, R6 ;  /* 0xffffd8f004067825 */ /* 0x000fca00078e0006 */
[----:B------:R-:W-:Y:S02]  /*7690*/  IADD3 R0, PT, PT, R7, -R4, R9 ;  /* 0x8000000407007210 */ /* 0x000fe40007ffe009 */
[----:B------:R-:W-:-:S04]  /*76a0*/  ISETP.GT.U32.AND P0, PT, R6, 0x270f, PT ;  /* 0x0000270f0600780c */ /* 0x000fc80003f04070 */
[----:B------:R-:W-:-:S04]  /*76b0*/  ISETP.GT.U32.AND.EX P0, PT, R0, RZ, PT, P0 ;  /* 0x000000ff0000720c */ /* 0x000fc80003f04100 */
[----:B------:R-:W-:-:S04]  /*76c0*/  SEL R7, RZ, 0x1, !P0 ;  /* 0x00000001ff077807 */ /* 0x000fc80004000000 */
[----:B------:R-:W-:-:S05]  /*76d0*/  IADD3 R11, P0, PT, R7, R4, RZ ;  /* 0x00000004070b7210 */ /* 0x000fca0007f1e0ff */
[----:B------:R-:W-:Y:S01]  /*76e0*/  IMAD.X R0, RZ, RZ, R5, P0 ;  /* 0x000000ffff007224 */ /* 0x000fe200000e0605 */
[----:B------:R-:W-:-:S04]  /*76f0*/  ISETP.GT.U32.AND P0, PT, R11, 0x270f, PT ;  /* 0x0000270f0b00780c */ /* 0x000fc80003f04070 */
[----:B------:R-:W-:-:S13]  /*7700*/  ISETP.GT.U32.AND.EX P0, PT, R0, RZ, PT, P0 ;  /* 0x000000ff0000720c */ /* 0x000fda0003f04100 */
[----:B------:R-:W-:Y:S05]  /*7710*/  @P0 BRA `(.L_x_236) ;  /* 0xfffffffc00ac0947 */ /* 0x000fea000383ffff */
.L_x_235:
[----:B------:R-:W-:Y:S05]  /*7720*/  BSYNC.RECONVERGENT B1 ;  /* 0x0000000000017941 */ /* 0x000fea0003800200 */
.L_x_234:
[----:B------:R-:W-:Y:S01]  /*7730*/  ISETP.GE.U32.AND P0, PT, R11, 0x3e8, PT ;  /* 0x000003e80b00780c */ /* 0x000fe20003f06070 */
[----:B------:R-:W-:Y:S03]  /*7740*/  BSSY.RECONVERGENT B1, `(.L_x_237) ;  /* 0x000000c000017945 */ /* 0x000fe60003800200 */
[----:B------:R-:W-:-:S13]  /*7750*/  ISETP.GE.U32.AND.EX P0, PT, R0, RZ, PT, P0 ;  /* 0x000000ff0000720c */ /* 0x000fda0003f06100 */
[----:B------:R-:W-:Y:S01]  /*7760*/  @P0 VIADD R87, R2, 0xfffffffc ;  /* 0xfffffffc02570836 */ /* 0x000fe20000000000 */
[----:B------:R-:W-:Y:S06]  /*7770*/  @P0 BRA `(.L_x_238) ;  /* 0x0000000000200947 */ /* 0x000fec0003800000 */
[----:B------:R-:W-:-:S04]  /*7780*/  ISETP.GE.U32.AND P0, PT, R11, 0x64, PT ;  /* 0x000000640b00780c */ /* 0x000fc80003f06070 */
[----:B------:R-:W-:-:S13]  /*7790*/  ISETP.GE.U32.AND.EX P0, PT, R0, RZ, PT, P0 ;  /* 0x000000ff0000720c */ /* 0x000fda0003f06100 */
[----:B------:R-:W-:Y:S01]  /*77a0*/  @P0 VIADD R87, R2, 0xfffffffd ;  /* 0xfffffffd02570836 */ /* 0x000fe20000000000 */
[----:B------:R-:W-:Y:S06]  /*77b0*/  @P0 BRA `(.L_x_238) ;  /* 0x0000000000100947 */ /* 0x000fec0003800000 */
[----:B------:R-:W-:-:S04]  /*77c0*/  ISETP.GE.U32.AND P0, PT, R11, 0xa, PT ;  /* 0x0000000a0b00780c */ /* 0x000fc80003f06070 */
[----:B------:R-:W-:-:S13]  /*77d0*/  ISETP.GE.U32.AND.EX P0, PT, R0, RZ, PT, P0 ;  /* 0x000000ff0000720c */ /* 0x000fda0003f06100 */
[C---:B------:R-:W-:Y:S02]  /*77e0*/  @P0 VIADD R87, R2.reuse, 0xfffffffe ;  /* 0xfffffffe02570836 */ /* 0x040fe40000000000 */
[----:B------:R-:W-:-:S07]  /*77f0*/  @!P0 VIADD R87, R2, 0xffffffff ;  /* 0xffffffff02578836 */ /* 0x000fce0000000000 */
.L_x_238:
[----:B------:R-:W-:Y:S05]  /*7800*/  BSYNC.RECONVERGENT B1 ;  /* 0x0000000000017941 */ /* 0x000fea0003800200 */
.L_x_237:
[----:B------:R-:W-:-:S07]  /*7810*/  IADD3 R87, PT, PT, -R87, 0x14, RZ ;  /* 0x0000001457577810 */ /* 0x000fce0007ffe1ff */
.L_x_233:
[----:B---34-:R-:W-:Y:S01]  /*7820*/  IADD3 R0, PT, PT, -R26, 0x38, RZ ;  /* 0x000000381a007810 */ /* 0x018fe20007ffe1ff */
        /* <DEDUP_REMOVED lines=10> */
[----:B------:R-:W3:Y:S01]  /*78d0*/  LDS.U8 R2, [UR7+0x20] ;  /* 0x00002007ff027984 */ /* 0x000ee20008000000 */
[----:B------:R-:W-:Y:S01]  /*78e0*/  ISETP.NE.AND P0, PT, R26, 0x1, PT ;  /* 0x000000011a00780c */ /* 0x000fe20003f05270 */
[----:B------:R-:W-:Y:S02]  /*78f0*/  IMAD.MOV.U32 R0, RZ, RZ, 0x1 ;  /* 0x00000001ff007424 */ /* 0x000fe400078e00ff */
[----:B---3--:R-:W-:-:S05]  /*7900*/  IMAD.SHL.U32 R2, R2, 0x1000000, RZ ;  /* 0x0100000002027824 */ /* 0x008fca00078e00ff */
        /* <DEDUP_REMOVED lines=11> */
[----:B----4-:R-:W-:-:S05]  /*79c0*/  IMAD R2, R5, 0x100, R2 ;  /* 0x0000010005027824 */ /* 0x010fca00078e0202 */
[----:B------:R3:W-:Y:S05]  /*79d0*/  STL [R1+0x20], R2 ;  /* 0x0000200201007387 */ /* 0x0007ea0000100800 */
[----:B------:R-:W-:Y:S05]  /*79e0*/  @!P0 BRA `(.L_x_241) ;  /* 0x0000001400948947 */ /* 0x000fea0003800000 */
[----:B------:R-:W3:Y:S01]  /*79f0*/  LDS.U8 R5, [UR7+0x23] ;  /* 0x00002307ff057984 */ /* 0x000ee20008000000 */
[----:B------:R-:W-:Y:S01]  /*7a00*/  ISETP.NE.AND P0, PT, R26, 0x4, PT ;  /* 0x000000041a00780c */ /* 0x000fe20003f05270 */
[----:B------:R-:W-:Y:S02]  /*7a10*/  IMAD.MOV.U32 R0, RZ, RZ, 0x4 ;  /* 0x00000004ff007424 */ /* 0x000fe400078e00ff */
[----:B---3--:R-:W-:-:S05]  /*7a20*/  IMAD.IADD R2, R2, 0x1, R5 ;  /* 0x0000000102027824 */ /* 0x008fca00078e0205 */
[----:B------:R3:W-:Y:S05]  /*7a30*/  STL [R1+0x20], R2 ;  /* 0x0000200201007387 */ /* 0x0007ea0000100800 */
[----:B------:R-:W-:Y:S05]  /*7a40*/  @!P0 BRA `(.L_x_241) ;  /* 0x00000014007c8947 */ /* 0x000fea0003800000 */
[----:B---3--:R-:W3:Y:S01]  /*7a50*/  LDS.U8 R2, [UR7+0x24] ;  /* 0x00002407ff027984 */ /* 0x008ee20008000000 */
        /* <DEDUP_REMOVED lines=341> */
[----:B------:R-:W-:Y:S01]  /*8fb0*/  ISETP.NE.AND P0, PT, R26, 0x3e, PT ;  /* 0x0000003e1a00780c */ /* 0x000fe20003f05270 */
[----:B------:R-:W3:Y:S01]  /*8fc0*/  LDS.U8 R5, [UR7+0x5d] ;  /* 0x00005d07ff057984 */ /* 0x000ee20008000000 */
[----:B------:R-:W-:-:S11]  /*8fd0*/  IMAD.MOV.U32 R0, RZ, RZ, 0x3e ;  /* 0x0000003eff007424 */ /* 0x000fd600078e00ff */
[----:B------:R-:W4:Y:S01]  /*8fe0*/  @P0 LDS.U8 R7, [UR7+0x5e] ;  /* 0x00005e07ff070984 */ /* 0x000f220008000000 */
[----:B------:R-:W-:Y:S02]  /*8ff0*/  @P0 IMAD.MOV.U32 R0, RZ, RZ, 0x3f ;  /* 0x0000003fff000424 */ /* 0x000fe400078e00ff */
[----:B---3--:R-:W-:-:S05]  /*9000*/  IMAD R2, R5, 0x10000, R2 ;  /* 0x0001000005027824 */ /* 0x008fca00078e0202 */
[----:B------:R3:W-:Y:S01]  /*9010*/  STL [R1+0x5c], R2 ;  /* 0x00005c0201007387 */ /* 0x0007e20000100800 */
[----:B----4-:R-:W-:-:S05]  /*9020*/  @P0 IMAD R4, R7, 0x100, R2 ;  /* 0x0000010007040824 */ /* 0x010fca00078e0202 */
[----:B------:R3:W-:Y:S02]  /*9030*/  @P0 STL [R1+0x5c], R4 ;  /* 0x00005c0401000387 */ /* 0x0007e40000100800 */
.L_x_241:
[----:B------:R-:W-:Y:S01]  /*9040*/  ISETP.NE.AND P0, PT, R3, RZ, PT ;  /* 0x000000ff0300720c */ /* 0x000fe20003f05270 */
[----:B------:R-:W-:-:S12]  /*9050*/  BSSY.RECONVERGENT B2, `(.L_x_242) ;  /* 0x00000f3000027945 */ /* 0x000fd80003800200 */
[----:B------:R-:W-:Y:S05]  /*9060*/  @!P0 BRA `(.L_x_243) ;  /* 0x00000004004c8947 */ /* 0x000fea0003800000 */
[----:B---34-:R-:W-:-:S05]  /*9070*/  LOP3.LUT R2, R0, 0x3c, RZ, 0xc0, !PT ;  /* 0x0000003c00027812 */ /* 0x018fca00078ec0ff */
[----:B------:R-:W-:-:S05]  /*9080*/  IMAD.IADD R11, R1, 0x1, R2 ;  /* 0x00000001010b7824 */ /* 0x000fca00078e0202 */
[----:B------:R-:W3:Y:S01]  /*9090*/  LDL R5, [R11+0x20] ;  /* 0x000020000b057983 */ /* 0x000ee20000100800 */
[----:B------:R-:W-:Y:S01]  /*90a0*/  IMAD.SHL.U32 R2, R0, 0x8, RZ ;  /* 0x0000000800027824 */ /* 0x000fe200078e00ff */
[----:B------:R-:W-:Y:S01]  /*90b0*/  LOP3.LUT R4, R18, 0xff, RZ, 0xc0, !PT ;  /* 0x000000ff12047812 */ /* 0x000fe200078ec0ff */
[----:B------:R-:W-:-:S03]  /*90c0*/  VIADD R6, R0, 0x1 ;  /* 0x0000000100067836 */ /* 0x000fc60000000000 */
[----:B------:R-:W-:Y:S02]  /*90d0*/  LOP3.LUT R3, R2, 0x18, RZ, 0xc, !PT ;  /* 0x0000001802037812 */ /* 0x000fe400078e0cff */
[----:B------:R-:W-:Y:S02]  /*90e0*/  LOP3.LUT R2, R6, 0x7c, RZ, 0xc0, !PT ;  /* 0x0000007c06027812 */ /* 0x000fe400078ec0ff */
[----:B------:R-:W-:-:S03]  /*90f0*/  SHF.L.U32 R4, R4, R3, RZ ;  /* 0x0000000304047219 */ /* 0x000fc600000006ff */
[----:B------:R-:W-:Y:S01]  /*9100*/  IMAD.IADD R12, R1, 0x1, R2 ;  /* 0x00000001010c7824 */ /* 0x000fe200078e0202 */
[----:B---3--:R-:W-:-:S05]  /*9110*/  LOP3.LUT R4, R5, R4, RZ, 0xfc, !PT ;  /* 0x0000000405047212 */ /* 0x008fca00078efcff */
[----:B------:R3:W-:Y:S04]  /*9120*/  STL [R11+0x20], R4 ;  /* 0x000020040b007387 */ /* 0x0007e80000100800 */
[----:B------:R-:W4:Y:S01]  /*9130*/  LDL R8, [R12+0x20] ;  /* 0x000020000c087983 */ /* 0x000f220000100800 */
        /* <DEDUP_REMOVED lines=10> */
[----:B---3--:R-:W3:Y:S01]  /*91e0*/  LDL R4, [R9+0x20] ;  /* 0x0000200009047983 */ /* 0x008ee20000100800 */
        /* <DEDUP_REMOVED lines=10> */
[----:B------:R-:W5:Y:S01]  /*9290*/  LDL R8, [R10+0x20] ;  /* 0x000020000a087983 */ /* 0x000f620000100800 */
[----:B------:R-:W-:Y:S01]  /*92a0*/  IMAD.SHL.U32 R6, R6, 0x8, RZ ;  /* 0x0000000806067824 */ /* 0x000fe200078e00ff */
[----:B------:R-:W-:-:S04]  /*92b0*/  SHF.R.U32.HI R2, RZ, 0x18, R18 ;  /* 0x00000018ff027819 */ /* 0x000fc80000011612 */
[----:B----4-:R-:W-:Y:S01]  /*92c0*/  LOP3.LUT R5, R6, 0x18, RZ, 0xc, !PT ;  /* 0x0000001806057812 */ /* 0x010fe200078e0cff */
[----:B------:R-:W-:-:S03]  /*92d0*/  VIADD R6, R0, 0x4 ;  /* 0x0000000400067836 */ /* 0x000fc60000000000 */
[----:B------:R-:W-:Y:S02]  /*92e0*/  SHF.L.U32 R5, R2, R5, RZ ;  /* 0x0000000502057219 */ /* 0x000fe400000006ff */
[----:B------:R-:W-:Y:S02]  /*92f0*/  LOP3.LUT R2, R6, 0x7c, RZ, 0xc0, !PT ;  /* 0x0000007c06027812 */ /* 0x000fe400078ec0ff */
[----:B-----5:R-:W-:-:S03]  /*9300*/  LOP3.LUT R5, R8, R5, RZ, 0xfc, !PT ;  /* 0x0000000508057212 */ /* 0x020fc600078efcff */
[----:B------:R-:W-:Y:S02]  /*9310*/  IMAD.IADD R8, R1, 0x1, R2 ;  /* 0x0000000101087824 */ /* 0x000fe400078e0202 */
[----:B------:R4:W-:Y:S04]  /*9320*/  STL [R10+0x20], R5 ;  /* 0x000020050a007387 */ /* 0x0009e80000100800 */
[----:B---3--:R-:W3:Y:S01]  /*9330*/  LDL R4, [R8+0x20] ;  /* 0x0000200008047983 */ /* 0x008ee20000100800 */
[----:B------:R-:W-:Y:S01]  /*9340*/  LOP3.LUT R2, R17, 0xff, RZ, 0xc0, !PT ;  /* 0x000000ff11027812 */ /* 0x000fe200078ec0ff */
[----:B------:R-:W-:-:S03]  /*9350*/  VIADD R6, R0, 0x5 ;  /* 0x0000000500067836 */ /* 0x000fc60000000000 */
[----:B------:R-:W-:Y:S02]  /*9360*/  SHF.L.U32 R3, R2, R3, RZ ;  /* 0x0000000302037219 */ /* 0x000fe400000006ff */
[----:B------:R-:W-:-:S05]  /*9370*/  LOP3.LUT R2, R6, 0x7c, RZ, 0xc0, !PT ;  /* 0x0000007c06027812 */ /* 0x000fca00078ec0ff */
[----:B------:R-:W-:Y:S01]  /*9380*/  IMAD.IADD R11, R1, 0x1, R2 ;  /* 0x00000001010b7824 */ /* 0x000fe200078e0202 */
[----:B---3--:R-:W-:-:S05]  /*9390*/  LOP3.LUT R3, R4, R3, RZ, 0xfc, !PT ;  /* 0x0000000304037212 */ /* 0x008fca00078efcff */
[----:B------:R3:W-:Y:S04]  /*93a0*/  STL [R8+0x20], R3 ;  /* 0x0000200308007387 */ /* 0x0007e80000100800 */
[----:B------:R-:W5:Y:S01]  /*93b0*/  LDL R4, [R11+0x20] ;  /* 0x000020000b047983 */ /* 0x000f620000100800 */
[----:B------:R-:W-:Y:S01]  /*93c0*/  IMAD.SHL.U32 R6, R6, 0x8, RZ ;  /* 0x0000000806067824 */ /* 0x000fe200078e00ff */
[----:B------:R-:W-:Y:S01]  /*93d0*/  SHF.R.U32.HI R2, RZ, 0x8, R17 ;  /* 0x00000008ff027819 */ /* 0x000fe20000011611 */
[----:B------:R-:W-:-:S03]  /*93e0*/  VIADD R7, R0, 0x6 ;  /* 0x0000000600077836 */ /* 0x000fc60000000000 */
[----:B----4-:R-:W-:Y:S02]  /*93f0*/  LOP3.LUT R5, R2, 0xff, RZ, 0xc0, !PT ;  /* 0x000000ff02057812 */ /* 0x010fe400078ec0ff */
[----:B------:R-:W-:Y:S02]  /*9400*/  LOP3.LUT R6, R6, 0x18, RZ, 0xc, !PT ;  /* 0x0000001806067812 */ /* 0x000fe400078e0cff */
[----:B------:R-:W-:Y:S02]  /*9410*/  LOP3.LUT R2, R7, 0x7c, RZ, 0xc0, !PT ;  /* 0x0000007c07027812 */ /* 0x000fe400078ec0ff */
[----:B------:R-:W-:-:S03]  /*9420*/  SHF.L.U32 R5, R5, R6, RZ ;  /* 0x0000000605057219 */ /* 0x000fc600000006ff */
[----:B------:R-:W-:Y:S01]  /*9430*/  IMAD.IADD R9, R1, 0x1, R2 ;  /* 0x0000000101097824 */ /* 0x000fe200078e0202 */
[----:B-----5:R-:W-:-:S05]  /*9440*/  LOP3.LUT R4, R4, R5, RZ, 0xfc, !PT ;  /* 0x0000000504047212 */ /* 0x020fca00078efcff */
[----:B------:R4:W-:Y:S04]  /*9450*/  STL [R11+0x20], R4 ;  /* 0x000020040b007387 */ /* 0x0009e80000100800 */
[----:B------:R-:W5:Y:S01]  /*9460*/  LDL R6, [R9+0x20] ;  /* 0x0000200009067983 */ /* 0x000f620000100800 */
        /* <DEDUP_REMOVED lines=8> */
[----:B-----5:R-:W-:-:S05]  /*94f0*/  LOP3.LUT R6, R6, R7, RZ, 0xfc, !PT ;  /* 0x0000000706067212 */ /* 0x020fca00078efcff */
[----:B------:R3:W-:Y:S04]  /*9500*/  STL [R9+0x20], R6 ;  /* 0x0000200609007387 */ /* 0x0007e80000100800 */
[----:B------:R-:W5:Y:S01]  /*9510*/  LDL R2, [R5+0x20] ;  /* 0x0000200005027983 */ /* 0x000f620000100800 */
[----:B------:R-:W-:Y:S01]  /*9520*/  IMAD.SHL.U32 R3, R3, 0x8, RZ ;  /* 0x0000000803037824 */ /* 0x000fe200078e00ff */
[----:B----4-:R-:W-:Y:S01]  /*9530*/  SHF.R.U32.HI R4, RZ, 0x18, R17 ;  /* 0x00000018ff047819 */ /* 0x010fe20000011611 */
[----:B------:R-:W-:-:S03]  /*9540*/  VIADD R0, R0, 0x8 ;  /* 0x0000000800007836 */ /* 0x000fc60000000000 */
[----:B------:R-:W-:-:S04]  /*9550*/  LOP3.LUT R3, R3, 0x18, RZ, 0xc, !PT ;  /* 0x0000001803037812 */ /* 0x000fc800078e0cff */
[----:B------:R-:W-:-:S04]  /*9560*/  SHF.L.U32 R3, R4, R3, RZ ;  /* 0x0000000304037219 */ /* 0x000fc800000006ff */
[----:B-----5:R-:W-:-:S05]  /*9570*/  LOP3.LUT R2, R2, R3, RZ, 0xfc, !PT ;  /* 0x0000000302027212 */ /* 0x020fca00078efcff */
[----:B------:R3:W-:Y:S01]  /*9580*/  STL [R5+0x20], R2 ;  /* 0x0000200205007387 */ /* 0x0007e20000100800 */
[----:B------:R-:W-:Y:S05]  /*9590*/  BRA `(.L_x_244) ;  /* 0x0000000800787947 */ /* 0x000fea0003800000 */
.L_x_243:
[----:B------:R-:W-:Y:S01]  /*95a0*/  ISETP.GE.U32.AND P0, PT, R18, 0x2710, PT ;  /* 0x000027101200780c */ /* 0x000fe20003f06070 */
[----:B------:R-:W-:Y:S01]  /*95b0*/  BSSY.RECONVERGENT B3, `(.L_x_245) ;  /* 0x0000030000037945 */ /* 0x000fe20003800200 */
[----:B---34-:R-:W-:Y:S02]  /*95c0*/  IMAD.MOV.U32 R2, RZ, RZ, 0x14 ;  /* 0x00000014ff027424 */ /* 0x018fe400078e00ff */
        /* <DEDUP_REMOVED lines=8> */
.L_x_247:
        /* <DEDUP_REMOVED lines=21> */
[----:B------:R-:W3:Y:S08]  /*97a0*/  LDC.U8 R9, c[0x3][R3+0x101] ;  /* 0x00c0404003097b82 */ /* 0x000ef00000000000 */
[----:B------:R-:W3:Y:S08]  /*97b0*/  LDC.U8 R10, c[0x3][R3+0x100] ;  /* 0x00c04000030a7b82 */ /* 0x000ef00000000000 */
[----:B------:R-:W4:Y:S08]  /*97c0*/  LDC.U8 R7, c[0x3][R6+0x101] ;  /* 0x00c0404006077b82 */ /* 0x000f300000000000 */
[----:B------:R-:W4:Y:S01]  /*97d0*/  LDC.U8 R8, c[0x3][R6+0x100] ;  /* 0x00c0400006087b82 */ /* 0x000f220000000000 */
[----:B---3--:R-:W-:-:S02]  /*97e0*/  PRMT R10, R10, 0x3340, R9 ;  /* 0x000033400a0a7816 */ /* 0x008fc40000000009 */
[----:B------:R-:W-:-:S04]  /*97f0*/  SEL R9, RZ, 0x1, !P0 ;  /* 0x00000001ff097807 */ /* 0x000fc80004000000 */
[----:B------:R-:W-:Y:S02]  /*9800*/  IADD3 R11, P0, PT, R9, R4, RZ ;  /* 0x00000004090b7210 */ /* 0x000fe40007f1e0ff */
[----:B----4-:R-:W-:Y:S01]  /*9810*/  PRMT R7, R8, 0x3340, R7 ;  /* 0x0000334008077816 */ /* 0x010fe20000000007 */
[----:B------:R-:W-:Y:S02]  /*9820*/  IMAD.IADD R8, R1, 0x1, R2 ;  /* 0x0000000101087824 */ /* 0x000fe400078e0202 */
[----:B------:R-:W-:Y:S01]  /*9830*/  VIADD R2, R2, 0xfffffffc ;  /* 0xfffffffc02027836 */ /* 0x000fe20000000000 */
[----:B------:R-:W-:Y:S01]  /*9840*/  PRMT R7, R10, 0x5410, R7 ;  /* 0x000054100a077816 */ /* 0x000fe20000000007 */
[----:B------:R-:W-:Y:S01]  /*9850*/  IMAD.X R10, RZ, RZ, R5, P0 ;  /* 0x000000ffff0a7224 */ /* 0x000fe200000e0605 */
[----:B------:R-:W-:-:S03]  /*9860*/  ISETP.GT.U32.AND P0, PT, R11, 0x270f, PT ;  /* 0x0000270f0b00780c */ /* 0x000fc60003f04070 */
[----:B------:R3:W-:Y:S01]  /*9870*/  STL [R8+-0x4], R7 ;  /* 0xfffffc0708007387 */ /* 0x0007e20000100800 */
[----:B------:R-:W-:-:S13]  /*9880*/  ISETP.GT.U32.AND.EX P0, PT, R10, RZ, PT, P0 ;  /* 0x000000ff0a00720c */ /* 0x000fda0003f04100 */
[----:B---3--:R-:W-:Y:S05]  /*9890*/  @P0 BRA `(.L_x_247) ;  /* 0xfffffffc006c0947 */ /* 0x008fea000383ffff */
[----:B------:R-:W-:Y:S05]  /*98a0*/  BSYNC.RECONVERGENT B4 ;  /* 0x0000000000047941 */ /* 0x000fea0003800200 */
.L_x_246:
[----:B------:R-:W-:Y:S05]  /*98b0*/  BSYNC.RECONVERGENT B3 ;  /* 0x0000000000037941 */ /* 0x000fea0003800200 */
.L_x_245:
        /* <DEDUP_REMOVED lines=19> */
[----:B------:R-:W3:Y:S04]  /*99f0*/  LDC.U8 R5, c[0x3][R3+0x101] ;  /* 0x00c0404003057b82 */ /* 0x000ee80000000000 */
[----:B------:R-:W-:-:S04]  /*9a00*/  LOP3.LUT R8, R4, 0xffff, RZ, 0xc0, !PT ;  /* 0x0000ffff04087812 */ /* 0x000fc800078ec0ff */
[----:B------:R-:W4:Y:S08]  /*9a10*/  LDC.U8 R4, c[0x3][R3+0x100] ;  /* 0x00c0400003047b82 */ /* 0x000f300000000000 */
[----:B------:R-:W5:Y:S08]  /*9a20*/  LDC.U8 R6, c[0x3][R8+0x100] ;  /* 0x00c0400008067b82 */ /* 0x000f700000000000 */
[----:B------:R-:W0:Y:S01]  /*9a30*/  LDC.U8 R7, c[0x3][R8+0x101] ;  /* 0x00c0404008077b82 */ /* 0x000e220000000000 */
[----:B---3--:R3:W-:Y:S04]  /*9a40*/  STL.U8 [R9+-0x3], R5 ;  /* 0xfffffd0509007387 */ /* 0x0087e80000100000 */
[----:B----4-:R3:W-:Y:S04]  /*9a50*/  STL.U8 [R9+-0x4], R4 ;  /* 0xfffffc0409007387 */ /* 0x0107e80000100000 */
[----:B-----5:R3:W-:Y:S04]  /*9a60*/  STL.U8 [R9+-0x2], R6 ;  /* 0xfffffe0609007387 */ /* 0x0207e80000100000 */
[----:B0-----:R3:W-:Y:S01]  /*9a70*/  STL.U8 [R9+-0x1], R7 ;  /* 0xffffff0709007387 */ /* 0x0017e20000100000 */
[----:B------:R-:W-:Y:S05]  /*9a80*/  BRA `(.L_x_250) ;  /* 0x0000000000bc7947 */ /* 0x000fea0003800000 */
.L_x_249:
        /* <DEDUP_REMOVED lines=18> */
[----:B------:R-:W3:Y:S02]  /*9bb0*/  LDC.U8 R7, c[0x3][R5+0x100] ;  /* 0x00c0400005077b82 */ /* 0x000ee40000000000 */
[----:B------:R4:W-:Y:S06]  /*9bc0*/  STL.U8 [R4+-0x3], R3 ;  /* 0xfffffd0304007387 */ /* 0x0009ec0000100000 */
[----:B------:R-:W5:Y:S01]  /*9bd0*/  LDC.U8 R9, c[0x3][R5+0x101] ;  /* 0x00c0404005097b82 */ /* 0x000f620000000000 */
[----:B---3--:R4:W-:Y:S04]  /*9be0*/  STL.U8 [R4+-0x2], R7 ;  /* 0xfffffe0704007387 */ /* 0x0089e80000100000 */
[----:B-----5:R4:W-:Y:S01]  /*9bf0*/  STL.U8 [R4+-0x1], R9 ;  /* 0xffffff0904007387 */ /* 0x0209e20000100000 */
[----:B------:R-:W-:Y:S05]  /*9c00*/  BRA `(.L_x_250) ;  /* 0x00000000005c7947 */ /* 0x000fea0003800000 */
.L_x_251:
        /* <DEDUP_REMOVED lines=19> */
.L_x_252:
[----:B------:R-:W-:Y:S02]  /*9d40*/  VIADD R3, R11, 0x30 ;  /* 0x000000300b037836 */ /* 0x000fe40000000000 */
[----:B------:R-:W-:Y:S02]  /*9d50*/  IMAD.IADD R4, R1, 0x1, R2 ;  /* 0x0000000101047824 */ /* 0x000fe400078e0202 */
[----:B------:R-:W-:-:S03]  /*9d60*/  VIADD R2, R2, 0xffffffff ;  /* 0xffffffff02027836 */ /* 0x000fc60000000000 */
[----:B------:R3:W-:Y:S04]  /*9d70*/  STL.U8 [R4+-0x1], R3 ;  /* 0xffffff0304007387 */ /* 0x0007e80000100000 */
.L_x_250:
[----:B------:R-:W-:Y:S05]  /*9d80*/  BSYNC.RECONVERGENT B3 ;  /* 0x0000000000037941 */ /* 0x000fea0003800200 */
.L_x_248:
[C---:B------:R-:W-:Y:S01]  /*9d90*/  ISETP.GT.AND P1, PT, R2.reuse, 0x13, PT ;  /* 0x000000130200780c */ /* 0x040fe20003f24270 */
[----:B------:R-:W-:Y:S01]  /*9da0*/  BSSY.RECONVERGENT B3, `(.L_x_253) ;  /* 0x000000c000037945 */ /* 0x000fe20003800200 */
[----:B---3--:R-:W-:-:S11]  /*9db0*/  IADD3 R5, PT, PT, -R2, 0x14, RZ ;  /* 0x0000001402057810 */ /* 0x008fd60007ffe1ff */
[----:B------:R-:W-:Y:S05]  /*9dc0*/  @P1 BRA `(.L_x_254) ;  /* 0x0000000000241947 */ /* 0x000fea0003800000 */
[----:B----4-:R-:W-:Y:S01]  /*9dd0*/  VIMNMX R7, PT, PT, R5, 0x1, !PT ;  /* 0x0000000105077848 */ /* 0x010fe20007fe0100 */
[----:B------:R-:W-:-:S07]  /*9de0*/  IMAD.MOV.U32 R4, RZ, RZ, RZ ;  /* 0x000000ffff047224 */ /* 0x000fce00078e00ff */
.L_x_255:
[----:B---3--:R-:W-:-:S06]  /*9df0*/  IADD3 R3, PT, PT, R1, R4, R2 ;  /* 0x0000000401037210 */ /* 0x008fcc0007ffe002 */
[----:B------:R-:W3:Y:S01]  /*9e00*/  LDL.U8 R3, [R3] ;  /* 0x0000000003037983 */ /* 0x000ee20000100000 */
[----:B------:R-:W-:Y:S02]  /*9e10*/  IMAD.IADD R6, R1, 0x1, R4 ;  /* 0x0000000101067824 */ /* 0x000fe400078e0204 */
[----:B------:R-:W-:-:S05]  /*9e20*/  VIADD R4, R4, 0x1 ;  /* 0x0000000104047836 */ /* 0x000fca0000000000 */
[----:B------:R-:W-:Y:S01]  /*9e30*/  ISETP.NE.AND P0, PT, R4, R7, PT ;  /* 0x000000070400720c */ /* 0x000fe20003f05270 */
[----:B---3--:R3:W-:-:S12]  /*9e40*/  STL.U8 [R6+0x60], R3 ;  /* 0x0000600306007387 */ /* 0x0087d80000100000 */
[----:B------:R-:W-:Y:S05]  /*9e50*/  @P0 BRA `(.L_x_255) ;  /* 0xfffffffc00e40947 */ /* 0x000fea000383ffff */
.L_x_254:
[----:B------:R-:W-:Y:S05]  /*9e60*/  BSYNC.RECONVERGENT B3 ;  /* 0x0000000000037941 */ /* 0x000fea0003800200 */
.L_x_253:
[----:B------:R-:W-:Y:S05]  /*9e70*/  @P1 BRA `(.L_x_244) ;  /* 0x0000000000401947 */ /* 0x000fea0003800000 */
[----:B----4-:R-:W-:Y:S01]  /*9e80*/  VIMNMX R7, PT, PT, R5, 0x1, !PT ;  /* 0x0000000105077848 */ /* 0x010fe20007fe0100 */
[----:B------:R-:W-:-:S07]  /*9e90*/  IMAD.MOV.U32 R2, RZ, RZ, RZ ;  /* 0x000000ffff027224 */ /* 0x000fce00078e00ff */
.L_x_256:
[----:B------:R-:W-:Y:S01]  /*9ea0*/  LOP3.LUT R4, R0, 0xfffffffc, RZ, 0xc0, !PT ;  /* 0xfffffffc00047812 */ /* 0x000fe200078ec0ff */
[----:B------:R-:W-:-:S04]  /*9eb0*/  IMAD.IADD R5, R1, 0x1, R2 ;  /* 0x0000000101057824 */ /* 0x000fc800078e0202 */
[----:B---3--:R-:W-:Y:S02]  /*9ec0*/  IMAD.IADD R8, R1, 0x1, R4 ;  /* 0x0000000101087824 */ /* 0x008fe400078e0204 */
[----:B------:R-:W4:Y:S04]  /*9ed0*/  LDL.S8 R4, [R5+0x60] ;  /* 0x0000600005047983 */ /* 0x000f280000100200 */
[----:B---3--:R-:W3:Y:S01]  /*9ee0*/  LDL R6, [R8+0x20] ;  /* 0x0000200008067983 */ /* 0x008ee20000100800 */
[----:B------:R-:W-:Y:S02]  /*9ef0*/  IMAD.SHL.U32 R3, R0, 0x8, RZ ;  /* 0x0000000800037824 */ /* 0x000fe400078e00ff */
[----:B------:R-:W-:Y:S02]  /*9f00*/  VIADD R2, R2, 0x1 ;  /* 0x0000000102027836 */ /* 0x000fe40000000000 */
[----:B------:R-:W-:Y:S01]  /*9f10*/  VIADD R0, R0, 0x1 ;  /* 0x0000000100007836 */ /* 0x000fe20000000000 */
[----:B------:R-:W-:-:S02]  /*9f20*/  LOP3.LUT R3, R3, 0x18, RZ, 0xc, !PT ;  /* 0x0000001803037812 */ /* 0x000fc400078e0cff */
[----:B------:R-:W-:Y:S02]  /*9f30*/  ISETP.NE.AND P0, PT, R2, R7, PT ;  /* 0x000000070200720c */ /* 0x000fe40003f05270 */
[----:B----4-:R-:W-:-:S04]  /*9f40*/  SHF.L.U32 R3, R4, R3, RZ ;  /* 0x0000000304037219 */ /* 0x010fc800000006ff */
[----:B---3--:R-:W-:-:S05]  /*9f50*/  LOP3.LUT R3, R3, R6, RZ, 0xfc, !PT ;  /* 0x0000000603037212 */ /* 0x008fca00078efcff */
[----:B------:R3:W-:Y:S02]  /*9f60*/  STL [R8+0x20], R3 ;  /* 0x0000200308007387 */ /* 0x0007e40000100800 */
[----:B------:R-:W-:Y:S05]  /*9f70*/  @P0 BRA `(.L_x_256) ;  /* 0xfffffffc00c80947 */ /* 0x000fea000383ffff */
.L_x_244:
[----:B------:R-:W-:Y:S05]  /*9f80*/  BSYNC.RECONVERGENT B2 ;  /* 0x0000000000027941 */ /* 0x000fea0003800200 */
.L_x_242:
[----:B---3--:R-:W-:Y:S01]  /*9f90*/  SHF.R.S32.HI R2, RZ, 0x2, R0 ;  /* 0x00000002ff027819 */ /* 0x008fe20000011400 */
[----:B----4-:R-:W-:Y:S01]  /*9fa0*/  IMAD.SHL.U32 R4, R0, 0x8, RZ ;  /* 0x0000000800047824 */ /* 0x010fe200078e00ff */
[----:B------:R-:W3:Y:S03]  /*9fb0*/  LDCU.128 UR12, c[0x3][URZ] ;  /* 0x00c00000ff0c77ac */ /* 0x000ee60008000c00 */
[----:B------:R-:W-:Y:S01]  /*9fc0*/  IMAD R16, R2, 0x4, R21 ;  /* 0x0000000402107824 */ /* 0x000fe200078e0215 */
[----:B------:R-:W-:Y:S01]  /*9fd0*/  SHF.R.W.U32 R12, R32, 0x6, R32 ;  /* 0x00000006200c7819 */ /* 0x000fe20000001e20 */
[----:B------:R-:W4:Y:S03]  /*9fe0*/  LDCU.128 UR16, c[0x3][0x20] ;  /* 0x00c00400ff1077ac */ /* 0x000f260008000c00 */
[----:B------:R-:W5:Y:S01]  /*9ff0*/  LDL R3, [R16] ;  /* 0x0000000010037983 */ /* 0x000f620000100800 */
[----:B------:R-:W-:Y:S01]  /*a000*/  IMAD.MOV.U32 R2, RZ, RZ, 0x80 ;  /* 0x00000080ff027424 */ /* 0x000fe200078e00ff */
[----:B------:R-:W-:Y:S01]  /*a010*/  LOP3.LUT R5, R4, 0x18, RZ, 0xc, !PT ;  /* 0x0000001804057812 */ /* 0x000fe200078e0cff */
[----:B------:R-:W2:Y:S03]  /*a020*/  LDCU.128 UR20, c[0x3][0x30] ;  /* 0x00c00600ff1477ac */ /* 0x000ea60008000c00 */
[----:B------:R-:W-:-:S04]  /*a030*/  SHF.L.U32 R2, R2, R5, RZ ;  /* 0x0000000502027219 */ /* 0x000fc800000006ff */
[----:B-----5:R-:W-:-:S05]  /*a040*/  LOP3.LUT R41, R2, R3, RZ, 0xfc, !PT ;  /* 0x0000000302297212 */ /* 0x020fca00078efcff */
[----:B------:R3:W-:Y:S04]  /*a050*/  STL [R16], R41 ;  /* 0x0000002910007387 */ /* 0x0007e80000100800 */
[----:B------:R-:W0:Y:S04]  /*a060*/  LDL.128 R36, [R1+0x20] ;  /* 0x0000200001247983 */ /* 0x000e280000100c00 */
[----:B------:R-:W5:Y:S04]  /*a070*/  LDL.128 R4, [R1+0x30] ;  /* 0x0000300001047983 */ /* 0x000f680000100c00 */
[----:B------:R-:W2:Y:S04]  /*a080*/  LDL.128 R8, [R1+0x40] ;  /* 0x0000400001087983 */ /* 0x000ea80000100c00 */
[----:B------:R-:W2:Y:S01]  /*a090*/  LDL.64 R2, [R1+0x50] ;  /* 0x0000500001027983 */ /* 0x000ea20000100a00 */
[C-C-:B------:R-:W-:Y:S01]  /*a0a0*/  SHF.R.W.U32 R13, R32.reuse, 0xb, R32.reuse ;  /* 0x0000000b200d7819 */ /* 0x140fe20000001e20 */
[----:B---3--:R-:W-:Y:S01]  /*a0b0*/  IMAD.U32 R16, RZ, RZ, UR12 ;  /* 0x0000000cff107e24 */ /* 0x008fe2000f8e00ff */
[----:B------:R-:W-:-:S02]  /*a0c0*/  SHF.R.W.U32 R14, R32, 0x19, R32 ;  /* 0x00000019200e7819 */ /* 0x000fc40000001e20 */
[----:B-1----:R-:W-:Y:S02]  /*a0d0*/  LOP3.LUT R15, R34, R32, R31, 0xb8, !PT ;  /* 0x00000020220f7212 */ /* 0x002fe400078eb81f */
[----:B------:R-:W-:Y:S02]  /*a0e0*/  LOP3.LUT R13, R14, R13, R12, 0x96, !PT ;  /* 0x0000000d0e0d7212 */ /* 0x000fe400078e960c */
[C-C-:B------:R-:W-:Y:S02]  /*a0f0*/  SHF.R.W.U32 R14, R30.reuse, 0x2, R30.reuse ;  /* 0x000000021e0e7819 */ /* 0x140fe40000001e1e */
[----:B------:R-:W-:Y:S02]  /*a100*/  SHF.R.W.U32 R40, R30, 0x16, R30 ;  /* 0x000000161e287819 */ /* 0x000fe40000001e1e */
[----:B0-----:R-:W-:Y:S02]  /*a110*/  IADD3 R15, PT, PT, R36, R15, R33 ;  /* 0x0000000f240f7210 */ /* 0x001fe40007ffe021 */
[----:B------:R-:W-:-:S02]  /*a120*/  SHF.R.W.U32 R100, R37, 0x12, R37 ;  /* 0x0000001225647819 */ /* 0x000fc40000001e25 */
[----:B------:R-:W-:Y:S02]  /*a130*/  IADD3 R12, PT, PT, R15, R16, R13 ;  /* 0x000000100f0c7210 */ /* 0x000fe40007ffe00d */
[----:B------:R-:W-:Y:S02]  /*a140*/  SHF.R.W.U32 R15, R30, 0xd, R30 ;  /* 0x0000000d1e0f7819 */ /* 0x000fe40000001e1e */
[----:B------:R-:W-:Y:S01]  /*a150*/  SHF.R.U32.HI R99, RZ, 0x3, R37 ;  /* 0x00000003ff637819 */ /* 0x000fe20000011625 */
[----:B------:R-:W-:Y:S01]  /*a160*/  IMAD.IADD R13, R35, 0x1, R12 ;  /* 0x00000001230d7824 */ /* 0x000fe200078e020c */
[----:B------:R-:W-:Y:S01]  /*a170*/  LOP3.LUT R15, R40, R15, R14, 0x96, !PT ;  /* 0x0000000f280f7212 */ /* 0x000fe200078e960e */
[----:B------:R-:W-:Y:S01]  /*a180*/  IMAD.U32 R40, RZ, RZ, UR13 ;  /* 0x0000000dff287e24 */ /* 0x000fe2000f8e00ff */
        /* <DEDUP_REMOVED lines=23> */
[----:B------:R-:W-:Y:S01]  /*a300*/  IADD3 R46, PT, PT, R46, R41, R42 ;  /* 0x000000292e2e7210 */ /* 0x000fe20007ffe02a */
[----:B------:R-:W-:Y:S01]  /*a310*/  IMAD.U32 R42, RZ, RZ, UR15 ;  /* 0x0000000fff2a7e24 */ /* 0x000fe2000f8e00ff */
[----:B------:R-:W-:Y:S01]  /*a320*/  IADD3 R14, PT, PT, R43, R12, R14 ;  /* 0x0000000c2b0e7210 */ /* 0x000fe20007ffe00e */
[----:B------:R-:W0:Y:S01]  /*a330*/  LDCU.128 UR12, c[0x3][0x10] ;  /* 0x00c00200ff0c77ac */ /* 0x000e220008000c00 */
        /* <DEDUP_REMOVED lines=8> */
[----:B------:R-:W-:Y:S02]  /*a3c0*/  LOP3.LUT R45, R47, R48, R45, 0x96, !PT ;  /* 0x000000302f2d7212 */ /* 0x000fe400078e962d */
[----:B------:R-:W-:-:S02]  /*a3d0*/  IADD3 R49, PT, PT, R39, R49, R32 ;  /* 0x0000003127317210 */ /* 0x000fc40007ffe020 */
[----:B------:R-:W-:Y:S02]  /*a3e0*/  SHF.R.W.U32 R44, R14, 0x16, R14 ;  /* 0x000000160e2c7819 */ /* 0x000fe40000001e0e */
[----:B------:R-:W-:Y:S02]  /*a3f0*/  IADD3 R49, PT, PT, R49, R42, R45 ;  /* 0x0000002a31317210 */ /* 0x000fe40007ffe02d */
[----:B------:R-:W-:Y:S02]  /*a400*/  LOP3.LUT R43, R44, R43, R12, 0x96, !PT ;  /* 0x0000002b2c2b7212 */ /* 0x000fe400078e960c */
[----:B------:R-:W-:Y:S01]  /*a410*/  LOP3.LUT R12, R15, R30, R14, 0xe8, !PT ;  /* 0x0000001e0f0c7212 */ /* 0x000fe200078ee80e */
[----:B------:R-:W-:Y:S01]  /*a420*/  IMAD.IADD R68, R30, 0x1, R49 ;  /* 0x000000011e447824 */ /* 0x000fe200078e0231 */
[----:B------:R-:W-:Y:S02]  /*a430*/  SHF.R.U32.HI R103, RZ, 0x3, R38 ;  /* 0x00000003ff677819 */ /* 0x000fe40000011626 */
        /* <DEDUP_REMOVED lines=8> */
[----:B------:R-:W-:Y:S01]  /*a4c0*/  LOP3.LUT R12, R44, R43, R12, 0x96, !PT ;  /* 0x0000002b2c0c7212 */ /* 0x000fe200078e960c */
[----:B0-----:R-:W-:Y:S01]  /*a4d0*/  IMAD.U32 R43, RZ, RZ, UR12 ;  /* 0x0000000cff2b7e24 */ /* 0x001fe2000f8e00ff */
[----:B-----5:R-:W-:Y:S01]  /*a4e0*/  IADD3 R50, PT, PT, R4, R50, R13 ;  /* 0x0000003204327210 */ /* 0x020fe20007ffe00d */
[----:B------:R-:W-:Y:S01]  /*a4f0*/  IMAD.U32 R44, RZ, RZ, UR13 ;  /* 0x0000000dff2c7e24 */ /* 0x000fe2000f8e00ff */
[----:B------:R-:W-:Y:S02]  /*a500*/  LOP3.LUT R13, R14, R15, R87, 0xe8, !PT ;  /* 0x0000000f0e0d7212 */ /* 0x000fe400078ee857 */
[----:B------:R-:W-:Y:S01]  /*a510*/  LOP3.LUT R48, R47, R46, R45, 0x96, !PT ;  /* 0x0000002e2f307212 */ /* 0x000fe200078e962d */
[----:B------:R-:W-:Y:S01]  /*a520*/  IMAD.U32 R45, RZ, RZ, UR14 ;  /* 0x0000000eff2d7e24 */ /* 0x000fe2000f8e00ff */
[----:B------:R-:W-:Y:S01]  /*a530*/  IADD3 R88, PT, PT, R49, R12, R13 ;  /* 0x0000000c31587210 */ /* 0x000fe20007ffe00d */
[----:B------:R-:W-:Y:S01]  /*a540*/  IMAD.U32 R46, RZ, RZ, UR15 ;  /* 0x0000000fff2e7e24 */ /* 0x000fe2000f8e00ff */
[----:B------:R-:W-:Y:S01]  /*a550*/  IADD3 R12, PT, PT, R50, R43, R48 ;  /* 0x0000002b320c7210 */ /* 0x000fe20007ffe030 */
[----:B----4-:R-:W-:Y:S01]  /*a560*/  IMAD.U32 R47, RZ, RZ, UR16 ;  /* 0x00000010ff2f7e24 */ /* 0x010fe2000f8e00ff */
[C-C-:B------:R-:W-:Y:S01]  /*a570*/  SHF.R.W.U32 R54, R88.reuse, 0xd, R88.reuse ;  /* 0x0000000d58367819 */ /* 0x140fe20000001e58 */
[----:B------:R-:W-:Y:S01]  /*a580*/  IMAD.U32 R48, RZ, RZ, UR17 ;  /* 0x00000011ff307e24 */ /* 0x000fe2000f8e00ff */
[C---:B------:R-:W-:Y:S01]  /*a590*/  SHF.R.W.U32 R51, R88.reuse, 0x16, R88 ;  /* 0x0000001658337819 */ /* 0x040fe20000001e58 */
[----:B------:R-:W-:Y:S01]  /*a5a0*/  IMAD.IADD R13, R15, 0x1, R12 ;  /* 0x000000010f0d7824 */ /* 0x000fe200078e020c */
[----:B------:R-:W-:Y:S01]  /*a5b0*/  SHF.R.W.U32 R15, R88, 0x2, R88 ;  /* 0x00000002580f7819 */ /* 0x000fe20000001e58 */
[----:B------:R-:W-:Y:S01]  /*a5c0*/  IMAD.U32 R49, RZ, RZ, UR18 ;  /* 0x00000012ff317e24 */ /* 0x000fe2000f8e00ff */
[----:B------:R-:W-:Y:S01]  /*a5d0*/  SHF.R.W.U32 R105, R5, 0x12, R5 ;  /* 0x0000001205697819 */ /* 0x000fe20000001e05 */
[----:B------:R-:W-:Y:S01]  /*a5e0*/  IMAD.U32 R50, RZ, RZ, UR19 ;  /* 0x00000013ff327e24 */ /* 0x000fe2000f8e00ff */
[C-C-:B------:R-:W-:Y:S01]  /*a5f0*/  SHF.R.W.U32 R53, R13.reuse, 0x6, R13.reuse ;  /* 0x000000060d357819 */ /* 0x140fe20000001e0d */
[----:B------:R-:W0:Y:S01]  /*a600*/  LDCU.128 UR12, c[0x3][0x40] ;  /* 0x00c00800ff0c77ac */ /* 0x000e220008000c00 */
[----:B------:R-:W-:-:S02]  /*a610*/  SHF.R.W.U32 R56, R13, 0xb, R13 ;  /* 0x0000000b0d387819 */ /* 0x000fc40000001e0d */
[----:B------:R-:W-:Y:S01]  /*a620*/  SHF.R.W.U32 R55, R13, 0x19, R13 ;  /* 0x000000190d377819 */ /* 0x000fe20000001e0d */
[----:B------:R-:W1:Y:S01]  /*a630*/  LDCU.128 UR16, c[0x3][0x50] ;  /* 0x00c00a00ff1077ac */ /* 0x000e620008000c00 */
[----:B------:R-:W-:Y:S02]  /*a640*/  LOP3.LUT R58, R59, R13, R68, 0xb8, !PT ;  /* 0x0000000d3b3a7212 */ /* 0x000fe400078eb844 */
[----:B------:R-:W-:Y:S01]  /*a650*/  LOP3.LUT R57, R55, R56, R53, 0x96, !PT ;  /* 0x0000003837397212 */ /* 0x000fe200078e9635 */
[----:B--2---:R-:W-:Y:S01]  /*a660*/  IMAD.U32 R53, RZ, RZ, UR22 ;  /* 0x00000016ff357e24 */ /* 0x004fe2000f8e00ff */
[----:B------:R-:W-:Y:S01]  /*a670*/  IADD3 R58, PT, PT, R5, R58, R52 ;  /* 0x0000003a053a7210 */ /* 0x000fe20007ffe034 */
[----:B------:R-:W-:Y:S01]  /*a680*/  IMAD.U32 R52, RZ, RZ, UR21 ;  /* 0x00000015ff347e24 */ /* 0x000fe2000f8e00ff */
[----:B------:R-:W-:Y:S02]  /*a690*/  LOP3.LUT R55, R87, R14, R88, 0xe8, !PT ;  /* 0x0000000e57377212 */ /* 0x000fe400078ee858 */
[----:B------:R-:W-:-:S02]  /*a6a0*/  IADD3 R89, PT, PT, R58, R44, R57 ;  /* 0x0000002c3a597210 */ /* 0x000fc40007ffe039 */
[----:B------:R-:W-:Y:S01]  /*a6b0*/  LOP3.LUT R15, R51, R54, R15, 0x96, !PT ;  /* 0x00000036330f7212 */ /* 0x000fe200078e960f */
[----:B------:R-:W-:Y:S01]  /*a6c0*/  IMAD.U32 R51, RZ, RZ, UR20 ;  /* 0x00000014ff337e24 */ /* 0x000fe2000f8e00ff */
[--C-:B------:R-:W-:Y:S01]  /*a6d0*/  SHF.R.W.U32 R107, R6, 0x12, R6.reuse ;  /* 0x00000012066b7819 */ /* 0x100fe20000001e06 */
[----:B------:R-:W-:Y:S01]  /*a6e0*/  IMAD.IADD R14, R14, 0x1, R89 ;  /* 0x000000010e0e7824 */ /* 0x000fe200078e0259 */
[----:B------:R-:W-:Y:S01]  /*a6f0*/  IADD3 R12, PT, PT, R12, R15, R55 ;  /* 0x0000000f0c0c7210 */ /* 0x000fe20007ffe037 */
[----:B------:R-:W-:Y:S01]  /*a700*/  IMAD.U32 R54, RZ, RZ, UR23 ;  /* 0x00000017ff367e24 */ /* 0x000fe2000f8e00ff */
[----:B------:R-:W-:Y:S01]  /*a710*/  SHF.R.U32.HI R104, RZ, 0x3, R6 ;  /* 0x00000003ff687819 */ /* 0x000fe20000011606 */
[----:B0-----:R-:W-:Y:S01]  /*a720*/  IMAD.U32 R55, RZ, RZ, UR12 ;  /* 0x0000000cff377e24 */ /* 0x001fe2000f8e00ff */
[C-C-:B------:R-:W-:Y:S01]  /*a730*/  SHF.R.W.U32 R62, R14.reuse, 0x6, R14.reuse ;  /* 0x000000060e3e7819 */ /* 0x140fe20000001e0e */
[----:B------:R-:W-:Y:S01]  /*a740*/  IMAD.U32 R56, RZ, RZ, UR13 ;  /* 0x0000000dff387e24 */ /* 0x000fe2000f8e00ff */
[C-C-:B------:R-:W-:Y:S01]  /*a750*/  SHF.R.W.U32 R63, R14.reuse, 0xb, R14.reuse ;  /* 0x0000000b0e3f7819 */ /* 0x140fe20000001e0e */
[----:B------:R-:W-:Y:S01]  /*a760*/  IMAD.U32 R57, RZ, RZ, UR14 ;  /* 0x0000000eff397e24 */ /* 0x000fe2000f8e00ff */
[----:B------:R-:W-:Y:S01]  /*a770*/  SHF.R.W.U32 R65, R14, 0x19, R14 ;  /* 0x000000190e417819 */ /* 0x000fe20000001e0e */
[----:B------:R-:W-:Y:S01]  /*a780*/  IMAD.U32 R58, RZ, RZ, UR15 ;  /* 0x0000000fff3a7e24 */ /* 0x000fe2000f8e00ff */
[----:B------:R-:W-:Y:S01]  /*a790*/  LOP3.LUT R67, R68, R14, R13, 0xb8, !PT ;  /* 0x0000000e44437212 */ /* 0x000fe200078eb80d */
[----:B------:R-:W0:Y:S01]  /*a7a0*/  LDCU.128 UR20, c[0x3][0x60] ;  /* 0x00c00c00ff1477ac */ /* 0x000e220008000c00 */
[----:B------:R-:W-:Y:S01]  /*a7b0*/  LOP3.LUT R66, R65, R63, R62, 0x96, !PT ;  /* 0x0000003f41427212 */ /* 0x000fe200078e963e */
[----:B-1----:R-:W-:Y:S01]  /*a7c0*/  IMAD.U32 R62, RZ, RZ, UR19 ;  /* 0x00000013ff3e7e24 */ /* 0x002fe2000f8e00ff */
[----:B------:R-:W-:Y:S01]  /*a7d0*/  IADD3 R67, PT, PT, R6, R67, R59 ;  /* 0x0000004306437210 */ /* 0x000fe20007ffe03b */
[----:B------:R-:W-:Y:S01]  /*a7e0*/  IMAD.U32 R59, RZ, RZ, UR16 ;  /* 0x00000010ff3b7e24 */ /* 0x000fe2000f8e00ff */
[C-C-:B------:R-:W-:Y:S01]  /*a7f0*/  SHF.R.W.U32 R15, R12.reuse, 0x2, R12.reuse ;  /* 0x000000020c0f7819 */ /* 0x140fe20000001e0c */
[----:B------:R-:W1:Y:S01]  /*a800*/  LDCU.128 UR12, c[0x3][0x70] ;  /* 0x00c00e00ff0c77ac */ /* 0x000e620008000c00 */
[----:B------:R-:W-:-:S02]  /*a810*/  SHF.R.W.U32 R60, R12, 0xd, R12 ;  /* 0x0000000d0c3c7819 */ /* 0x000fc40000001e0c */
[----:B------:R-:W-:Y:S02]  /*a820*/  SHF.R.W.U32 R61, R12, 0x16, R12 ;  /* 0x000000160c3d7819 */ /* 0x000fe40000001e0c */
[----:B------:R-:W-:Y:S02]  /*a830*/  IADD3 R86, PT, PT, R67, R45, R66 ;  /* 0x0000002d43567210 */ /* 0x000fe40007ffe042 */
[----:B------:R-:W-:Y:S01]  /*a840*/  LOP3.LUT R64, R61, R60, R15, 0x96, !PT ;  /* 0x0000003c3d407212 */ /* 0x000fe200078e960f */
[----:B------:R-:W-:Y:S01]  /*a850*/  IMAD.U32 R60, RZ, RZ, UR17 ;  /* 0x00000011ff3c7e24 */ /* 0x000fe2000f8e00ff */
[----:B------:R-:W-:Y:S01]  /*a860*/  LOP3.LUT R15, R88, R87, R12, 0xe8, !PT ;  /* 0x00000057580f7212 */ /* 0x000fe200078ee80c */
[----:B------:R-:W-:Y:S01]  /*a870*/  IMAD.IADD R87, R87, 0x1, R86 ;  /* 0x0000000157577824 */ /* 0x000fe200078e0256 */
[----:B------:R-:W-:Y:S01]  /*a880*/  SHF.R.U32.HI R106, RZ, 0x3, R8 ;  /* 0x00000003ff6a7819 */ /* 0x000fe20000011608 */
[----:B------:R-:W-:Y:S01]  /*a890*/  IMAD.U32 R61, RZ, RZ, UR18 ;  /* 0x00000012ff3d7e24 */ /* 0x000fe2000f8e00ff */
[----:B------:R-:W-:Y:S01]  /*a8a0*/  IADD3 R89, PT, PT, R89, R64, R15 ;  /* 0x0000004059597210 */ /* 0x000fe20007ffe00f */
        /* <DEDUP_REMOVED lines=8> */
[----:B-1----:R-:W-:Y:S01]  /*a930*/  IMAD.U32 R79, RZ, RZ, UR13 ;  /* 0x0000000dff4f7e24 */ /* 0x002fe2000f8e00ff */
[----:B------:R-:W-:Y:S01]  /*a940*/  LOP3.LUT R69, R71, R72, R69, 0x96, !PT ;  /* 0x0000004847457212 */ /* 0x000fe200078e9645 */
[----:B------:R-:W-:Y:S01]  /*a950*/  IMAD.U32 R80, RZ, RZ, UR14 ;  /* 0x0000000eff507e24 */ /* 0x000fe2000f8e00ff */
[----:B------:R-:W-:Y:S01]  /*a960*/  IADD3 R73, PT, PT, R7, R73, R68 ;  /* 0x0000004907497210 */ /* 0x000fe20007ffe044 */
[----:B------:R-:W0:Y:S01]  /*a970*/  LDCU.128 UR16, c[0x3][0x80] ;  /* 0x00c01000ff1077ac */ /* 0x000e220008000c00 */
[----:B------:R-:W-:Y:S01]  /*a980*/  LOP3.LUT R68, R12, R88, R89, 0xe8, !PT ;  /* 0x000000580c447212 */ /* 0x000fe200078ee859 */
[----:B------:R-:W-:Y:S01]  /*a990*/  IMAD.U32 R81, RZ, RZ, UR15 ;  /* 0x0000000fff517e24 */ /* 0x000fe2000f8e00ff */
[----:B------:R-:W-:Y:S01]  /*a9a0*/  IADD3 R75, PT, PT, R73, R46, R69 ;  /* 0x0000002e494b7210 */ /* 0x000fe20007ffe045 */
[----:B------:R-:W1:Y:S01]  /*a9b0*/  LDCU.128 UR20, c[0x3][0x90] ;  /* 0x00c01200ff1477ac */ /* 0x000e620008000c00 */
[----:B------:R-:W-:-:S02]  /*a9c0*/  SHF.R.W.U32 R15, R89, 0x2, R89 ;  /* 0x00000002590f7819 */ /* 0x000fc40000001e59 */
[C---:B------:R-:W-:Y:S01]  /*a9d0*/  SHF.R.W.U32 R70, R89.reuse, 0xd, R89 ;  /* 0x0000000d59467819 */ /* 0x040fe20000001e59 */
[----:B------:R-:W-:Y:S01]  /*a9e0*/  IMAD.IADD R88, R88, 0x1, R75 ;  /* 0x0000000158587824 */ /* 0x000fe200078e024b */
[----:B------:R-:W-:Y:S02]  /*a9f0*/  SHF.R.W.U32 R67, R89, 0x16, R89 ;  /* 0x0000001659437819 */ /* 0x000fe40000001e59 */
[----:B------:R-:W-:Y:S02]  /*aa00*/  SHF.R.U32.HI R108, RZ, 0x3, R9 ;  /* 0x00000003ff6c7819 */ /* 0x000fe40000011609 */
[----:B------:R-:W-:Y:S01]  /*aa10*/  LOP3.LUT R67, R67, R70, R15, 0x96, !PT ;  /* 0x0000004643437212 */ /* 0x000fe200078e960f */
[----:B------:R-:W-:Y:S01]  /*aa20*/  IMAD.U32 R15, RZ, RZ, UR12 ;  /* 0x0000000cff0f7e24 */ /* 0x000fe2000f8e00ff */
[C-C-:B------:R-:W-:Y:S01]  /*aa30*/  SHF.R.W.U32 R74, R88.reuse, 0x6, R88.reuse ;  /* 0x00000006584a7819 */ /* 0x140fe20000001e58 */
[----:B------:R-:W2:Y:S01]  /*aa40*/  LDCU.128 UR12, c[0x3][0xa0] ;  /* 0x00c01400ff0c77ac */ /* 0x000ea20008000c00 */
[C-C-:B------:R-:W-:Y:S01]  /*aa50*/  SHF.R.W.U32 R77, R88.reuse, 0xb, R88.reuse ;  /* 0x0000000b584d7819 */ /* 0x140fe20000001e58 */
[----:B0-----:R-:W-:Y:S01]  /*aa60*/  IMAD.U32 R69, RZ, RZ, UR18 ;  /* 0x00000012ff457e24 */ /* 0x001fe2000f8e00ff */
[----:B------:R-:W-:Y:S01]  /*aa70*/  SHF.R.W.U32 R78, R88, 0x19, R88 ;  /* 0x00000019584e7819 */ /* 0x000fe20000001e58 */
[----:B------:R-:W-:Y:S01]  /*aa80*/  IMAD.U32 R70, RZ, RZ, UR19 ;  /* 0x00000013ff467e24 */ /* 0x000fe2000f8e00ff */
[----:B------:R-:W-:-:S02]  /*aa90*/  LOP3.LUT R82, R14, R88, R87, 0xb8, !PT ;  /* 0x000000580e527212 */ /* 0x000fc400078eb857 */
[----:B------:R-:W-:Y:S01]  /*aaa0*/  IADD3 R86, PT, PT, R86, R67, R68 ;  /* 0x0000004356567210 */ /* 0x000fe20007ffe044 */
[----:B------:R-:W-:Y:S01]  /*aab0*/  IMAD.U32 R67, RZ, RZ, UR16 ;  /* 0x00000010ff437e24 */ /* 0x000fe2000f8e00ff */
[----:B------:R-:W-:Y:S01]  /*aac0*/  LOP3.LUT R78, R78, R77, R74, 0x96, !PT ;  /* 0x0000004d4e4e7212 */ /* 0x000fe200078e964a */
[----:B------:R-:W-:Y:S01]  /*aad0*/  IMAD.U32 R68, RZ, RZ, UR17 ;  /* 0x00000011ff447e24 */ /* 0x000fe2000f8e00ff */
[----:B------:R-:W-:Y:S01]  /*aae0*/  IADD3 R82, PT, PT, R8, R82, R13 ;  /* 0x0000005208527210 */ /* 0x000fe20007ffe00d */
[----:B-1----:R-:W-:Y:S01]  /*aaf0*/  IMAD.U32 R74, RZ, RZ, UR23 ;  /* 0x00000017ff4a7e24 */ /* 0x002fe2000f8e00ff */
[C-C-:B------:R-:W-:Y:S01]  /*ab00*/  SHF.R.W.U32 R71, R86.reuse, 0x2, R86.reuse ;  /* 0x0000000256477819 */ /* 0x140fe20000001e56 */
[----:B------:R-:W0:Y:S01]  /*ab10*/  LDCU.128 UR16, c[0x3][0xb0] ;  /* 0x00c01600ff1077ac */ /* 0x000e220008000c00 */
[C-C-:B------:R-:W-:Y:S02]  /*ab20*/  SHF.R.W.U32 R72, R86.reuse, 0xd, R86.reuse ;  /* 0x0000000d56487819 */ /* 0x140fe40000001e56 */
[----:B------:R-:W-:Y:S01]  /*ab30*/  SHF.R.W.U32 R73, R86, 0x16, R86 ;  /* 0x0000001656497819 */ /* 0x000fe20000001e56 */
[----:B--2---:R-:W-:Y:S01]  /*ab40*/  IMAD.U32 R77, RZ, RZ, UR14 ;  /* 0x0000000eff4d7e24 */ /* 0x004fe2000f8e00ff */
[----:B------:R-:W-:Y:S01]  /*ab50*/  IADD3 R91, PT, PT, R82, R47, R78 ;  /* 0x0000002f525b7210 */ /* 0x000fe20007ffe04e */
[----:B------:R-:W-:Y:S01]  /*ab60*/  IMAD.U32 R78, RZ, RZ, UR15 ;  /* 0x0000000fff4e7e24 */ /* 0x000fe2000f8e00ff */
[----:B------:R-:W-:Y:S01]  /*ab70*/  LOP3.LUT R76, R73, R72, R71, 0x96, !PT ;  /* 0x00000048494c7212 */ /* 0x000fe200078e9647 */
[----:B------:R-:W-:Y:S01]  /*ab80*/  IMAD.U32 R71, RZ, RZ, UR20 ;  /* 0x00000014ff477e24 */ /* 0x000fe2000f8e00ff */
[----:B------:R-:W-:Y:S01]  /*ab90*/  LOP3.LUT R13, R89, R12, R86, 0xe8, !PT ;  /* 0x0000000c590d7212 */ /* 0x000fe200078ee856 */
[----:B------:R-:W-:Y:S01]  /*aba0*/  IMAD.IADD R93, R12, 0x1, R91 ;  /* 0x000000010c5d7824 */ /* 0x000fe200078e025b */
[----:B------:R-:W-:Y:S01]  /*abb0*/  SHF.R.W.U32 R109, R11, 0x12, R11 ;  /* 0x000000120b6d7819 */ /* 0x000fe20000001e0b */
        /* <DEDUP_REMOVED lines=8> */
[----:B------:R-:W1:Y:S01]  /*ac40*/  LDCU.128 UR12, c[0x3][0xc0] ;  /* 0x00c01800ff0c77ac */ /* 0x000e620008000c00 */
[----:B------:R-:W-:-:S02]  /*ac50*/  LOP3.LUT R92, R87, R93, R88, 0xb8, !PT ;  /* 0x0000005d575c7212 */ /* 0x000fc400078eb858 */
[C-C-:B------:R-:W-:Y:S02]  /*ac60*/  SHF.R.W.U32 R12, R13.reuse, 0x2, R13.reuse ;  /* 0x000000020d0c7819 */ /* 0x140fe40000001e0d */
[C-C-:B------:R-:W-:Y:S02]  /*ac70*/  SHF.R.W.U32 R83, R13.reuse, 0xd, R13.reuse ;  /* 0x0000000d0d537819 */ /* 0x140fe40000001e0d */
[--C-:B------:R-:W-:Y:S02]  /*ac80*/  SHF.R.W.U32 R82, R13, 0x16, R13.reuse ;  /* 0x000000160d527819 */ /* 0x100fe40000001e0d */
[----:B------:R-:W-:Y:S01]  /*ac90*/  LOP3.LUT R95, R90, R85, R84, 0x96, !PT ;  /* 0x000000555a5f7212 */ /* 0x000fe200078e9654 */
[----:B0-----:R-:W-:Y:S01]  /*aca0*/  IMAD.U32 R84, RZ, RZ, UR18 ;  /* 0x00000012ff547e24 */ /* 0x001fe2000f8e00ff */
[----:B------:R-:W-:Y:S01]  /*acb0*/  IADD3 R92, PT, PT, R9, R92, R14 ;  /* 0x0000005c095c7210 */ /* 0x000fe20007ffe00e */
[----:B------:R-:W-:Y:S01]  /*acc0*/  IMAD.U32 R85, RZ, RZ, UR19 ;  /* 0x00000013ff557e24 */ /* 0x000fe2000f8e00ff */
[----:B------:R-:W-:Y:S01]  /*acd0*/  LOP3.LUT R12, R82, R83, R12, 0x96, !PT ;  /* 0x00000053520c7212 */ /* 0x000fe200078e960c */
[----:B------:R-:W-:Y:S01]  /*ace0*/  IMAD.U32 R82, RZ, RZ, UR16 ;  /* 0x00000010ff527e24 */ /* 0x000fe2000f8e00ff */
[----:B------:R-:W-:Y:S01]  /*acf0*/  LOP3.LUT R94, R86, R89, R13, 0xe8, !PT ;  /* 0x00000059565e7212 */ /* 0x000fe200078ee80d */
[----:B------:R-:W-:Y:S01]  /*ad00*/  IMAD.U32 R83, RZ, RZ, UR17 ;  /* 0x00000011ff537e24 */ /* 0x000fe2000f8e00ff */
[----:B------:R-:W-:Y:S01]  /*ad10*/  IADD3 R92, PT, PT, R92, R48, R95 ;  /* 0x000000305c5c7210 */ /* 0x000fe20007ffe05f */
[----:B------:R-:W0:Y:S01]  /*ad20*/  LDCU.128 UR16, c[0x3][0xe0] ;  /* 0x00c01c00ff1077ac */ /* 0x000e220008000c00 */
[----:B------:R-:W-:-:S02]  /*ad30*/  IADD3 R94, PT, PT, R91, R12, R94 ;  /* 0x0000000c5b5e7210 */ /* 0x000fc40007ffe05e */
[----:B------:R-:W-:Y:S01]  /*ad40*/  SHF.R.W.U32 R95, R37, 0x7, R37 ;  /* 0x00000007255f7819 */ /* 0x000fe20000001e25 */
        /* <DEDUP_REMOVED lines=22> */
[----:B------:R-:W-:Y:S01]  /*aeb0*/  LOP3.LUT R97, R99, R98, R102, 0x96, !PT ;  /* 0x0000006263617212 */ /* 0x000fe200078e9666 */
[----:B------:R-:W-:Y:S01]  /*aec0*/  IMAD.IADD R99, R86, 0x1, R103 ;  /* 0x0000000156637824 */ /* 0x000fe200078e0267 */
[----:B------:R-:W-:-:S02]  /*aed0*/  IADD3 R101, PT, PT, R92, R91, R101 ;  /* 0x0000005b5c657210 */ /* 0x000fc40007ffe065 */
[----:B------:R-:W-:Y:S02]  /*aee0*/  SHF.R.W.U32 R98, R5, 0x7, R5 ;  /* 0x0000000705627819 */ /* 0x000fe40000001e05 */
[C-C-:B------:R-:W-:Y:S02]  /*aef0*/  SHF.R.W.U32 R12, R101.reuse, 0x2, R101.reuse ;  /* 0x00000002650c7819 */ /* 0x140fe40000001e65 */
[C-C-:B------:R-:W-:Y:S02]  /*af00*/  SHF.R.W.U32 R87, R101.reuse, 0xd, R101.reuse ;  /* 0x0000000d65577819 */ /* 0x140fe40000001e65 */
[----:B------:R-:W-:Y:S02]  /*af10*/  SHF.R.W.U32 R14, R101, 0x16, R101 ;  /* 0x00000016650e7819 */ /* 0x000fe40000001e65 */
[C-C-:B------:R-:W-:Y:S02]  /*af20*/  SHF.R.W.U32 R86, R99.reuse, 0x6, R99.reuse ;  /* 0x0000000663567819 */ /* 0x140fe40000001e63 */
[----:B------:R-:W-:-:S02]  /*af30*/  SHF.R.W.U32 R91, R99, 0xb, R99 ;  /* 0x0000000b635b7819 */ /* 0x000fc40000001e63 */
[----:B------:R-:W-:Y:S02]  /*af40*/  SHF.R.W.U32 R90, R99, 0x19, R99 ;  /* 0x00000019635a7819 */ /* 0x000fe40000001e63 */
[----:B------:R-:W-:Y:S02]  /*af50*/  SHF.R.U32.HI R92, RZ, 0x3, R5 ;  /* 0x00000003ff5c7819 */ /* 0x000fe40000011605 */
[----:B------:R-:W-:Y:S02]  /*af60*/  SHF.R.W.U32 R102, R6, 0x7, R6 ;  /* 0x0000000706667819 */ /* 0x000fe40000001e06 */
[----:B------:R-:W-:Y:S02]  /*af70*/  LOP3.LUT R12, R14, R87, R12, 0x96, !PT ;  /* 0x000000570e0c7212 */ /* 0x000fe400078e960c */
        /* <DEDUP_REMOVED lines=10> */
[----:B------:R-:W-:Y:S02]  /*b020*/  IADD3 R90, PT, PT, R88, R50, R87 ;  /* 0x00000032585a7210 */ /* 0x000fe40007ffe057 */
[C-C-:B------:R-:W-:Y:S02]  /*b030*/  SHF.R.W.U32 R104, R8.reuse, 0x7, R8.reuse ;  /* 0x0000000708687819 */ /* 0x140fe40000001e08 */
[----:B------:R-:W-:Y:S01]  /*b040*/  SHF.R.W.U32 R105, R8, 0x12, R8 ;  /* 0x0000001208697819 */ /* 0x000fe20000001e08 */
[----:B------:R-:W-:Y:S01]  /*b050*/  IMAD.IADD R102, R13, 0x1, R90 ;  /* 0x000000010d667824 */ /* 0x000fe200078e025a */
[----:B------:R-:W-:-:S02]  /*b060*/  IADD3 R103, PT, PT, R103, R12, R14 ;  /* 0x0000000c67677210 */ /* 0x000fc40007ffe00e */
        /* <DEDUP_REMOVED lines=8> */
[C-C-:B------:R-:W-:Y:S01]  /*b0f0*/  SHF.R.W.U32 R87, R102.reuse, 0x6, R102.reuse ;  /* 0x0000000666577819 */ /* 0x140fe20000001e66 */
[----:B------:R-:W2:Y:S01]  /*b100*/  LDC.64 R12, c[0x0][0x388] ;  /* 0x0000e200ff0c7b82 */ /* 0x000ea20000000a00 */
        /* <DEDUP_REMOVED lines=10> */
[----:B------:R-:W-:Y:S01]  /*b1b0*/  IADD3 R90, PT, PT, R90, R105, R93 ;  /* 0x000000695a5a7210 */ /* 0x000fe20007ffe05d */
[----:B------:R-:W-:Y:S01]  /*b1c0*/  IMAD.IADD R105, R94, 0x1, R107 ;  /* 0x000000015e697824 */ /* 0x000fe200078e026b */
[--C-:B------:R-:W-:Y:S02]  /*b1d0*/  SHF.R.W.U32 R108, R11, 0x7, R11.reuse ;  /* 0x000000070b6c7819 */ /* 0x100fe40000001e0b */
[----:B------:R-:W-:Y:S02]  /*b1e0*/  SHF.R.U32.HI R110, RZ, 0x3, R11 ;  /* 0x00000003ff6e7819 */ /* 0x000fe4000001160b */
[----:B------:R-:W-:Y:S02]  /*b1f0*/  LOP3.LUT R14, R87, R14, R106, 0x96, !PT ;  /* 0x0000000e570e7212 */ /* 0x000fe400078e966a */
[----:B------:R-:W-:-:S02]  /*b200*/  LOP3.LUT R87, R109, R108, R110, 0x96, !PT ;  /* 0x0000006c6d577212 */ /* 0x000fc400078e966e */
[----:B------:R-:W-:Y:S02]  /*b210*/  IADD3 R104, PT, PT, R9, R36, R95 ;  /* 0x0000002409687210 */ /* 0x000fe40007ffe05f */
[----:B------:R-:W-:Y:S02]  /*b220*/  IADD3 R106, PT, PT, R10, R37, R89 ;  /* 0x000000250a6a7210 */ /* 0x000fe40007ffe059 */
        /* <DEDUP_REMOVED lines=9> */
[----:B------:R-:W-:Y:S01]  /*b2c0*/  LOP3.LUT R95, R108, R95, R94, 0x96, !PT ;  /* 0x0000005f6c5f7212 */ /* 0x000fe200078e965e */
[----:B------:R-:W-:Y:S01]  /*b2d0*/  VIADD R108, R0, 0x1 ;  /* 0x00000001006c7836 */ /* 0x000fe20000000000 */
[----:B------:R-:W-:-:S02]  /*b2e0*/  SHF.R.W.U32 R36, R2, 0x7, R2 ;  /* 0x0000000702247819 */ /* 0x000fc40000001e02 */
[--C-:B------:R-:W-:Y:S02]  /*b2f0*/  SHF.R.W.U32 R89, R2, 0x12, R2.reuse ;  /* 0x0000001202597819 */ /* 0x100fe40000001e02 */
[----:B------:R-:W-:Y:S02]  /*b300*/  SHF.R.U32.HI R94, RZ, 0x3, R2 ;  /* 0x00000003ff5e7819 */ /* 0x000fe40000011602 */
[----:B------:R-:W-:Y:S02]  /*b310*/  LOP3.LUT R37, R103, R101, R90, 0xe8, !PT ;  /* 0x0000006567257212 */ /* 0x000fe400078ee85a */
[----:B------:R-:W-:Y:S02]  /*b320*/  IADD3 R109, PT, PT, R3, R109, R96 ;  /* 0x0000006d036d7210 */ /* 0x000fe40007ffe060 */
[----:B--2---:R-:W-:Y:S02]  /*b330*/  LOP3.LUT R111, R12, 0xffffffc0, RZ, 0xcf, !PT ;  /* 0xffffffc00c6f7812 */ /* 0x004fe400078ecfff */
[----:B------:R-:W-:-:S02]  /*b340*/  LOP3.LUT R36, R89, R36, R94, 0x96, !PT ;  /* 0x0000002459247212 */ /* 0x000fc400078e965e */
[----:B------:R-:W-:Y:S02]  /*b350*/  IADD3 R0, PT, PT, R107, R38, R37 ;  /* 0x000000266b007210 */ /* 0x000fe40007ffe025 */
[----:B------:R-:W-:Y:S02]  /*b360*/  IADD3 R38, PT, PT, R109, R52, R95 ;  /* 0x000000346d267210 */ /* 0x000fe40007ffe05f */
[----:B------:R-:W-:Y:S02]  /*b370*/  IADD3 R37, P0, P1, R108, R12, R111 ;  /* 0x0000000c6c257210 */ /* 0x000fe4000791e06f */
[C-C-:B------:R-:W-:Y:S02]  /*b380*/  SHF.R.W.U32 R89, R3.reuse, 0x7, R3.reuse ;  /* 0x0000000703597819 */ /* 0x140fe40000001e03 */
[--C-:B------:R-:W-:Y:S02]  /*b390*/  SHF.R.W.U32 R96, R3, 0x12, R3.reuse ;  /* 0x0000001203607819 */ /* 0x100fe40000001e03 */
[----:B------:R-:W-:-:S02]  /*b3a0*/  SHF.R.U32.HI R100, RZ, 0x3, R3 ;  /* 0x00000003ff647819 */ /* 0x000fc40000011603 */
[----:B------:R-:W-:Y:S02]  /*b3b0*/  SHF.R.S32.HI R108, RZ, 0x1f, R108 ;  /* 0x0000001fff6c7819 */ /* 0x000fe4000001146c */
[C-C-:B------:R-:W-:Y:S02]  /*b3c0*/  SHF.R.W.U32 R12, R0.reuse, 0x2, R0.reuse ;  /* 0x00000002000c7819 */ /* 0x140fe40000001e00 */
[C-C-:B------:R-:W-:Y:S02]  /*b3d0*/  SHF.R.W.U32 R95, R0.reuse, 0xd, R0.reuse ;  /* 0x0000000d005f7819 */ /* 0x140fe40000001e00 */
[----:B------:R-:W-:Y:S02]  /*b3e0*/  SHF.R.W.U32 R94, R0, 0x16, R0 ;  /* 0x00000016005e7819 */ /* 0x000fe40000001e00 */
[----:B------:R-:W-:Y:S01]  /*b3f0*/  LOP3.LUT R89, R96, R89, R100, 0x96, !PT ;  /* 0x0000005960597212 */ /* 0x000fe200078e9664 */
[----:B------:R-:W-:Y:S01]  /*b400*/  IMAD.IADD R96, R101, 0x1, R38 ;  /* 0x0000000165607824 */ /* 0x000fe200078e0226 */
[----:B------:R-:W-:-:S02]  /*b410*/  IADD3.X R108, PT, PT, R108, -0x1, R13, P0, P1 ;  /* 0xffffffff6c6c7810 */ /* 0x000fc400007e240d */
[----:B------:R-:W-:Y:S02]  /*b420*/  LOP3.LUT R95, R94, R95, R12, 0x96, !PT ;  /* 0x0000005f5e5f7212 */ /* 0x000fe400078e960c */
[----:B------:R-:W-:Y:S02]  /*b430*/  SHF.R.U64 R12, R37, 0x1d, R108 ;  /* 0x0000001d250c7819 */ /* 0x000fe4000000126c */
        /* <DEDUP_REMOVED lines=8> */
[----:B------:R-:W-:Y:S01]  /*b4c0*/  IADD3 R95, PT, PT, R38, R95, R13 ;  /* 0x0000005f265f7210 */ /* 0x000fe20007ffe00d */
[----:B------:R-:W-:Y:S01]  /*b4d0*/  IMAD.SHL.U32 R13, R37, 0x8, RZ ;  /* 0x00000008250d7824 */ /* 0x000fe200078e00ff */
[----:B------:R-:W-:-:S02]  /*b4e0*/  IADD3 R94, PT, PT, R2, R39, R97 ;  /* 0x00000027025e7210 */ /* 0x000fc40007ffe061 */
[----:B------:R-:W-:Y:S01]  /*b4f0*/  IADD3 R39, PT, PT, R3, R4, R98 ;  /* 0x0000000403277210 */ /* 0x000fe20007ffe062 */
[----:B------:R-:W-:Y:S01]  /*b500*/  IMAD.IADD R98, R103, 0x1, R100 ;  /* 0x0000000167627824 */ /* 0x000fe200078e0264 */
[C-C-:B------:R-:W-:Y:S01]  /*b510*/  SHF.R.W.U32 R101, R95.reuse, 0x2, R95.reuse ;  /* 0x000000025f657819 */ /* 0x140fe20000001e5f */
[----:B------:R2:W-:Y:S01]  /*b520*/  STL.64 [R1+0x58], R12 ;  /* 0x0000580c01007387 */ /* 0x0005e20000100a00 */
[C-C-:B------:R-:W-:Y:S02]  /*b530*/  SHF.R.W.U32 R38, R95.reuse, 0xd, R95.reuse ;  /* 0x0000000d5f267819 */ /* 0x140fe40000001e5f */
[----:B------:R-:W-:Y:S02]  /*b540*/  SHF.R.W.U32 R97, R95, 0x16, R95 ;  /* 0x000000165f617819 */ /* 0x000fe40000001e5f */
[----:B------:R-:W-:Y:S02]  /*b550*/  SHF.R.W.U32 R4, R98, 0x6, R98 ;  /* 0x0000000662047819 */ /* 0x000fe40000001e62 */
[----:B------:R-:W-:-:S02]  /*b560*/  LOP3.LUT R101, R97, R38, R101, 0x96, !PT ;  /* 0x0000002661657212 */ /* 0x000fc400078e9665 */
[C-C-:B------:R-:W-:Y:S02]  /*b570*/  SHF.R.W.U32 R97, R98.reuse, 0xb, R98.reuse ;  /* 0x0000000b62617819 */ /* 0x140fe40000001e62 */
[----:B------:R-:W-:Y:S02]  /*b580*/  SHF.R.W.U32 R38, R98, 0x19, R98 ;  /* 0x0000001962267819 */ /* 0x000fe40000001e62 */
[----:B------:R-:W-:Y:S02]  /*b590*/  LOP3.LUT R99, R105, R98, R96, 0xb8, !PT ;  /* 0x0000006269637212 */ /* 0x000fe400078eb860 */
[C---:B------:R-:W-:Y:S02]  /*b5a0*/  SHF.R.W.U32 R110, R13.reuse, 0x7, R13 ;  /* 0x000000070d6e7819 */ /* 0x040fe40000001e0d */
[----:B------:R-:W-:Y:S02]  /*b5b0*/  LOP3.LUT R97, R38, R97, R4, 0x96, !PT ;  /* 0x0000006126617212 */ /* 0x000fe400078e9604 */
[----:B------:R-:W-:-:S02]  /*b5c0*/  IADD3 R99, PT, PT, R13, R99, R102 ;  /* 0x000000630d637210 */ /* 0x000fc40007ffe066 */
[C-C-:B------:R-:W-:Y:S02]  /*b5d0*/  SHF.R.W.U32 R107, R13.reuse, 0x11, R13.reuse ;  /* 0x000000110d6b7819 */ /* 0x140fe40000001e0d */
[--C-:B------:R-:W-:Y:S02]  /*b5e0*/  SHF.R.W.U32 R108, R13, 0x13, R13.reuse ;  /* 0x000000130d6c7819 */ /* 0x100fe40000001e0d */
[----:B------:R-:W-:Y:S02]  /*b5f0*/  SHF.R.U32.HI R103, RZ, 0xa, R13 ;  /* 0x0000000aff677819 */ /* 0x000fe4000001160d */
[----:B------:R-:W-:Y:S02]  /*b600*/  LOP3.LUT R111, R110, 0x1fffffff, R37, 0x78, !PT ;  /* 0x1fffffff6e6f7812 */ /* 0x000fe400078e7825 */
        /* <DEDUP_REMOVED lines=22> */
[----:B------:R-:W-:Y:S01]  /*b770*/  IADD3 R92, PT, PT, R12, R5, R92 ;  /* 0x000000050c5c7210 */ /* 0x000fe20007ffe05c */
[----:B------:R-:W-:Y:S01]  /*b780*/  IMAD.IADD R5, R103, 0x1, R106 ;  /* 0x0000000167057824 */ /* 0x000fe200078e026a */
[----:B------:R-:W-:Y:S01]  /*b790*/  IADD3 R100, PT, PT, R100, R101, R90 ;  /* 0x0000006564647210 */ /* 0x000fe20007ffe05a */
[----:B------:R-:W-:Y:S01]  /*b7a0*/  IMAD.IADD R90, R0, 0x1, R7 ;  /* 0x00000001005a7824 */ /* 0x000fe200078e0207 */
[----:B------:R-:W-:-:S02]  /*b7b0*/  SHF.R.W.U32 R103, R4, 0x11, R4 ;  /* 0x0000001104677819 */ /* 0x000fc40000001e04 */
[--C-:B------:R-:W-:Y:S02]  /*b7c0*/  SHF.R.W.U32 R104, R4, 0x13, R4.reuse ;  /* 0x0000001304687819 */ /* 0x100fe40000001e04 */
[----:B------:R-:W-:Y:S02]  /*b7d0*/  SHF.R.U32.HI R106, RZ, 0xa, R4 ;  /* 0x0000000aff6a7819 */ /* 0x000fe40000011604 */
[----:B------:R-:W-:Y:S02]  /*b7e0*/  IADD3 R88, PT, PT, R5, R8, R88 ;  /* 0x0000000805587210 */ /* 0x000fe40007ffe058 */
        /* <DEDUP_REMOVED lines=40> */
[C---:B------:R-:W-:Y:S02]  /*ba70*/  LOP3.LUT R95, R100.reuse, R95, R101, 0xe8, !PT ;  /* 0x0000005f645f7212 */ /* 0x040fe400078ee865 */
[----:B------:R-:W-:Y:S02]  /*ba80*/  IADD3 R9, PT, PT, R9, R57, R106 ;  /* 0x0000003909097210 */ /* 0x000fe40007ffe06a */
[----:B------:R-:W-:Y:S02]  /*ba90*/  IADD3 R98, PT, PT, R7, R8, R95 ;  /* 0x0000000807627210 */ /* 0x000fe40007ffe05f */
[C---:B------:R-:W-:Y:S01]  /*baa0*/  SHF.R.W.U32 R94, R93.reuse, 0x11, R93 ;  /* 0x000000115d5e7819 */ /* 0x040fe20000001e5d */
[----:B------:R-:W-:Y:S01]  /*bab0*/  IMAD.IADD R95, R100, 0x1, R9 ;  /* 0x00000001645f7824 */ /* 0x000fe200078e0209 */
[----:B------:R-:W-:-:S02]  /*bac0*/  SHF.R.W.U32 R103, R93, 0x13, R93 ;  /* 0x000000135d677819 */ /* 0x000fc40000001e5d */
[----:B------:R-:W-:Y:S02]  /*bad0*/  SHF.R.U32.HI R104, RZ, 0xa, R93 ;  /* 0x0000000aff687819 */ /* 0x000fe4000001165d */
[--C-:B------:R-:W-:Y:S02]  /*bae0*/  SHF.R.W.U32 R105, R95, 0xb, R95.reuse ;  /* 0x0000000b5f697819 */ /* 0x100fe40000001e5f */
[----:B------:R-:W-:Y:S02]  /*baf0*/  LOP3.LUT R94, R103, R94, R104, 0x96, !PT ;  /* 0x0000005e675e7212 */ /* 0x000fe400078e9668 */
[C-C-:B------:R-:W-:Y:S02]  /*bb00*/  SHF.R.W.U32 R104, R95.reuse, 0x6, R95.reuse ;  /* 0x000000065f687819 */ /* 0x140fe40000001e5f */
[----:B------:R-:W-:Y:S01]  /*bb10*/  SHF.R.W.U32 R106, R95, 0x19, R95 ;  /* 0x000000195f6a7819 */ /* 0x000fe20000001e5f */
[----:B------:R-:W-:Y:S01]  /*bb20*/  IMAD.IADD R39, R94, 0x1, R39 ;  /* 0x000000015e277824 */ /* 0x000fe200078e0227 */
[----:B------:R-:W-:-:S02]  /*bb30*/  LOP3.LUT R107, R90, R95, R96, 0xb8, !PT ;  /* 0x0000005f5a6b7212 */ /* 0x000fc400078eb860 */
[----:B------:R-:W-:Y:S02]  /*bb40*/  LOP3.LUT R105, R106, R105, R104, 0x96, !PT ;  /* 0x000000696a697212 */ /* 0x000fe400078e9668 */
[C---:B------:R-:W-:Y:S02]  /*bb50*/  IADD3 R107, PT, PT, R6.reuse, R107, R99 ;  /* 0x0000006b066b7210 */ /* 0x040fe40007ffe063 */
[C---:B------:R-:W-:Y:S02]  /*bb60*/  IADD3 R87, PT, PT, R6.reuse, R10, R87 ;  /* 0x0000000a06577210 */ /* 0x040fe40007ffe057 */
[C-C-:B------:R-:W-:Y:S02]  /*bb70*/  SHF.R.W.U32 R7, R6.reuse, 0x11, R6.reuse ;  /* 0x0000001106077819 */ /* 0x140fe40000001e06 */
[--C-:B------:R-:W-:Y:S02]  /*bb80*/  SHF.R.W.U32 R108, R6, 0x13, R6.reuse ;  /* 0x00000013066c7819 */ /* 0x100fe40000001e06 */
[----:B------:R-:W-:-:S02]  /*bb90*/  SHF.R.U32.HI R109, RZ, 0xa, R6 ;  /* 0x0000000aff6d7819 */ /* 0x000fc40000011606 */
[C-C-:B------:R-:W-:Y:S02]  /*bba0*/  SHF.R.W.U32 R8, R98.reuse, 0x2, R98.reuse ;  /* 0x0000000262087819 */ /* 0x140fe40000001e62 */
[C-C-:B------:R-:W-:Y:S02]  /*bbb0*/  SHF.R.W.U32 R103, R98.reuse, 0xd, R98.reuse ;  /* 0x0000000d62677819 */ /* 0x140fe40000001e62 */
[--C-:B------:R-:W-:Y:S02]  /*bbc0*/  SHF.R.W.U32 R10, R98, 0x16, R98.reuse ;  /* 0x00000016620a7819 */ /* 0x100fe40000001e62 */
[----:B------:R-:W-:Y:S02]  /*bbd0*/  LOP3.LUT R99, R101, R100, R98, 0xe8, !PT ;  /* 0x0000006465637212 */ /* 0x000fe400078ee862 */
[----:B------:R-:W-:Y:S02]  /*bbe0*/  SHF.R.W.U32 R110, R13, 0x12, R13 ;  /* 0x000000120d6e7819 */ /* 0x000fe40000001e0d */
[----:B------:R-:W-:-:S02]  /*bbf0*/  IADD3 R100, PT, PT, R107, R58, R105 ;  /* 0x0000003a6b647210 */ /* 0x000fc40007ffe069 */
[----:B------:R-:W-:Y:S02]  /*bc00*/  LOP3.LUT R7, R108, R7, R109, 0x96, !PT ;  /* 0x000000076c077212 */ /* 0x000fe400078e966d */
[----:B------:R-:W-:Y:S01]  /*bc10*/  LOP3.LUT R103, R10, R103, R8, 0x96, !PT ;  /* 0x000000670a677212 */ /* 0x000fe200078e9608 */
[----:B------:R-:W-:Y:S01]  /*bc20*/  IMAD.IADD R94, R101, 0x1, R100 ;  /* 0x00000001655e7824 */ /* 0x000fe200078e0264 */
[----:B------:R-:W-:Y:S01]  /*bc30*/  LOP3.LUT R37, R111, R110, RZ, 0x3c, !PT ;  /* 0x0000006e6f257212 */ /* 0x000fe200078e3cff */
        /* <DEDUP_REMOVED lines=8> */
[----:B------:R-:W-:Y:S02]  /*bcc0*/  LOP3.LUT R10, R111, R104, R106, 0x96, !PT ;  /* 0x000000686f0a7212 */ /* 0x000fe400078e966a */
[----:B------:R-:W-:-:S02]  /*bcd0*/  IADD3 R11, PT, PT, R39, R11, R36 ;  /* 0x0000000b270b7210 */ /* 0x000fc40007ffe024 */
[----:B------:R-:W-:Y:S02]  /*bce0*/  IADD3 R99, PT, PT, R102, R103, R99 ;  /* 0x0000006766637210 */ /* 0x000fe40007ffe063 */
        /* <DEDUP_REMOVED lines=13> */
[----:B------:R-:W-:Y:S01]  /*bdc0*/  IADD3 R2, PT, PT, R9, R102, R101 ;  /* 0x0000006609027210 */ /* 0x000fe20007ffe065 */
[----:B------:R-:W-:Y:S01]  /*bdd0*/  IMAD.IADD R101, R98, 0x1, R105 ;  /* 0x0000000162657824 */ /* 0x000fe200078e0269 */
        /* <DEDUP_REMOVED lines=17> */
[----:B------:R-:W-:Y:S01]  /*bef0*/  LOP3.LUT R109, R104, R103, R102, 0x96, !PT ;  /* 0x00000067686d7212 */ /* 0x000fe200078e9666 */
[----:B------:R-:W-:Y:S01]  /*bf00*/  IMAD.IADD R86, R107, 0x1, R86 ;  /* 0x000000016b567824 */ /* 0x000fe200078e0256 */
[----:B------:R-:W-:Y:S02]  /*bf10*/  IADD3 R90, PT, PT, R7, R106, R96 ;  /* 0x0000006a075a7210 */ /* 0x000fe40007ffe060 */
[----:B------:R-:W-:Y:S02]  /*bf20*/  LOP3.LUT R103, R99, R98, R2, 0xe8, !PT ;  /* 0x0000006263677212 */ /* 0x000fe400078ee802 */
[C-C-:B------:R-:W-:Y:S02]  /*bf30*/  SHF.R.W.U32 R36, R39.reuse, 0x7, R39.reuse ;  /* 0x0000000727247819 */ /* 0x140fe40000001e27 */
[----:B------:R-:W-:-:S02]  /*bf40*/  SHF.R.W.U32 R111, R39, 0x12, R39 ;  /* 0x00000012276f7819 */ /* 0x000fc40000001e27 */
[----:B------:R-:W-:Y:S02]  /*bf50*/  SHF.R.U32.HI R96, RZ, 0x3, R39 ;  /* 0x00000003ff607819 */ /* 0x000fe40000011627 */
[----:B------:R-:W-:Y:S02]  /*bf60*/  IADD3 R90, PT, PT, R90, R60, R109 ;  /* 0x0000003c5a5a7210 */ /* 0x000fe40007ffe06d */
[----:B------:R-:W-:Y:S02]  /*bf70*/  IADD3 R103, PT, PT, R100, R9, R103 ;  /* 0x0000000964677210 */ /* 0x000fe40007ffe067 */
[C-C-:B------:R-:W-:Y:S02]  /*bf80*/  SHF.R.W.U32 R102, R7.reuse, 0x7, R7.reuse ;  /* 0x0000000707667819 */ /* 0x140fe40000001e07 */
[--C-:B------:R-:W-:Y:S02]  /*bf90*/  SHF.R.W.U32 R113, R7, 0x12, R7.reuse ;  /* 0x0000001207717819 */ /* 0x100fe40000001e07 */
[----:B------:R-:W-:-:S02]  /*bfa0*/  SHF.R.U32.HI R98, RZ, 0x3, R7 ;  /* 0x00000003ff627819 */ /* 0x000fc40000011607 */
[----:B------:R-:W-:Y:S01]  /*bfb0*/  LOP3.LUT R9, R111, R36, R96, 0x96, !PT ;  /* 0x000000246f097212 */ /* 0x000fe200078e9660 */
[----:B------:R-:W-:Y:S01]  /*bfc0*/  IMAD.IADD R96, R99, 0x1, R90 ;  /* 0x0000000163607824 */ /* 0x000fe200078e025a */
        /* <DEDUP_REMOVED lines=11> */
[C---:B------:R-:W-:Y:S02]  /*c080*/  IADD3 R92, PT, PT, R91.reuse, R3, R38 ;  /* 0x000000035b5c7210 */ /* 0x040fe40007ffe026 */
[----:B------:R-:W-:Y:S02]  /*c090*/  IADD3 R3, PT, PT, R98, R61, R102 ;  /* 0x0000003d62037210 */ /* 0x000fe40007ffe066 */
[C---:B------:R-:W-:Y:S02]  /*c0a0*/  LOP3.LUT R99, R2.reuse, R99, R103, 0xe8, !PT ;  /* 0x0000006302637212 */ /* 0x040fe400078ee867 */
[C---:B------:R-:W-:Y:S01]  /*c0b0*/  SHF.R.W.U32 R104, R91.reuse, 0x11, R91 ;  /* 0x000000115b687819 */ /* 0x040fe20000001e5b */
[----:B------:R-:W-:Y:S01]  /*c0c0*/  IMAD.IADD R98, R2, 0x1, R3 ;  /* 0x0000000102627824 */ /* 0x000fe200078e0203 */
[--C-:B------:R-:W-:Y:S02]  /*c0d0*/  SHF.R.W.U32 R107, R91, 0x13, R91.reuse ;  /* 0x000000135b6b7819 */ /* 0x100fe40000001e5b */
[----:B------:R-:W-:-:S02]  /*c0e0*/  SHF.R.U32.HI R106, RZ, 0xa, R91 ;  /* 0x0000000aff6a7819 */ /* 0x000fc4000001165b */
[----:B------:R-:W-:Y:S02]  /*c0f0*/  IADD3 R100, PT, PT, R105, R100, R99 ;  /* 0x0000006469647210 */ /* 0x000fe40007ffe063 */
[----:B------:R-:W-:Y:S02]  /*c100*/  LOP3.LUT R95, R107, R104, R106, 0x96, !PT ;  /* 0x000000686b5f7212 */ /* 0x000fe400078e966a */
[C-C-:B------:R-:W-:Y:S02]  /*c110*/  SHF.R.W.U32 R99, R86.reuse, 0x11, R86.reuse ;  /* 0x0000001156637819 */ /* 0x140fe40000001e56 */
[----:B------:R-:W-:Y:S01]  /*c120*/  SHF.R.W.U32 R108, R86, 0x13, R86 ;  /* 0x00000013566c7819 */ /* 0x000fe20000001e56 */
[----:B------:R-:W-:Y:S01]  /*c130*/  IMAD.IADD R88, R95, 0x1, R88 ;  /* 0x000000015f587824 */ /* 0x000fe200078e0258 */
[----:B------:R-:W-:Y:S02]  /*c140*/  SHF.R.U32.HI R109, RZ, 0xa, R86 ;  /* 0x0000000aff6d7819 */ /* 0x000fe40000011656 */
        /* <DEDUP_REMOVED lines=55> */
[----:B------:R-:W-:Y:S02]  /*c4c0*/  IADD3 R14, PT, PT, R14, R64, R101 ;  /* 0x000000400e0e7210 */ /* 0x000fe40007ffe065 */
[--C-:B------:R-:W-:Y:S02]  /*c4d0*/  SHF.R.W.U32 R111, R2, 0x13, R2.reuse ;  /* 0x00000013026f7819 */ /* 0x100fe40000001e02 */
[----:B------:R-:W-:Y:S01]  /*c4e0*/  SHF.R.U32.HI R110, RZ, 0xa, R2 ;  /* 0x0000000aff6e7819 */ /* 0x000fe20000011602 */
[C---:B------:R-:W-:Y:S01]  /*c4f0*/  IMAD.IADD R101, R107.reuse, 0x1, R14 ;  /* 0x000000016b657824 */ /* 0x040fe200078e020e */
        /* <DEDUP_REMOVED lines=8> */
[----:B------:R-:W-:Y:S01]  /*c580*/  IADD3 R103, PT, PT, R102, R3, R103 ;  /* 0x0000000366677210 */ /* 0x000fe20007ffe067 */
[----:B------:R-:W-:Y:S01]  /*c590*/  IMAD.IADD R3, R104, 0x1, R11 ;  /* 0x0000000168037824 */ /* 0x000fe200078e020b */
[----:B------:R-:W-:Y:S02]  /*c5a0*/  IADD3 R8, PT, PT, R87, R5, R8 ;  /* 0x0000000557087210 */ /* 0x000fe40007ffe008 */
        /* <DEDUP_REMOVED lines=10> */
[C---:B------:R-:W-:Y:S02]  /*c650*/  IADD3 R5, PT, PT, R87.reuse, R5, R98 ;  /* 0x0000000557057210 */ /* 0x040fe40007ffe062 */
        /* <DEDUP_REMOVED lines=8> */
[----:B------:R-:W-:Y:S02]  /*c6e0*/  IADD3 R100, PT, PT, R109, R100, R107 ;  /* 0x000000646d647210 */ /* 0x000fe40007ffe06b */
[C---:B------:R-:W-:Y:S01]  /*c6f0*/  IADD3 R10, PT, PT, R3.reuse, R93, R10 ;  /* 0x0000005d030a7210 */ /* 0x040fe20007ffe00a */
        /* <DEDUP_REMOVED lines=15> */
[----:B------:R-:W-:Y:S02]  /*c7f0*/  LOP3.LUT R105, R103, R4, R100, 0xe8, !PT ;  /* 0x0000000467697212 */ /* 0x000fe400078ee864 */
[----:B------:R-:W-:Y:S02]  /*c800*/  IADD3 R102, PT, PT, R102, R66, R109 ;  /* 0x0000004266667210 */ /* 0x000fe40007ffe06d */
[C-C-:B------:R-:W-:Y:S02]  /*c810*/  SHF.R.W.U32 R108, R3.reuse, 0x7, R3.reuse ;  /* 0x00000007036c7819 */ /* 0x140fe40000001e03 */
[--C-:B------:R-:W-:Y:S01]  /*c820*/  SHF.R.W.U32 R111, R3, 0x12, R3.reuse ;  /* 0x00000012036f7819 */ /* 0x100fe20000001e03 */
[----:B------:R-:W-:Y:S01]  /*c830*/  IMAD.IADD R98, R103, 0x1, R102 ;  /* 0x0000000167627824 */ /* 0x000fe200078e0266 */
[----:B------:R-:W-:-:S02]  /*c840*/  SHF.R.U32.HI R4, RZ, 0x3, R3 ;  /* 0x00000003ff047819 */ /* 0x000fc40000011603 */
[C-C-:B------:R-:W-:Y:S02]  /*c850*/  SHF.R.W.U32 R11, R87.reuse, 0x7, R87.reuse ;  /* 0x00000007570b7819 */ /* 0x140fe40000001e57 */
[--C-:B------:R-:W-:Y:S02]  /*c860*/  SHF.R.W.U32 R104, R87, 0x12, R87.reuse ;  /* 0x0000001257687819 */ /* 0x100fe40000001e57 */
[----:B------:R-:W-:Y:S02]  /*c870*/  SHF.R.U32.HI R106, RZ, 0x3, R87 ;  /* 0x00000003ff6a7819 */ /* 0x000fe40000011657 */
[----:B------:R-:W-:Y:S02]  /*c880*/  IADD3 R105, PT, PT, R14, R107, R105 ;  /* 0x0000006b0e697210 */ /* 0x000fe40007ffe069 */
[----:B------:R-:W-:Y:S01]  /*c890*/  LOP3.LUT R14, R111, R108, R4, 0x96, !PT ;  /* 0x0000006c6f0e7212 */ /* 0x000fe200078e9604 */
        /* <DEDUP_REMOVED lines=48> */
[----:B------:R-:W-:Y:S02]  /*cba0*/  IADD3 R108, PT, PT, R86, R37, R12 ;  /* 0x00000025566c7210 */ /* 0x000fe40007ffe00c */
[----:B------:R-:W-:Y:S02]  /*cbb0*/  IADD3 R110, PT, PT, R88, R0, R13 ;  /* 0x00000000586e7210 */ /* 0x000fe40007ffe00d */
[--C-:B------:R-:W-:Y:S01]  /*cbc0*/  SHF.R.W.U32 R0, R101, 0x2, R101.reuse ;  /* 0x0000000265007819 */ /* 0x100fe20000001e65 */
[----:B------:R-:W-:Y:S01]  /*cbd0*/  IMAD.IADD R9, R9, 0x1, R108 ;  /* 0x0000000109097824 */ /* 0x000fe200078e026c */
[--C-:B------:R-:W-:Y:S01]  /*cbe0*/  SHF.R.W.U32 R37, R101, 0xd, R101.reuse ;  /* 0x0000000d65257819 */ /* 0x100fe20000001e65 */
[----:B------:R-:W-:Y:S01]  /*cbf0*/  IMAD.IADD R5, R5, 0x1, R110 ;  /* 0x0000000105057824 */ /* 0x000fe200078e026e */
[----:B------:R-:W-:-:S02]  /*cc00*/  SHF.R.W.U32 R102, R101, 0x16, R101 ;  /* 0x0000001665667819 */ /* 0x000fc40000001e65 */
[----:B------:R-:W-:Y:S02]  /*cc10*/  SHF.R.W.U32 R106, R94, 0x6, R94 ;  /* 0x000000065e6a7819 */ /* 0x000fe40000001e5e */
        /* <DEDUP_REMOVED lines=8> */
[----:B------:R-:W-:Y:S02]  /*cca0*/  IADD3 R38, PT, PT, R5, R91, R38 ;  /* 0x0000005b05267210 */ /* 0x000fe40007ffe026 */
[C---:B------:R-:W-:Y:S01]  /*ccb0*/  SHF.R.W.U32 R7, R9.reuse, 0x11, R9 ;  /* 0x0000001109077819 */ /* 0x040fe20000001e09 */
[----:B------:R-:W-:Y:S01]  /*ccc0*/  IMAD.IADD R91, R104, 0x1, R107 ;  /* 0x00000001685b7824 */ /* 0x000fe200078e026b */
[----:B------:R-:W-:-:S02]  /*ccd0*/  SHF.R.W.U32 R106, R9, 0x13, R9 ;  /* 0x00000013096a7819 */ /* 0x000fc40000001e09 */
[----:B------:R-:W-:Y:S02]  /*cce0*/  SHF.R.U32.HI R37, RZ, 0xa, R9 ;  /* 0x0000000aff257819 */ /* 0x000fe40000011609 */
[----:B------:R-:W-:Y:S02]  /*ccf0*/  LOP3.LUT R105, R104, R105, R101, 0xe8, !PT ;  /* 0x0000006968697212 */ /* 0x000fe400078ee865 */
[----:B------:R-:W-:Y:S02]  /*cd00*/  LOP3.LUT R0, R106, R7, R37, 0x96, !PT ;  /* 0x000000076a007212 */ /* 0x000fe400078e9625 */
[----:B------:R-:W-:Y:S02]  /*cd10*/  IADD3 R102, PT, PT, R39, R102, R105 ;  /* 0x0000006627667210 */ /* 0x000fe40007ffe069 */
[C---:B------:R-:W-:Y:S01]  /*cd20*/  SHF.R.W.U32 R105, R91.reuse, 0x6, R91 ;  /* 0x000000065b697819 */ /* 0x040fe20000001e5b */
        /* <DEDUP_REMOVED lines=10> */
[C-C-:B------:R-:W-:Y:S02]  /*cdd0*/  SHF.R.W.U32 R37, R9.reuse, 0x7, R9.reuse ;  /* 0x0000000709257819 */ /* 0x140fe40000001e09 */
[--C-:B------:R-:W-:Y:S02]  /*cde0*/  SHF.R.W.U32 R96, R9, 0x12, R9.reuse ;  /* 0x0000001209607819 */ /* 0x100fe40000001e09 */
[----:B------:R-:W-:Y:S02]  /*cdf0*/  SHF.R.U32.HI R108, RZ, 0x3, R9 ;  /* 0x00000003ff6c7819 */ /* 0x000fe40000011609 */
[----:B------:R-:W-:-:S02]  /*ce00*/  IADD3 R98, PT, PT, R98, R81, R106 ;  /* 0x0000005162627210 */ /* 0x000fc40007ffe06a */
[C-C-:B------:R-:W-:Y:S02]  /*ce10*/  SHF.R.W.U32 R7, R5.reuse, 0x11, R5.reuse ;  /* 0x0000001105077819 */ /* 0x140fe40000001e05 */
[--C-:B------:R-:W-:Y:S02]  /*ce20*/  SHF.R.W.U32 R110, R5, 0x13, R5.reuse ;  /* 0x00000013056e7819 */ /* 0x100fe40000001e05 */
[----:B------:R-:W-:Y:S02]  /*ce30*/  SHF.R.U32.HI R111, RZ, 0xa, R5 ;  /* 0x0000000aff6f7819 */ /* 0x000fe40000011605 */
[----:B------:R-:W-:Y:S01]  /*ce40*/  LOP3.LUT R37, R96, R37, R108, 0x96, !PT ;  /* 0x0000002560257212 */ /* 0x000fe200078e966c */
[C---:B------:R-:W-:Y:S01]  /*ce50*/  IMAD.IADD R96, R101.reuse, 0x1, R98 ;  /* 0x0000000165607824 */ /* 0x040fe200078e0262 */
[----:B------:R-:W-:Y:S02]  /*ce60*/  LOP3.LUT R105, R101, R104, R102, 0xe8, !PT ;  /* 0x0000006865697212 */ /* 0x000fe400078ee866 */
[----:B------:R-:W-:-:S02]  /*ce70*/  LOP3.LUT R7, R110, R7, R111, 0x96, !PT ;  /* 0x000000076e077212 */ /* 0x000fc400078e966f */
[C-C-:B------:R-:W-:Y:S02]  /*ce80*/  SHF.R.W.U32 R109, R5.reuse, 0x7, R5.reuse ;  /* 0x00000007056d7819 */ /* 0x140fe40000001e05 */
[--C-:B------:R-:W-:Y:S01]  /*ce90*/  SHF.R.W.U32 R110, R5, 0x12, R5.reuse ;  /* 0x00000012056e7819 */ /* 0x100fe20000001e05 */
[----:B------:R-:W-:Y:S01]  /*cea0*/  IMAD.IADD R7, R7, 0x1, R8 ;  /* 0x0000000107077824 */ /* 0x000fe200078e0208 */
[----:B------:R-:W-:Y:S02]  /*ceb0*/  SHF.R.U32.HI R104, RZ, 0x3, R5 ;  /* 0x00000003ff687819 */ /* 0x000fe40000011605 */
[----:B------:R-:W-:Y:S02]  /*cec0*/  IADD3 R105, PT, PT, R100, R39, R105 ;  /* 0x0000002764697210 */ /* 0x000fe40007ffe069 */
[----:B------:R-:W-:Y:S02]  /*ced0*/  IADD3 R0, PT, PT, R97, R86, R99 ;  /* 0x0000005661007210 */ /* 0x000fe40007ffe063 */
        /* <DEDUP_REMOVED lines=9> */
[C---:B------:R-:W-:Y:S02]  /*cf70*/  IADD3 R103, PT, PT, R97.reuse, R86, R103 ;  /* 0x0000005661677210 */ /* 0x040fe40007ffe067 */
[----:B------:R-:W-:Y:S02]  /*cf80*/  LOP3.LUT R8, R104, R109, R100, 0x96, !PT ;  /* 0x0000006d68087212 */ /* 0x000fe400078e9664 */
[C-C-:B------:R-:W-:Y:S02]  /*cf90*/  SHF.R.W.U32 R109, R97.reuse, 0x11, R97.reuse ;  /* 0x00000011616d7819 */ /* 0x140fe40000001e61 */
[----:B------:R-:W-:-:S02]  /*cfa0*/  SHF.R.W.U32 R100, R97, 0x13, R97 ;  /* 0x0000001361647819 */ /* 0x000fc40000001e61 */
[----:B------:R-:W-:Y:S02]  /*cfb0*/  SHF.R.U32.HI R99, RZ, 0xa, R97 ;  /* 0x0000000aff637819 */ /* 0x000fe40000011661 */
[----:B------:R-:W-:Y:S02]  /*cfc0*/  IADD3 R103, PT, PT, R103, R67, R106 ;  /* 0x0000004367677210 */ /* 0x000fe40007ffe06a */
[----:B------:R-:W-:Y:S02]  /*cfd0*/  LOP3.LUT R109, R100, R109, R99, 0x96, !PT ;  /* 0x0000006d646d7212 */ /* 0x000fe400078e9663 */
[C---:B------:R-:W-:Y:S01]  /*cfe0*/  LOP3.LUT R101, R102.reuse, R101, R105, 0xe8, !PT ;  /* 0x0000006566657212 */ /* 0x040fe200078ee869 */
[----:B------:R-:W-:Y:S01]  /*cff0*/  IMAD.IADD R99, R102, 0x1, R103 ;  /* 0x0000000166637824 */ /* 0x000fe200078e0267 */
[----:B------:R-:W-:Y:S01]  /*d000*/  IADD3 R95, PT, PT, R7, R88, R95 ;  /* 0x00000058075f7210 */ /* 0x000fe20007ffe05f */
[----:B------:R-:W-:Y:S01]  /*d010*/  IMAD.IADD R10, R109, 0x1, R10 ;  /* 0x000000016d0a7824 */ /* 0x000fe200078e020a */
[----:B------:R-:W-:-:S02]  /*d020*/  IADD3 R8, PT, PT, R107, R8, R101 ;  /* 0x000000086b087210 */ /* 0x000fc40007ffe065 */
[C-C-:B------:R-:W-:Y:S02]  /*d030*/  SHF.R.W.U32 R100, R99.reuse, 0x6, R99.reuse ;  /* 0x0000000663647819 */ /* 0x140fe40000001e63 */
[C-C-:B------:R-:W-:Y:S02]  /*d040*/  SHF.R.W.U32 R107, R99.reuse, 0xb, R99.reuse ;  /* 0x0000000b636b7819 */ /* 0x140fe40000001e63 */
        /* <DEDUP_REMOVED lines=19> */
[----:B------:R-:W-:Y:S02]  /*d180*/  IADD3 R100, PT, PT, R100, R68, R107 ;  /* 0x0000004464647210 */ /* 0x000fe40007ffe06b */
[----:B------:R-:W-:Y:S02]  /*d190*/  LOP3.LUT R86, R111, R86, R88, 0x96, !PT ;  /* 0x000000566f567212 */ /* 0x000fe400078e9658 */
[----:B------:R-:W-:Y:S01]  /*d1a0*/  LOP3.LUT R88, R113, R94, R106, 0x96, !PT ;  /* 0x0000005e71587212 */ /* 0x000fe200078e966a */
[C---:B------:R-:W-:Y:S01]  /*d1b0*/  IMAD.IADD R94, R105.reuse, 0x1, R100 ;  /* 0x00000001695e7824 */ /* 0x040fe200078e0264 */
[----:B------:R-:W-:-:S02]  /*d1c0*/  LOP3.LUT R102, R105, R102, R8, 0xe8, !PT ;  /* 0x0000006669667212 */ /* 0x000fc400078ee808 */
[----:B------:R-:W-:Y:S02]  /*d1d0*/  IADD3 R2, PT, PT, R10, R2, R11 ;  /* 0x000000020a027210 */ /* 0x000fe40007ffe00b */
        /* <DEDUP_REMOVED lines=64> */
[----:B------:R-:W-:Y:S02]  /*d5e0*/  LOP3.LUT R101, R98, R101, R105, 0xe8, !PT ;  /* 0x0000006562657212 */ /* 0x000fe400078ee869 */
[----:B------:R-:W-:-:S02]  /*d5f0*/  LOP3.LUT R107, R6, R107, R104, 0x96, !PT ;  /* 0x0000006b066b7212 */ /* 0x000fc400078e9668 */
[----:B------:R-:W-:Y:S02]  /*d600*/  IADD3 R100, PT, PT, R91, R100, R101 ;  /* 0x000000645b647210 */ /* 0x000fe40007ffe065 */
[--C-:B------:R-:W-:Y:S01]  /*d610*/  SHF.R.W.U32 R104, R3, 0x6, R3.reuse ;  /* 0x0000000603687819 */ /* 0x100fe20000001e03 */
[----:B------:R-:W-:Y:S01]  /*d620*/  IMAD.IADD R38, R107, 0x1, R38 ;  /* 0x000000016b267824 */ /* 0x000fe200078e0226 */
[C-C-:B------:R-:W-:Y:S02]  /*d630*/  SHF.R.W.U32 R109, R3.reuse, 0xb, R3.reuse ;  /* 0x0000000b036d7819 */ /* 0x140fe40000001e03 */
[----:B------:R-:W-:Y:S02]  /*d640*/  SHF.R.W.U32 R106, R3, 0x19, R3 ;  /* 0x00000019036a7819 */ /* 0x000fe40000001e03 */
[----:B------:R-:W-:Y:S02]  /*d650*/  LOP3.LUT R111, R103, R3, R96, 0xb8, !PT ;  /* 0x00000003676f7212 */ /* 0x000fe400078eb860 */
[----:B------:R-:W-:-:S02]  /*d660*/  IADD3 R92, PT, PT, R8, R89, R92 ;  /* 0x00000059085c7210 */ /* 0x000fc40007ffe05c */
[C-C-:B------:R-:W-:Y:S02]  /*d670*/  SHF.R.W.U32 R6, R100.reuse, 0x2, R100.reuse ;  /* 0x0000000264067819 */ /* 0x140fe40000001e64 */
[C-C-:B------:R-:W-:Y:S02]  /*d680*/  SHF.R.W.U32 R89, R100.reuse, 0xd, R100.reuse ;  /* 0x0000000d64597819 */ /* 0x140fe40000001e64 */
        /* <DEDUP_REMOVED lines=11> */
[----:B------:R-:W-:Y:S01]  /*d740*/  SHF.R.W.U32 R89, R36, 0x12, R36 ;  /* 0x0000001224597819 */ /* 0x000fe20000001e24 */
        /* <DEDUP_REMOVED lines=87> */
[----:B------:R-:W-:Y:S02]  /*dcc0*/  IADD3 R109, PT, PT, R4, R109, R98 ;  /* 0x0000006d046d7210 */ /* 0x000fe40007ffe062 */
[----:B------:R-:W-:Y:S02]  /*dcd0*/  IADD3 R87, PT, PT, R100, R3, R102 ;  /* 0x0000000364577210 */ /* 0x000fe40007ffe066 */
[----:B------:R-:W-:Y:S02]  /*dce0*/  IADD3 R100, PT, PT, R109, R76, R103 ;  /* 0x0000004c6d647210 */ /* 0x000fe40007ffe067 */
[----:B------:R-:W-:Y:S02]  /*dcf0*/  IADD3 R88, PT, PT, R4, R97, R88 ;  /* 0x0000006104587210 */ /* 0x000fe40007ffe058 */
        /* <DEDUP_REMOVED lines=19> */
[----:B------:R-:W-:Y:S02]  /*de30*/  LOP3.LUT R109, R109, R108, R110, 0x96, !PT ;  /* 0x0000006c6d6d7212 */ /* 0x000fe400078e966e */
[----:B------:R-:W-:-:S02]  /*de40*/  SHF.R.W.U32 R107, R4, 0x7, R4 ;  /* 0x00000007046b7819 */ /* 0x000fc40000001e04 */
[--C-:B------:R-:W-:Y:S02]  /*de50*/  SHF.R.W.U32 R108, R4, 0x12, R4.reuse ;  /* 0x00000012046c7819 */ /* 0x100fe40000001e04 */
[----:B------:R-:W-:Y:S02]  /*de60*/  SHF.R.U32.HI R105, RZ, 0x3, R4 ;  /* 0x00000003ff697819 */ /* 0x000fe40000011604 */
[----:B------:R-:W-:Y:S01]  /*de70*/  LOP3.LUT R3, R98, R3, R103, 0x96, !PT ;  /* 0x0000000362037212 */ /* 0x000fe200078e9667 */
[----:B------:R-:W-:Y:S01]  /*de80*/  IMAD.IADD R98, R104, 0x1, R99 ;  /* 0x0000000168627824 */ /* 0x000fe200078e0263 */
        /* <DEDUP_REMOVED lines=17> */
[----:B------:R-:W-:Y:S02]  /*dfa0*/  IADD3 R90, PT, PT, R90, R78, R107 ;  /* 0x0000004e5a5a7210 */ /* 0x000fe40007ffe06b */
[----:B------:R-:W-:Y:S02]  /*dfb0*/  LOP3.LUT R7, R96, R7, R103, 0x96, !PT ;  /* 0x0000000760077212 */ /* 0x000fe400078e9667 */
[--C-:B------:R-:W-:Y:S01]  /*dfc0*/  SHF.R.W.U32 R106, R5, 0x11, R5.reuse ;  /* 0x00000011056a7819 */ /* 0x100fe20000001e05 */
[C---:B------:R-:W-:Y:S01]  /*dfd0*/  IMAD.IADD R103, R87.reuse, 0x1, R90 ;  /* 0x0000000157677824 */ /* 0x040fe200078e025a */
[----:B------:R-:W-:Y:S01]  /*dfe0*/  LOP3.LUT R104, R87, R104, R102, 0xe8, !PT ;  /* 0x0000006857687212 */ /* 0x000fe200078ee866 */
        /* <DEDUP_REMOVED lines=15> */
[C---:B------:R-:W-:Y:S02]  /*e0e0*/  LOP3.LUT R96, R102.reuse, R87, R105, 0xe8, !PT ;  /* 0x0000005766607212 */ /* 0x040fe400078ee869 */
[----:B------:R-:W-:Y:S02]  /*e0f0*/  IADD3 R101, PT, PT, R101, R82, R109 ;  /* 0x0000005265657210 */ /* 0x000fe40007ffe06d */
[----:B------:R-:W-:Y:S02]  /*e100*/  IADD3 R92, PT, PT, R99, R92, R96 ;  /* 0x0000005c635c7210 */ /* 0x000fe40007ffe060 */
[----:B------:R-:W-:Y:S01]  /*e110*/  IADD3 R87, PT, PT, R5, R10, R11 ;  /* 0x0000000a05577210 */ /* 0x000fe20007ffe00b */
        /* <DEDUP_REMOVED lines=25> */
[----:B------:R-:W-:Y:S01]  /*e2b0*/  LOP3.LUT R11, R109, R104, R106, 0x96, !PT ;  /* 0x000000686d0b7212 */ /* 0x000fe200078e966a */
[----:B------:R-:W-:Y:S01]  /*e2c0*/  IMAD.IADD R90, R105, 0x1, R100 ;  /* 0x00000001695a7824 */ /* 0x000fe200078e0264 */
        /* <DEDUP_REMOVED lines=18> */
[----:B------:R-:W-:Y:S01]  /*e3f0*/  IADD3 R102, PT, PT, R101, R102, R105 ;  /* 0x0000006665667210 */ /* 0x000fe20007ffe069 */
[----:B------:R-:W-:Y:S01]  /*e400*/  IMAD.IADD R101, R92, 0x1, R39 ;  /* 0x000000015c657824 */ /* 0x000fe200078e0227 */
        /* <DEDUP_REMOVED lines=38> */
[----:B------:R-:W-:Y:S02]  /*e670*/  SHF.R.W.U32 R97, R88, 0x19, R88 ;  /* 0x0000001958617819 */ /* 0x000fe40000001e58 */
[----:B------:R-:W-:Y:S02]  /*e680*/  LOP3.LUT R105, R90, R88, R101, 0xb8, !PT ;  /* 0x000000585a697212 */ /* 0x000fe400078eb865 */
[----:B------:R-:W-:Y:S01]  /*e690*/  IADD3 R106, PT, PT, R39, R36, R106 ;  /* 0x00000024276a7210 */ /* 0x000fe20007ffe06a */
[----:B-1----:R-:W-:Y:S01]  /*e6a0*/  IMAD.U32 R36, RZ, RZ, UR12 ;  /* 0x0000000cff247e24 */ /* 0x002fe2000f8e00ff */
        /* <DEDUP_REMOVED lines=9> */
[----:B------:R-:W-:Y:S01]  /*e740*/  LOP3.LUT R109, R108, R109, R39, 0x96, !PT ;  /* 0x0000006d6c6d7212 */ /* 0x000fe200078e9627 */
[----:B------:R-:W-:Y:S01]  /*e750*/  IMAD.U32 R39, RZ, RZ, UR15 ;  /* 0x0000000fff277e24 */ /* 0x000fe2000f8e00ff */
        /* <DEDUP_REMOVED lines=10> */
[----:B------:R-:W-:Y:S01]  /*e800*/  IMAD.U32 R37, RZ, RZ, UR13 ;  /* 0x0000000dff257e24 */ /* 0x000fe2000f8e00ff */
[----:B------:R-:W-:Y:S01]  /*e810*/  LOP3.LUT R105, R103, R102, R106, 0xe8, !PT ;  /* 0x0000006667697212 */ /* 0x000fe200078ee86a */
[----:B------:R-:W-:Y:S01]  /*e820*/  IMAD.U32 R38, RZ, RZ, UR14 ;  /* 0x0000000eff267e24 */ /* 0x000fe2000f8e00ff */
[----:B------:R-:W-:Y:S01]  /*e830*/  LOP3.LUT R114, R108, R99, R110, 0x96, !PT ;  /* 0x000000636c727212 */ /* 0x000fe200078e966e */
[----:B------:R-:W-:Y:S01]  /*e840*/  IMAD.IADD R99, R102, 0x1, R107 ;  /* 0x0000000166637824 */ /* 0x000fe200078e026b */
[C-C-:B------:R-:W-:Y:S01]  /*e850*/  SHF.R.W.U32 R111, R98.reuse, 0x7, R98.reuse ;  /* 0x00000007626f7819 */ /* 0x140fe20000001e62 */
[----:B------:R-:W1:Y:S01]  /*e860*/  LDCU.128 UR12, c[0x3][0xd0] ;  /* 0x00c01a00ff0c77ac */ /* 0x000e620008000c00 */
        /* <DEDUP_REMOVED lines=18> */
[----:B------:R-:W-:Y:S01]  /*e990*/  IADD3 R95, PT, PT, R109, R95, R86 ;  /* 0x0000005f6d5f7210 */ /* 0x000fe20007ffe056 */
        /* <DEDUP_REMOVED lines=16> */
[----:B------:R-:W-:Y:S02]  /*eaa0*/  IADD3 R107, PT, PT, R110, R38, R107 ;  /* 0x000000266e6b7210 */ /* 0x000fe40007ffe06b */
[----:B------:R-:W-:Y:S01]  /*eab0*/  IADD3 R101, PT, PT, R108, R87, R101 ;  /* 0x000000576c657210 */ /* 0x000fe20007ffe065 */
[----:B------:R-:W-:Y:S01]  /*eac0*/  IMAD.IADD R87, R112, 0x1, R93 ;  /* 0x0000000170577824 */ /* 0x000fe200078e025d */
        /* <DEDUP_REMOVED lines=41> */
[C-C-:B------:R-:W-:Y:S02]  /*ed60*/  SHF.R.W.U32 R14, R103.reuse, 0x2, R103.reuse ;  /* 0x00000002670e7819 */ /* 0x140fe40000001e67 */
[C-C-:B------:R-:W-:Y:S02]  /*ed70*/  SHF.R.W.U32 R89, R103.reuse, 0xd, R103.reuse ;  /* 0x0000000d67597819 */ /* 0x140fe40000001e67 */
[----:B------:R-:W-:Y:S02]  /*ed80*/  SHF.R.W.U32 R88, R103, 0x16, R103 ;  /* 0x0000001667587819 */ /* 0x000fe40000001e67 */
        /* <DEDUP_REMOVED lines=26> */
[----:B------:R-:W-:Y:S01]  /*ef30*/  IADD3 R101, PT, PT, R102, R113, R93 ;  /* 0x0000007166657210 */ /* 0x000fe20007ffe05d */
[----:B0-----:R-:W-:Y:S01]  /*ef40*/  IMAD.U32 R93, RZ, RZ, UR18 ;  /* 0x00000012ff5d7e24 */ /* 0x001fe2000f8e00ff */
[----:B------:R-:W-:Y:S01]  /*ef50*/  LOP3.LUT R107, R90, R107, R94, 0x96, !PT ;  /* 0x0000006b5a6b7212 */ /* 0x000fe200078e965e */
[----:B------:R-:W-:Y:S01]  /*ef60*/  IMAD.U32 R90, RZ, RZ, UR15 ;  /* 0x0000000fff5a7e24 */ /* 0x000fe2000f8e00ff */
[----:B------:R-:W-:Y:S01]  /*ef70*/  IADD3 R101, PT, PT, R101, R89, R114 ;  /* 0x0000005965657210 */ /* 0x000fe20007ffe072 */
[----:B------:R-:W0:Y:S01]  /*ef80*/  LDCU.128 UR12, c[0x3][0xf0] ;  /* 0x00c01e00ff0c77ac */ /* 0x000e220008000c00 */
[----:B------:R-:W-:-:S02]  /*ef90*/  SHF.R.W.U32 R91, R14, 0x2, R14 ;  /* 0x000000020e5b7819 */ /* 0x000fc40000001e0e */
[C-C-:B------:R-:W-:Y:S02]  /*efa0*/  SHF.R.W.U32 R92, R14.reuse, 0xd, R14.reuse ;  /* 0x0000000d0e5c7819 */ /* 0x140fe40000001e0e */
[--C-:B------:R-:W-:Y:S02]  /*efb0*/  SHF.R.W.U32 R94, R14, 0x16, R14.reuse ;  /* 0x000000160e5e7819 */ /* 0x100fe40000001e0e */
[----:B------:R-:W-:Y:S01]  /*efc0*/  IADD3 R11, PT, PT, R87, R2, R11 ;  /* 0x00000002570b7210 */ /* 0x000fe20007ffe00b */
[----:B------:R-:W-:Y:S01]  /*efd0*/  IMAD.IADD R87, R106, 0x1, R101 ;  /* 0x000000016a577824 */ /* 0x000fe200078e0265 */
[----:B------:R-:W-:Y:S01]  /*efe0*/  LOP3.LUT R109, R94, R92, R91, 0x96, !PT ;  /* 0x0000005c5e6d7212 */ /* 0x000fe200078e965b */
[----:B------:R-:W-:Y:S01]  /*eff0*/  IMAD.U32 R91, RZ, RZ, UR16 ;  /* 0x00000010ff5b7e24 */ /* 0x000fe2000f8e00ff */
[----:B------:R-:W-:Y:S01]  /*f000*/  LOP3.LUT R111, R103, R106, R14, 0xe8, !PT ;  /* 0x0000006a676f7212 */ /* 0x000fe200078ee80e */
[----:B------:R-:W-:Y:S01]  /*f010*/  IMAD.U32 R92, RZ, RZ, UR17 ;  /* 0x00000011ff5c7e24 */ /* 0x000fe2000f8e00ff */
[----:B------:R-:W-:Y:S01]  /*f020*/  IADD3 R0, PT, PT, R8, R0, R3 ;  /* 0x0000000008007210 */ /* 0x000fe20007ffe003 */
[----:B------:R-:W-:Y:S01]  /*f030*/  IMAD.U32 R94, RZ, RZ, UR19 ;  /* 0x00000013ff5e7e24 */ /* 0x000fe2000f8e00ff */
[----:B------:R-:W-:-:S02]  /*f040*/  IADD3 R3, PT, PT, R112, R109, R111 ;  /* 0x0000006d70037210 */ /* 0x000fc40007ffe06f */
[--C-:B------:R-:W-:Y:S01]  /*f050*/  SHF.R.W.U32 R106, R87, 0x6, R87.reuse ;  /* 0x00000006576a7819 */ /* 0x100fe20000001e57 */
[----:B------:R-:W-:Y:S01]  /*f060*/  IMAD.IADD R107, R107, 0x1, R0 ;  /* 0x000000016b6b7824 */ /* 0x000fe200078e0200 */
        /* <DEDUP_REMOVED lines=25> */
[----:B------:R-:W-:-:S02]  /*f200*/  SHF.R.W.U32 R109, R104, 0x19, R104 ;  /* 0x00000019686d7819 */ /* 0x000fc40000001e68 */
[----:B------:R-:W-:Y:S02]  /*f210*/  LOP3.LUT R95, R110, R104, R87, 0xb8, !PT ;  /* 0x000000686e5f7212 */ /* 0x000fe400078eb857 */
[----:B------:R-:W-:Y:S02]  /*f220*/  LOP3.LUT R112, R109, R112, R103, 0x96, !PT ;  /* 0x000000706d707212 */ /* 0x000fe400078e9667 */
[----:B------:R-:W-:Y:S01]  /*f230*/  IADD3 R105, PT, PT, R0, R95, R105 ;  /* 0x0000005f00697210 */ /* 0x000fe20007ffe069 */
[----:B------:R-:W-:Y:S01]  /*f240*/  IMAD.IADD R95, R113, 0x1, R4 ;  /* 0x00000001715f7824 */ /* 0x000fe200078e0204 */
[C-C-:B------:R-:W-:Y:S02]  /*f250*/  SHF.R.W.U32 R5, R2.reuse, 0x2, R2.reuse ;  /* 0x0000000202057819 */ /* 0x140fe40000001e02 */
[C-C-:B------:R-:W-:Y:S02]  /*f260*/  SHF.R.W.U32 R108, R2.reuse, 0xd, R2.reuse ;  /* 0x0000000d026c7819 */ /* 0x140fe40000001e02 */
[----:B------:R-:W-:-:S02]  /*f270*/  SHF.R.W.U32 R101, R2, 0x16, R2 ;  /* 0x0000001602657819 */ /* 0x000fc40000001e02 */
[----:B------:R-:W-:Y:S02]  /*f280*/  IADD3 R105, PT, PT, R105, R91, R112 ;  /* 0x0000005b69697210 */ /* 0x000fe40007ffe070 */
[----:B------:R-:W-:Y:S02]  /*f290*/  LOP3.LUT R5, R101, R108, R5, 0x96, !PT ;  /* 0x0000006c65057212 */ /* 0x000fe400078e9605 */
[----:B------:R-:W-:Y:S01]  /*f2a0*/  IADD3 R100, PT, PT, R99, R7, R100 ;  /* 0x0000000763647210 */ /* 0x000fe20007ffe064 */
[----:B------:R-:W-:Y:S01]  /*f2b0*/  IMAD.IADD R7, R14, 0x1, R105 ;  /* 0x000000010e077824 */ /* 0x000fe200078e0269 */
[----:B------:R-:W-:Y:S02]  /*f2c0*/  LOP3.LUT R101, R3, R14, R2, 0xe8, !PT ;  /* 0x0000000e03657212 */ /* 0x000fe400078ee802 */
        /* <DEDUP_REMOVED lines=18> */
[----:B------:R-:W-:Y:S01]  /*f3f0*/  IADD3 R97, PT, PT, R102, R10, R97 ;  /* 0x0000000a66617210 */ /* 0x000fe20007ffe061 */
        /* <DEDUP_REMOVED lines=30> */
[--C-:B------:R-:W-:Y:S01]  /*f5e0*/  SHF.R.W.U32 R87, R3, 0xd, R3.reuse ;  /* 0x0000000d03577819 */ /* 0x100fe20000001e03 */
[----:B------:R-:W-:Y:S01]  /*f5f0*/  IMAD.IADD R100, R105, 0x1, R100 ;  /* 0x0000000169647824 */ /* 0x000fe200078e0264 */
[----:B------:R-:W-:Y:S02]  /*f600*/  SHF.R.W.U32 R14, R3, 0x16, R3 ;  /* 0x00000016030e7819 */ /* 0x000fe40000001e03 */
[----:B------:R-:W-:Y:S02]  /*f610*/  LOP3.LUT R95, R99, R96, R95, 0x96, !PT ;  /* 0x00000060635f7212 */ /* 0x000fe400078e965f */
[----:B------:R-:W-:Y:S02]  /*f620*/  IADD3 R102, PT, PT, R103, R102, R104 ;  /* 0x0000006667667210 */ /* 0x000fe40007ffe068 */
[----:B------:R-:W-:-:S02]  /*f630*/  LOP3.LUT R2, R14, R87, R2, 0x96, !PT ;  /* 0x000000570e027212 */ /* 0x000fc400078e9602 */
[----:B------:R-:W-:Y:S02]  /*f640*/  LOP3.LUT R14, R4, R5, R3, 0xe8, !PT ;  /* 0x00000005040e7212 */ /* 0x000fe400078ee803 */
[----:B------:R-:W-:Y:S02]  /*f650*/  IADD3 R102, PT, PT, R102, R94, R95 ;  /* 0x0000005e66667210 */ /* 0x000fe40007ffe05f */
[----:B------:R-:W-:Y:S02]  /*f660*/  IADD3 R2, PT, PT, R101, R2, R14 ;  /* 0x0000000265027210 */ /* 0x000fe40007ffe00e */
[--C-:B------:R-:W-:Y:S01]  /*f670*/  SHF.R.W.U32 R105, R103, 0x11, R103.reuse ;  /* 0x0000001167697819 */ /* 0x100fe20000001e67 */
        /* <DEDUP_REMOVED lines=8> */
[----:B0-----:R-:W-:Y:S01]  /*f700*/  IMAD.U32 R95, RZ, RZ, UR12 ;  /* 0x0000000cff5f7e24 */ /* 0x001fe2000f8e00ff */
[----:B------:R-:W-:-:S02]  /*f710*/  IADD3 R101, PT, PT, R100, R101, R7 ;  /* 0x0000006564657210 */ /* 0x000fc40007ffe007 */
[C-C-:B------:R-:W-:Y:S02]  /*f720*/  SHF.R.W.U32 R96, R2.reuse, 0xd, R2.reuse ;  /* 0x0000000d02607819 */ /* 0x140fe40000001e02 */
[----:B------:R-:W-:Y:S02]  /*f730*/  SHF.R.W.U32 R87, R2, 0x16, R2 ;  /* 0x0000001602577819 */ /* 0x000fe40000001e02 */
[----:B------:R-:W-:Y:S02]  /*f740*/  SHF.R.U32.HI R103, RZ, 0xa, R103 ;  /* 0x0000000aff677819 */ /* 0x000fe40000011667 */
[----:B------:R-:W-:Y:S02]  /*f750*/  IADD3 R101, PT, PT, R101, R95, R104 ;  /* 0x0000005f65657210 */ /* 0x000fe40007ffe068 */
[----:B------:R-:W-:Y:S02]  /*f760*/  LOP3.LUT R5, R87, R96, R5, 0x96, !PT ;  /* 0x0000006057057212 */ /* 0x000fe400078e9605 */
[----:B------:R-:W-:Y:S01]  /*f770*/  LOP3.LUT R7, R3, R4, R2, 0xe8, !PT ;  /* 0x0000000403077212 */ /* 0x000fe200078ee802 */
[----:B------:R-:W-:Y:S01]  /*f780*/  IMAD.IADD R87, R4, 0x1, R101 ;  /* 0x0000000104577824 */ /* 0x000fe200078e0265 */
[----:B------:R-:W-:-:S02]  /*f790*/  LOP3.LUT R106, R106, R105, R103, 0x96, !PT ;  /* 0x000000696a6a7212 */ /* 0x000fc400078e9667 */
[----:B------:R-:W-:Y:S01]  /*f7a0*/  IADD3 R107, PT, PT, R107, R6, R9 ;  /* 0x000000066b6b7210 */ /* 0x000fe20007ffe009 */
[----:B------:R-:W-:Y:S01]  /*f7b0*/  IMAD.IADD R33, R33, 0x1, R87 ;  /* 0x0000000121217824 */ /* 0x000fe200078e0257 */
        /* <DEDUP_REMOVED lines=12> */
[----:B------:R-:W-:Y:S01]  /*f880*/  LOP3.LUT R7, R99, R96, R7, 0x96, !PT ;  /* 0x0000006063077212 */ /* 0x000fe200078e9607 */
[----:B------:R-:W-:Y:S01]  /*f890*/  IMAD.U32 R96, RZ, RZ, UR13 ;  /* 0x0000000dff607e24 */ /* 0x000fe2000f8e00ff */
[----:B------:R-:W-:Y:S02]  /*f8a0*/  IADD3 R100, PT, PT, R97, R100, R10 ;  /* 0x0000006461647210 */ /* 0x000fe40007ffe00a */
[----:B------:R-:W-:Y:S02]  /*f8b0*/  LOP3.LUT R4, R6, R5, R4, 0x96, !PT ;  /* 0x0000000506047212 */ /* 0x000fe400078e9604 */
[----:B------:R-:W-:Y:S02]  /*f8c0*/  LOP3.LUT R10, R2, R3, R9, 0xe8, !PT ;  /* 0x00000003020a7212 */ /* 0x000fe400078ee809 */
[----:B------:R-:W-:Y:S02]  /*f8d0*/  LOP3.LUT R102, R103, R102, R104, 0x96, !PT ;  /* 0x0000006667667212 */ /* 0x000fe400078e9668 */
[----:B------:R-:W-:-:S02]  /*f8e0*/  IADD3 R10, PT, PT, R101, R4, R10 ;  /* 0x00000004650a7210 */ /* 0x000fc40007ffe00a */
[----:B------:R-:W-:Y:S01]  /*f8f0*/  IADD3 R4, PT, PT, R100, R96, R7 ;  /* 0x0000006064047210 */ /* 0x000fe20007ffe007 */
[----:B------:R-:W-:Y:S01]  /*f900*/  IMAD.IADD R102, R102, 0x1, R107 ;  /* 0x0000000166667824 */ /* 0x000fe200078e026b */
[C-C-:B------:R-:W-:Y:S02]  /*f910*/  SHF.R.W.U32 R103, R8.reuse, 0x7, R8.reuse ;  /* 0x0000000708677819 */ /* 0x140fe40000001e08 */
[----:B------:R-:W-:Y:S01]  /*f920*/  SHF.R.W.U32 R104, R8, 0x12, R8 ;  /* 0x0000001208687819 */ /* 0x000fe20000001e08 */
[----:B------:R-:W-:Y:S01]  /*f930*/  IMAD.IADD R100, R3, 0x1, R4 ;  /* 0x0000000103647824 */ /* 0x000fe200078e0204 */
[----:B------:R-:W-:Y:S02]  /*f940*/  SHF.R.U32.HI R105, RZ, 0x3, R8 ;  /* 0x00000003ff697819 */ /* 0x000fe40000011608 */
[----:B------:R-:W-:Y:S01]  /*f950*/  SHF.R.W.U32 R3, R10, 0x2, R10 ;  /* 0x000000020a037819 */ /* 0x000fe20000001e0a */
        /* <DEDUP_REMOVED lines=11> */
[----:B------:R-:W-:Y:S01]  /*fa10*/  SHF.R.U32.HI R99, RZ, 0xa, R97 ;  /* 0x0000000aff637819 */ /* 0x000fe20000011661 */
[----:B------:R-:W-:Y:S01]  /*fa20*/  IMAD.U32 R97, RZ, RZ, UR14 ;  /* 0x0000000eff617e24 */ /* 0x000fe2000f8e00ff */
[----:B------:R-:W-:Y:S02]  /*fa30*/  IADD3 R101, PT, PT, R102, R101, R11 ;  /* 0x0000006566657210 */ /* 0x000fe40007ffe00b */
[----:B------:R-:W-:-:S02]  /*fa40*/  LOP3.LUT R5, R9, R2, R10, 0xe8, !PT ;  /* 0x0000000209057212 */ /* 0x000fc400078ee80a */
[----:B------:R-:W-:Y:S02]  /*fa50*/  LOP3.LUT R103, R104, R103, R105, 0x96, !PT ;  /* 0x0000006768677212 */ /* 0x000fe400078e9669 */
        /* <DEDUP_REMOVED lines=10> */
[--C-:B------:R-:W-:Y:S01]  /*fb00*/  SHF.R.W.U32 R4, R11, 0x16, R11.reuse ;  /* 0x000000160b047819 */ /* 0x100fe20000001e0b */
[----:B------:R-:W-:Y:S01]  /*fb10*/  IMAD.IADD R31, R31, 0x1, R98 ;  /* 0x000000011f1f7824 */ /* 0x000fe200078e0262 */
[----:B------:R-:W-:-:S02]  /*fb20*/  LOP3.LUT R2, R10, R9, R11, 0xe8, !PT ;  /* 0x000000090a027212 */ /* 0x000fc400078ee80b */
[----:B------:R-:W-:Y:S02]  /*fb30*/  LOP3.LUT R0, R4, R3, R0, 0x96, !PT ;  /* 0x0000000304007212 */ /* 0x000fe400078e9600 */
[----:B------:R-:W-:Y:S02]  /*fb40*/  LOP3.LUT R3, R87, R98, R100, 0xb8, !PT ;  /* 0x0000006257037212 */ /* 0x000fe400078eb864 */
        /* <DEDUP_REMOVED lines=18> */
.L_x_240:
        /* <DEDUP_REMOVED lines=382> */
.L_x_258:
[----:B------:R-:W-:Y:S01]  /*11450*/  ISETP.NE.AND P1, PT, R3, RZ, PT ;  /* 0x000000ff0300720c */ /* 0x000fe20003f25270 */
[----:B---34-:R-:W-:Y:S01]  /*11460*/  IMAD.MOV R0, RZ, RZ, -R26 ;  /* 0x000000ffff007224 */ /* 0x018fe200078e0a1a */
[----:B------:R-:W-:Y:S04]  /*11470*/  BSSY.RECONVERGENT B2, `(.L_x_259) ;  /* 0x0000221000027945 */ /* 0x000fe80003800200 */
[----:B------:R-:W-:-:S07]  /*11480*/  VIADDMNMX R0, R0, 0x40, R87, PT ;  /* 0x0000004000007846 */ /* 0x000fce0003800157 */
[----:B------:R-:W-:Y:S05]  /*11490*/  @!P1 BRA `(.L_x_260) ;  /* 0x0000001000349947 */ /* 0x000fea0003800000 */
[----:B------:R-:W-:Y:S01]  /*114a0*/  ISETP.GE.AND P0, PT, R87, 0x1, PT ;  /* 0x000000015700780c */ /* 0x000fe20003f06270 */
[----:B------:R-:W-:-:S12]  /*114b0*/  IMAD.MOV.U32 R98, RZ, RZ, R2 ;  /* 0x000000ffff627224 */ /* 0x000fd800078e0002 */
[----:B------:R-:W-:Y:S05]  /*114c0*/  @!P0 BRA `(.L_x_261) ;  /* 0x00000020006c8947 */ /* 0x000fea0003800000 */
[----:B------:R-:W-:-:S05]  /*114d0*/  LOP3.LUT R4, R2, 0x3c, RZ, 0xc0, !PT ;  /* 0x0000003c02047812 */ /* 0x000fca00078ec0ff */
[----:B------:R-:W-:-:S05]  /*114e0*/  IMAD.IADD R6, R1, 0x1, R4 ;  /* 0x0000000101067824 */ /* 0x000fca00078e0204 */
[----:B------:R-:W3:Y:S01]  /*114f0*/  LDL R4, [R6+0x80] ;  /* 0x0000800006047983 */ /* 0x000ee20000100800 */
[----:B------:R-:W-:Y:S01]  /*11500*/  IMAD.SHL.U32 R3, R2, 0x8, RZ ;  /* 0x0000000802037824 */ /* 0x000fe200078e00ff */
[----:B------:R-:W-:Y:S01]  /*11510*/  LOP3.LUT R8, R18, 0xff, RZ, 0xc0, !PT ;  /* 0x000000ff12087812 */ /* 0x000fe200078ec0ff */
[----:B------:R-:W-:Y:S01]  /*11520*/  VIADD R98, R2, 0x1 ;  /* 0x0000000102627836 */ /* 0x000fe20000000000 */
[----:B------:R-:W-:Y:S02]  /*11530*/  ISETP.NE.AND P0, PT, R0, 0x1, PT ;  /* 0x000000010000780c */ /* 0x000fe40003f05270 */
[----:B------:R-:W-:-:S04]  /*11540*/  LOP3.LUT R3, R3, 0x18, RZ, 0xc, !PT ;  /* 0x0000001803037812 */ /* 0x000fc800078e0cff */
[----:B------:R-:W-:-:S04]  /*11550*/  SHF.L.U32 R3, R8, R3, RZ ;  /* 0x0000000308037219 */ /* 0x000fc800000006ff */
[----:B---3--:R-:W-:-:S05]  /*11560*/  LOP3.LUT R3, R4, R3, RZ, 0xfc, !PT ;  /* 0x0000000304037212 */ /* 0x008fca00078efcff */
[----:B------:R3:W-:Y:S01]  /*11570*/  STL [R6+0x80], R3 ;  /* 0x0000800306007387 */ /* 0x0007e20000100800 */
[----:B------:R-:W-:Y:S05]  /*11580*/  @!P0 BRA `(.L_x_261) ;  /* 0x00000020003c8947 */ /* 0x000fea0003800000 */
[----:B------:R-:W-:-:S05]  /*11590*/  LOP3.LUT R4, R98, 0x7c, RZ, 0xc0, !PT ;  /* 0x0000007c62047812 */ /* 0x000fca00078ec0ff */
[----:B---3--:R-:W-:-:S05]  /*115a0*/  IMAD.IADD R6, R1, 0x1, R4 ;  /* 0x0000000101067824 */ /* 0x008fca00078e0204 */
[----:B------:R-:W3:Y:S01]  /*115b0*/  LDL R4, [R6+0x80] ;  /* 0x0000800006047983 */ /* 0x000ee20000100800 */
[----:B------:R-:W-:Y:S01]  /*115c0*/  IMAD.SHL.U32 R3, R98, 0x8, RZ ;  /* 0x0000000862037824 */ /* 0x000fe200078e00ff */
[----:B------:R-:W-:Y:S01]  /*115d0*/  SHF.R.U32.HI R5, RZ, 0x8, R18 ;  /* 0x00000008ff057819 */ /* 0x000fe20000011612 */
[----:B------:R-:W-:Y:S01]  /*115e0*/  VIADD R98, R2, 0x2 ;  /* 0x0000000202627836 */ /* 0x000fe20000000000 */
[----:B------:R-:W-:Y:S02]  /*115f0*/  ISETP.NE.AND P0, PT, R0, 0x2, PT ;  /* 0x000000020000780c */ /* 0x000fe40003f05270 */
[----:B------:R-:W-:Y:S02]  /*11600*/  LOP3.LUT R3, R3, 0x18, RZ, 0xc, !PT ;  /* 0x0000001803037812 */ /* 0x000fe400078e0cff */
[----:B------:R-:W-:-:S04]  /*11610*/  LOP3.LUT R8, R5, 0xff, RZ, 0xc0, !PT ;  /* 0x000000ff05087812 */ /* 0x000fc800078ec0ff */
[----:B------:R-:W-:-:S04]  /*11620*/  SHF.L.U32 R3, R8, R3, RZ ;  /* 0x0000000308037219 */ /* 0x000fc800000006ff */
[----:B---3--:R-:W-:-:S05]  /*11630*/  LOP3.LUT R3, R4, R3, RZ, 0xfc, !PT ;  /* 0x0000000304037212 */ /* 0x008fca00078efcff */
[----:B------:R4:W-:Y:S01]  /*11640*/  STL [R6+0x80], R3 ;  /* 0x0000800306007387 */ /* 0x0009e20000100800 */
[----:B------:R-:W-:Y:S05]  /*11650*/  @!P0 BRA `(.L_x_261) ;  /* 0x0000002000088947 */ /* 0x000fea0003800000 */
[----:B------:R-:W-:-:S05]  /*11660*/  LOP3.LUT R4, R98, 0x7c, RZ, 0xc0, !PT ;  /* 0x0000007c62047812 */ /* 0x000fca00078ec0ff */
[----:B------:R-:W-:-:S05]  /*11670*/  IMAD.IADD R8, R1, 0x1, R4 ;  /* 0x0000000101087824 */ /* 0x000fca00078e0204 */
[----:B------:R-:W3:Y:S01]  /*11680*/  LDL R4, [R8+0x80] ;  /* 0x0000800008047983 */ /* 0x000ee20000100800 */
[----:B------:R-:W-:Y:S01]  /*11690*/  IMAD.SHL.U32 R5, R98, 0x8, RZ ;  /* 0x0000000862057824 */ /* 0x000fe200078e00ff */
[----:B----4-:R-:W-:Y:S01]  /*116a0*/  SHF.R.U32.HI R3, RZ, 0x10, R18 ;  /* 0x00000010ff037819 */ /* 0x010fe20000011612 */
        /* <DEDUP_REMOVED lines=236> */
.L_x_260:
        /* <DEDUP_REMOVED lines=11> */
.L_x_264:
        /* <DEDUP_REMOVED lines=26> */
[----:B----4-:R-:W-:Y:S01]  /*127c0*/  PRMT R8, R9, 0x3340, R8 ;  /* 0x0000334009087816 */ /* 0x010fe20000000008 */
        /* <DEDUP_REMOVED lines=9> */
[----:B---3--:R-:W-:Y:S05]  /*12860*/  @P0 BRA `(.L_x_264) ;  /* 0xfffffffc006c0947 */ /* 0x008fea000383ffff */
[----:B------:R-:W-:Y:S05]  /*12870*/  BSYNC.RECONVERGENT B4 ;  /* 0x0000000000047941 */ /* 0x000fea0003800200 */
.L_x_263:
[----:B------:R-:W-:Y:S05]  /*12880*/  BSYNC.RECONVERGENT B3 ;  /* 0x0000000000037941 */ /* 0x000fea0003800200 */
.L_x_262:
        /* <DEDUP_REMOVED lines=29> */
.L_x_266:
[----:B------:R-:W-:-:S04]  /*12a60*/  ISETP.GE.U32.AND P0, PT, R12, 0x64, PT ;  /* 0x000000640c00780c */ /* 0x000fc80003f06070 */
        /* <DEDUP_REMOVED lines=18> */
[----:B------:R-:W4:Y:S08]  /*12b90*/  LDC.U8 R7, c[0x3][R5+0x100] ;  /* 0x00c0400005077b82 */ /* 0x000f300000000000 */
[----:B------:R-:W5:Y:S01]  /*12ba0*/  LDC.U8 R9, c[0x3][R5+0x101] ;  /* 0x00c0404005097b82 */ /* 0x000f620000000000 */
[----:B----4-:R3:W-:Y:S04]  /*12bb0*/  STL.U8 [R6+-0x2], R7 ;  /* 0xfffffe0706007387 */ /* 0x0107e80000100000 */
[----:B-----5:R3:W-:Y:S01]  /*12bc0*/  STL.U8 [R6+-0x1], R9 ;  /* 0xffffff0906007387 */ /* 0x0207e20000100000 */
[----:B------:R-:W-:Y:S05]  /*12bd0*/  BRA `(.L_x_267) ;  /* 0x00000000005c7947 */ /* 0x000fea0003800000 */
.L_x_268:
        /* <DEDUP_REMOVED lines=19> */
.L_x_269:
[----:B------:R-:W-:Y:S02]  /*12d10*/  VIADD R3, R12, 0x30 ;  /* 0x000000300c037836 */ /* 0x000fe40000000000 */
[----:B------:R-:W-:Y:S02]  /*12d20*/  IMAD.IADD R6, R1, 0x1, R4 ;  /* 0x0000000101067824 */ /* 0x000fe400078e0204 */
[----:B------:R-:W-:-:S03]  /*12d30*/  VIADD R4, R4, 0xffffffff ;  /* 0xffffffff04047836 */ /* 0x000fc60000000000 */
[----:B------:R4:W-:Y:S04]  /*12d40*/  STL.U8 [R6+-0x1], R3 ;  /* 0xffffff0306007387 */ /* 0x0009e80000100000 */
.L_x_267:
[----:B------:R-:W-:Y:S05]  /*12d50*/  BSYNC.RECONVERGENT B3 ;  /* 0x0000000000037941 */ /* 0x000fea0003800200 */
.L_x_265:
[C---:B------:R-:W-:Y:S01]  /*12d60*/  ISETP.GT.AND P0, PT, R4.reuse, 0x13, PT ;  /* 0x000000130400780c */ /* 0x040fe20003f04270 */
[----:B------:R-:W-:Y:S01]  /*12d70*/  BSSY.RECONVERGENT B3, `(.L_x_270) ;  /* 0x000002c000037945 */ /* 0x000fe20003800200 */
[----:B------:R-:W-:-:S11]  /*12d80*/  IADD3 R11, PT, PT, -R4, 0x14, RZ ;  /* 0x00000014040b7810 */ /* 0x000fd60007ffe1ff */
[----:B------:R-:W-:Y:S05]  /*12d90*/  @P0 BRA `(.L_x_271) ;  /* 0x0000000000a40947 */ /* 0x000fea0003800000 */
[C---:B------:R-:W-:Y:S01]  /*12da0*/  ISETP.GE.AND P2, PT, R11.reuse, 0x4, PT ;  /* 0x000000040b00780c */ /* 0x040fe20003f46270 */
[----:B------:R-:W-:Y:S01]  /*12db0*/  BSSY.RECONVERGENT B4, `(.L_x_272) ;  /* 0x000001a000047945 */ /* 0x000fe20003800200 */
[----:B---34-:R-:W-:Y:S01]  /*12dc0*/  VIMNMX R3, PT, PT, R11, 0x1, !PT ;  /* 0x000000010b037848 */ /* 0x018fe20007fe0100 */
[----:B------:R-:W-:-:S03]  /*12dd0*/  IMAD.MOV.U32 R6, RZ, RZ, RZ ;  /* 0x000000ffff067224 */ /* 0x000fc600078e00ff */
[----:B------:R-:W-:-:S04]  /*12de0*/  LOP3.LUT R13, R3, 0x3, RZ, 0xc0, !PT ;  /* 0x00000003030d7812 */ /* 0x000fc800078ec0ff */
[----:B------:R-:W-:-:S03]  /*12df0*/  ISETP.NE.AND P0, PT, R13, RZ, PT ;  /* 0x000000ff0d00720c */ /* 0x000fc60003f05270 */
[----:B------:R-:W-:Y:S10]  /*12e00*/  @!P2 BRA `(.L_x_273) ;  /* 0x000000000050a947 */ /* 0x000ff40003800000 */
[----:B------:R-:W-:Y:S01]  /*12e10*/  LOP3.LUT R3, R3, 0x7ffffffc, RZ, 0xc0, !PT ;  /* 0x7ffffffc03037812 */ /* 0x000fe200078ec0ff */
[----:B------:R-:W-:Y:S02]  /*12e20*/  IMAD.MOV.U32 R6, RZ, RZ, RZ ;  /* 0x000000ffff067224 */ /* 0x000fe400078e00ff */
[----:B------:R-:W-:Y:S02]  /*12e30*/  IMAD.MOV.U32 R8, RZ, RZ, R4 ;  /* 0x000000ffff087224 */ /* 0x000fe400078e0004 */
[----:B------:R-:W-:Y:S02]  /*12e40*/  IMAD.MOV.U32 R14, RZ, RZ, R19 ;  /* 0x000000ffff0e7224 */ /* 0x000fe400078e0013 */
[----:B------:R-:W-:-:S07]  /*12e50*/  IMAD.MOV R3, RZ, RZ, -R3 ;  /* 0x000000ffff037224 */ /* 0x000fce00078e0a03 */
.L_x_274:
[----:B------:R-:W-:-:S05]  /*12e60*/  IMAD.IADD R9, R1, 0x1, R8 ;  /* 0x0000000101097824 */ /* 0x000fca00078e0208 */
[----:B------:R-:W3:Y:S04]  /*12e70*/  LDL.U8 R5, [R9+0x3] ;  /* 0x0000030009057983 */ /* 0x000ee80000100000 */
[----:B------:R-:W3:Y:S04]  /*12e80*/  LDL.U8 R10, [R9+0x2] ;  /* 0x00000200090a7983 */ /* 0x000ee80000100000 */
[----:B------:R-:W4:Y:S04]  /*12e90*/  LDL.U8 R7, [R9+0x1] ;  /* 0x0000010009077983 */ /* 0x000f280000100000 */
[----:B------:R-:W4:Y:S01]  /*12ea0*/  LDL.U8 R12, [R9] ;  /* 0x00000000090c7983 */ /* 0x000f220000100000 */
[----:B------:R-:W-:-:S02]  /*12eb0*/  VIADD R3, R3, 0x4 ;  /* 0x0000000403037836 */ /* 0x000fc40000000000 */
[----:B------:R-:W-:Y:S02]  /*12ec0*/  VIADD R6, R6, 0x4 ;  /* 0x0000000406067836 */ /* 0x000fe40000000000 */
[----:B------:R-:W-:Y:S01]  /*12ed0*/  VIADD R8, R8, 0x4 ;  /* 0x0000000408087836 */ /* 0x000fe20000000000 */
[----:B------:R-:W-:Y:S02]  /*12ee0*/  ISETP.NE.AND P2, PT, R3, RZ, PT ;  /* 0x000000ff0300720c */ /* 0x000fe40003f45270 */
[----:B---3--:R-:W-:Y:S02]  /*12ef0*/  PRMT R5, R10, 0x3340, R5 ;  /* 0x000033400a057816 */ /* 0x008fe40000000005 */
[----:B----4-:R-:W-:-:S04]  /*12f00*/  PRMT R12, R12, 0x3340, R7 ;  /* 0x000033400c0c7816 */ /* 0x010fc80000000007 */
[----:B------:R-:W-:-:S05]  /*12f10*/  PRMT R5, R12, 0x5410, R5 ;  /* 0x000054100c057816 */ /* 0x000fca0000000005 */
[----:B------:R3:W-:Y:S02]  /*12f20*/  STL [R14], R5 ;  /* 0x000000050e007387 */ /* 0x0007e40000100800 */
[----:B---3--:R-:W-:Y:S01]  /*12f30*/  VIADD R14, R14, 0x4 ;  /* 0x000000040e0e7836 */ /* 0x008fe20000000000 */
[----:B------:R-:W-:Y:S06]  /*12f40*/  @P2 BRA `(.L_x_274) ;  /* 0xfffffffc00c42947 */ /* 0x000fec000383ffff */
.L_x_273:
[----:B------:R-:W-:Y:S05]  /*12f50*/  BSYNC.RECONVERGENT B4 ;  /* 0x0000000000047941 */ /* 0x000fea0003800200 */
.L_x_272:
[----:B------:R-:W-:Y:S05]  /*12f60*/  @!P0 BRA `(.L_x_271) ;  /* 0x0000000000308947 */ /* 0x000fea0003800000 */
[----:B------:R-:W-:-:S05]  /*12f70*/  IADD3 R4, PT, PT, R1, R6, R4 ;  /* 0x0000000601047210 */ /* 0x000fca0007ffe004 */
[----:B------:R-:W3:Y:S01]  /*12f80*/  LDL.U8 R3, [R4] ;  /* 0x0000000004037983 */ /* 0x000ee20000100000 */
[----:B------:R-:W-:Y:S01]  /*12f90*/  IMAD.IADD R6, R1, 0x1, R6 ;  /* 0x0000000101067824 */ /* 0x000fe200078e0206 */
[----:B------:R-:W-:-:S04]  /*12fa0*/  ISETP.NE.AND P0, PT, R13, 0x1, PT ;  /* 0x000000010d00780c */ /* 0x000fc80003f05270 */
[----:B---3--:R3:W-:Y:S09]  /*12fb0*/  STL.U8 [R6+0x100], R3 ;  /* 0x0001000306007387 */ /* 0x0087f20000100000 */
[----:B------:R-:W-:Y:S05]  /*12fc0*/  @!P0 BRA `(.L_x_271) ;  /* 0x0000000000188947 */ /* 0x000fea0003800000 */
[----:B---3--:R-:W3:Y:S01]  /*12fd0*/  LDL.U8 R3, [R4+0x1] ;  /* 0x0000010004037983 */ /* 0x008ee20000100000 */
[----:B------:R-:W-:-:S03]  /*12fe0*/  ISETP.NE.AND P0, PT, R13, 0x2, PT ;  /* 0x000000020d00780c */ /* 0x000fc60003f05270 */
[----:B---3--:R3:W-:Y:S10]  /*12ff0*/  STL.U8 [R6+0x101], R3 ;  /* 0x0001010306007387 */ /* 0x0087f40000100000 */
[----:B------:R-:W-:Y:S05]  /*13000*/  @!P0 BRA `(.L_x_271) ;  /* 0x0000000000088947 */ /* 0x000fea0003800000 */
[----:B---3--:R-:W3:Y:S04]  /*13010*/  LDL.U8 R3, [R4+0x2] ;  /* 0x0000020004037983 */ /* 0x008ee80000100000 */
[----:B---3--:R3:W-:Y:S02]  /*13020*/  STL.U8 [R6+0x102], R3 ;  /* 0x0001020306007387 */ /* 0x0087e40000100000 */
.L_x_271:
[----:B------:R-:W-:Y:S05]  /*13030*/  BSYNC.RECONVERGENT B3 ;  /* 0x0000000000037941 */ /* 0x000fea0003800200 */
.L_x_270:
[----:B------:R-:W-:Y:S01]  /*13040*/  VIMNMX R11, PT, PT, R0, R11, PT ;  /* 0x0000000b000b7248 */ /* 0x000fe20003fe0100 */
[----:B------:R-:W-:-:S03]  /*13050*/  IMAD.MOV.U32 R98, RZ, RZ, R2 ;  /* 0x000000ffff627224 */ /* 0x000fc600078e0002 */
[----:B------:R-:W-:-:S13]  /*13060*/  ISETP.GE.AND P0, PT, R11, 0x1, PT ;  /* 0x000000010b00780c */ /* 0x000fda0003f06270 */
[----:B------:R-:W-:Y:S05]  /*13070*/  @!P0 BRA `(.L_x_261) ;  /* 0x0000000400808947 */ /* 0x000fea0003800000 */
[C---:B------:R-:W-:Y:S01]  /*13080*/  ISETP.GE.U32.AND P2, PT, R11.reuse, 0x4, PT ;  /* 0x000000040b00780c */ /* 0x040fe20003f46070 */
[----:B------:R-:W-:Y:S01]  /*13090*/  BSSY.RECONVERGENT B3, `(.L_x_275) ;  /* 0x0000039000037945 */ /* 0x000fe20003800200 */
[----:B------:R-:W-:Y:S01]  /*130a0*/  LOP3.LUT R15, R11, 0x3, RZ, 0xc0, !PT ;  /* 0x000000030b0f7812 */ /* 0x000fe200078ec0ff */
[----:B------:R-:W-:-:S03]  /*130b0*/  IMAD.MOV.U32 R4, RZ, RZ, RZ ;  /* 0x000000ffff047224 */ /* 0x000fc600078e00ff */
[----:B------:R-:W-:-:S07]  /*130c0*/  ISETP.NE.AND P0, PT, R15, RZ, PT ;  /* 0x000000ff0f00720c */ /* 0x000fce0003f05270 */
[----:B------:R-:W-:Y:S06]  /*130d0*/  @!P2 BRA `(.L_x_276) ;  /* 0x0000000000d0a947 */ /* 0x000fec0003800000 */
[----:B------:R-:W-:Y:S01]  /*130e0*/  LOP3.LUT R16, R11, 0x7ffffffc, RZ, 0xc0, !PT ;  /* 0x7ffffffc0b107812 */ /* 0x000fe200078ec0ff */
[----:B------:R-:W-:Y:S02]  /*130f0*/  IMAD.MOV.U32 R4, RZ, RZ, RZ ;  /* 0x000000ffff047224 */ /* 0x000fe400078e00ff */
[----:B---34-:R-:W-:-:S07]  /*13100*/  IMAD.MOV.U32 R3, RZ, RZ, RZ ;  /* 0x000000ffff037224 */ /* 0x018fce00078e00ff */
.L_x_277:
[----:B------:R-:W-:Y:S01]  /*13110*/  IMAD.IADD R7, R1, 0x1, R4 ;  /* 0x0000000101077824 */ /* 0x000fe200078e0204 */
[----:B---3--:R-:W-:-:S05]  /*13120*/  LOP3.LUT R6, R2, 0xfffffffc, RZ, 0xc0, !PT ;  /* 0xfffffffc02067812 */ /* 0x008fca00078ec0ff */
[----:B------:R-:W3:Y:S01]  /*13130*/  LDL R7, [R7+0x100] ;  /* 0x0001000007077983 */ /* 0x000ee20000100800 */
[----:B------:R-:W-:-:S05]  /*13140*/  IMAD.IADD R12, R1, 0x1, R6 ;  /* 0x00000001010c7824 */ /* 0x000fca00078e0206 */
[----:B------:R-:W4:Y:S01]  /*13150*/  LDL R8, [R12+0x80] ;  /* 0x000080000c087983 */ /* 0x000f220000100800 */
[C---:B------:R-:W-:Y:S02]  /*13160*/  IMAD.SHL.U32 R5, R2.reuse, 0x8, RZ ;  /* 0x0000000802057824 */ /* 0x040fe400078e00ff */
[----:B------:R-:W-:-:S03]  /*13170*/  VIADD R9, R2, 0x1 ;  /* 0x0000000102097836 */ /* 0x000fc60000000000 */
[----:B------:R-:W-:Y:S02]  /*13180*/  LOP3.LUT R5, R5, 0x18, RZ, 0xc, !PT ;  /* 0x0000001805057812 */ /* 0x000fe400078e0cff */
[----:B---3--:R-:W-:-:S04]  /*13190*/  SGXT R6, R7, 0x8 ;  /* 0x000000080706781a */ /* 0x008fc80000000200 */
[----:B------:R-:W-:Y:S02]  /*131a0*/  SHF.L.U32 R5, R6, R5, RZ ;  /* 0x0000000506057219 */ /* 0x000fe400000006ff */
[----:B------:R-:W-:Y:S02]  /*131b0*/  LOP3.LUT R6, R9, 0xfffffffc, RZ, 0xc0, !PT ;  /* 0xfffffffc09067812 */ /* 0x000fe400078ec0ff */
[----:B----4-:R-:W-:-:S03]  /*131c0*/  LOP3.LUT R5, R5, R8, RZ, 0xfc, !PT ;  /* 0x0000000805057212 */ /* 0x010fc600078efcff */
[----:B------:R-:W-:Y:S02]  /*131d0*/  IMAD.IADD R11, R1, 0x1, R6 ;  /* 0x00000001010b7824 */ /* 0x000fe400078e0206 */
[----:B------:R3:W-:Y:S04]  /*131e0*/  STL [R12+0x80], R5 ;  /* 0x000080050c007387 */ /* 0x0007e80000100800 */
[----:B------:R-:W4:Y:S01]  /*131f0*/  LDL R8, [R11+0x80] ;  /* 0x000080000b087983 */ /* 0x000f220000100800 */
[----:B------:R-:W-:Y:S01]  /*13200*/  IMAD.SHL.U32 R9, R9, 0x8, RZ ;  /* 0x0000000809097824 */ /* 0x000fe200078e00ff */
[----:B------:R-:W-:Y:S01]  /*13210*/  SHF.R.S32.HI R6, RZ, 0x8, R7 ;  /* 0x00000008ff067819 */ /* 0x000fe20000011407 */
[----:B------:R-:W-:-:S03]  /*13220*/  VIADD R10, R2, 0x2 ;  /* 0x00000002020a7836 */ /* 0x000fc60000000000 */
[----:B------:R-:W-:Y:S02]  /*13230*/  LOP3.LUT R9, R9, 0x18, RZ, 0xc, !PT ;  /* 0x0000001809097812 */ /* 0x000fe400078e0cff */
[----:B------:R-:W-:-:S04]  /*13240*/  SGXT R6, R6, 0x8 ;  /* 0x000000080606781a */ /* 0x000fc80000000200 */
[----:B------:R-:W-:Y:S02]  /*13250*/  SHF.L.U32 R9, R6, R9, RZ ;  /* 0x0000000906097219 */ /* 0x000fe400000006ff */
[----:B------:R-:W-:-:S05]  /*13260*/  LOP3.LUT R6, R10, 0xfffffffc, RZ, 0xc0, !PT ;  /* 0xfffffffc0a067812 */ /* 0x000fca00078ec0ff */
[----:B------:R-:W-:Y:S01]  /*13270*/  IMAD.IADD R14, R1, 0x1, R6 ;  /* 0x00000001010e7824 */ /* 0x000fe200078e0206 */
[----:B----4-:R-:W-:-:S05]  /*13280*/  LOP3.LUT R8, R9, R8, RZ, 0xfc, !PT ;  /* 0x0000000809087212 */ /* 0x010fca00078efcff */
[----:B------:R4:W-:Y:S04]  /*13290*/  STL [R11+0x80], R8 ;  /* 0x000080080b007387 */ /* 0x0009e80000100800 */
[----:B---3--:R-:W3:Y:S01]  /*132a0*/  LDL R12, [R14+0x80] ;  /* 0x000080000e0c7983 */ /* 0x008ee20000100800 */
[----:B------:R-:W-:Y:S01]  /*132b0*/  IMAD.SHL.U32 R10, R10, 0x8, RZ ;  /* 0x000000080a0a7824 */ /* 0x000fe200078e00ff */
[----:B------:R-:W-:Y:S01]  /*132c0*/  SHF.R.S32.HI R5, RZ, 0x10, R7 ;  /* 0x00000010ff057819 */ /* 0x000fe20000011407 */
[----:B------:R-:W-:-:S03]  /*132d0*/  VIADD R9, R2, 0x3 ;  /* 0x0000000302097836 */ /* 0x000fc60000000000 */
[----:B------:R-:W-:Y:S02]  /*132e0*/  LOP3.LUT R10, R10, 0x18, RZ, 0xc, !PT ;  /* 0x000000180a0a7812 */ /* 0x000fe400078e0cff */
[----:B------:R-:W-:Y:S02]  /*132f0*/  SGXT R5, R5, 0x8 ;  /* 0x000000080505781a */ /* 0x000fe40000000200 */
[----:B------:R-:W-:Y:S02]  /*13300*/  LOP3.LUT R6, R9, 0xfffffffc, RZ, 0xc0, !PT ;  /* 0xfffffffc09067812 */ /* 0x000fe400078ec0ff */
[----:B------:R-:W-:-:S03]  /*13310*/  SHF.L.U32 R5, R5, R10, RZ ;  /* 0x0000000a05057219 */ /* 0x000fc600000006ff */
[----:B------:R-:W-:Y:S01]  /*13320*/  IMAD.IADD R13, R1, 0x1, R6 ;  /* 0x00000001010d7824 */ /* 0x000fe200078e0206 */
[----:B---3--:R-:W-:-:S05]  /*13330*/  LOP3.LUT R5, R5, R12, RZ, 0xfc, !PT ;  /* 0x0000000c05057212 */ /* 0x008fca00078efcff */
[----:B------:R3:W-:Y:S04]  /*13340*/  STL [R14+0x80], R5 ;  /* 0x000080050e007387 */ /* 0x0007e80000100800 */
[----:B----4-:R-:W4:Y:S01]  /*13350*/  LDL R11, [R13+0x80] ;  /* 0x000080000d0b7983 */ /* 0x010f220000100800 */
[----:B------:R-:W-:Y:S01]  /*13360*/  IMAD.SHL.U32 R9, R9, 0x8, RZ ;  /* 0x0000000809097824 */ /* 0x000fe200078e00ff */
[----:B------:R-:W-:Y:S01]  /*13370*/  SHF.R.S32.HI R6, RZ, 0x18, R7 ;  /* 0x00000018ff067819 */ /* 0x000fe20000011407 */
[----:B------:R-:W-:Y:S02]  /*13380*/  VIADD R3, R3, 0x4 ;  /* 0x0000000403037836 */ /* 0x000fe40000000000 */
[----:B------:R-:W-:Y:S01]  /*13390*/  VIADD R4, R4, 0x4 ;  /* 0x0000000404047836 */ /* 0x000fe20000000000 */
[----:B------:R-:W-:Y:S01]  /*133a0*/  LOP3.LUT R9, R9, 0x18, RZ, 0xc, !PT ;  /* 0x0000001809097812 */ /* 0x000fe200078e0cff */
[----:B------:R-:W-:Y:S01]  /*133b0*/  VIADD R2, R2, 0x4 ;  /* 0x0000000402027836 */ /* 0x000fe20000000000 */
[----:B------:R-:W-:-:S02]  /*133c0*/  SGXT R6, R6, 0x8 ;  /* 0x000000080606781a */ /* 0x000fc40000000200 */
[----:B------:R-:W-:Y:S02]  /*133d0*/  ISETP.NE.AND P2, PT, R3, R16, PT ;  /* 0x000000100300720c */ /* 0x000fe40003f45270 */
[----:B------:R-:W-:-:S04]  /*133e0*/  SHF.L.U32 R6, R6, R9, RZ ;  /* 0x0000000906067219 */ /* 0x000fc800000006ff */
[----:B----4-:R-:W-:-:S05]  /*133f0*/  LOP3.LUT R6, R6, R11, RZ, 0xfc, !PT ;  /* 0x0000000b06067212 */ /* 0x010fca00078efcff */
[----:B------:R3:W-:Y:S02]  /*13400*/  STL [R13+0x80], R6 ;  /* 0x000080060d007387 */ /* 0x0007e40000100800 */
[----:B------:R-:W-:Y:S05]  /*13410*/  @P2 BRA `(.L_x_277) ;  /* 0xfffffffc003c2947 */ /* 0x000fea000383ffff */
.L_x_276:
[----:B------:R-:W-:Y:S05]  /*13420*/  BSYNC.RECONVERGENT B3 ;  /* 0x0000000000037941 */ /* 0x000fea0003800200 */
.L_x_275:
[----:B------:R-:W-:Y:S01]  /*13430*/  IMAD.MOV.U32 R98, RZ, RZ, R2 ;  /* 0x000000ffff627224 */ /* 0x000fe200078e0002 */
[----:B------:R-:W-:Y:S06]  /*13440*/  @!P0 BRA `(.L_x_261) ;  /* 0x00000000008c8947 */ /* 0x000fec0003800000 */
[----:B---3--:R-:W-:Y:S01]  /*13450*/  IMAD.IADD R5, R1, 0x1, R4 ;  /* 0x0000000101057824 */ /* 0x008fe200078e0204 */
[----:B------:R-:W-:-:S05]  /*13460*/  LOP3.LUT R4, R2, 0xfffffffc, RZ, 0xc0, !PT ;  /* 0xfffffffc02047812 */ /* 0x000fca00078ec0ff */
[----:B------:R-:W-:Y:S02]  /*13470*/  IMAD.IADD R8, R1, 0x1, R4 ;  /* 0x0000000101087824 */ /* 0x000fe400078e0204 */
[----:B------:R-:W3:Y:S04]  /*13480*/  LDL.S8 R4, [R5+0x100] ;  /* 0x0001000005047983 */ /* 0x000ee80000100200 */
[----:B----4-:R-:W4:Y:S01]  /*13490*/  LDL R6, [R8+0x80] ;  /* 0x0000800008067983 */ /* 0x010f220000100800 */
[C---:B------:R-:W-:Y:S01]  /*134a0*/  IMAD.SHL.U32 R3, R2.reuse, 0x8, RZ ;  /* 0x0000000802037824 */ /* 0x040fe200078e00ff */
[----:B------:R-:W-:Y:S01]  /*134b0*/  ISETP.NE.AND P0, PT, R15, 0x1, PT ;  /* 0x000000010f00780c */ /* 0x000fe20003f05270 */
[----:B------:R-:W-:-:S03]  /*134c0*/  VIADD R98, R2, 0x1 ;  /* 0x0000000102627836 */ /* 0x000fc60000000000 */
[----:B------:R-:W-:-:S04]  /*134d0*/  LOP3.LUT R3, R3, 0x18, RZ, 0xc, !PT ;  /* 0x0000001803037812 */ /* 0x000fc800078e0cff */
[----:B---3--:R-:W-:-:S04]  /*134e0*/  SHF.L.U32 R3, R4, R3, RZ ;  /* 0x0000000304037219 */ /* 0x008fc800000006ff */
[----:B----4-:R-:W-:-:S05]  /*134f0*/  LOP3.LUT R3, R3, R6, RZ, 0xfc, !PT ;  /* 0x0000000603037212 */ /* 0x010fca00078efcff */
[----:B------:R3:W-:Y:S01]  /*13500*/  STL [R8+0x80], R3 ;  /* 0x0000800308007387 */ /* 0x0007e20000100800 */
[----:B------:R-:W-:Y:S05]  /*13510*/  @!P0 BRA `(.L_x_261) ;  /* 0x0000000000588947 */ /* 0x000fea0003800000 */
[----:B------:R-:W-:Y:S01]  /*13520*/  LOP3.LUT R4, R98, 0xfffffffc, RZ, 0xc0, !PT ;  /* 0xfffffffc62047812 */ /* 0x000fe200078ec0ff */
[----:B---3--:R-:W3:Y:S04]  /*13530*/  LDL.S8 R3, [R5+0x101] ;  /* 0x0001010005037983 */ /* 0x008ee80000100200 */
[----:B------:R-:W-:-:S05]  /*13540*/  IMAD.IADD R6, R1, 0x1, R4 ;  /* 0x0000000101067824 */ /* 0x000fca00078e0204 */
[----:B------:R-:W4:Y:S01]  /*13550*/  LDL R4, [R6+0x80] ;  /* 0x0000800006047983 */ /* 0x000f220000100800 */
[----:B------:R-:W-:-:S05]  /*13560*/  IMAD.SHL.U32 R7, R98, 0x8, RZ ;  /* 0x0000000862077824 */ /* 0x000fca00078e00ff */
[----:B------:R-:W-:Y:S02]  /*13570*/  LOP3.LUT R8, R7, 0x18, RZ, 0xc, !PT ;  /* 0x0000001807087812 */ /* 0x000fe400078e0cff */
[----:B------:R-:W-:Y:S01]  /*13580*/  ISETP.NE.AND P0, PT, R15, 0x2, PT ;  /* 0x000000020f00780c */ /* 0x000fe20003f05270 */
[----:B------:R-:W-:Y:S01]  /*13590*/  VIADD R98, R2, 0x2 ;  /* 0x0000000202627836 */ /* 0x000fe20000000000 */
[----:B---3--:R-:W-:-:S04]  /*135a0*/  SHF.L.U32 R3, R3, R8, RZ ;  /* 0x0000000803037219 */ /* 0x008fc800000006ff */
[----:B----4-:R-:W-:-:S05]  /*135b0*/  LOP3.LUT R3, R3, R4, RZ, 0xfc, !PT ;  /* 0x0000000403037212 */ /* 0x010fca00078efcff */
[----:B------:R3:W-:Y:S02]  /*135c0*/  STL [R6+0x80], R3 ;  /* 0x0000800306007387 */ /* 0x0007e40000100800 */
[----:B------:R-:W-:Y:S05]  /*135d0*/  @!P0 BRA `(.L_x_261) ;  /* 0x0000000000288947 */ /* 0x000fea0003800000 */
[----:B------:R-:W-:Y:S01]  /*135e0*/  LOP3.LUT R4, R98, 0xfffffffc, RZ, 0xc0, !PT ;  /* 0xfffffffc62047812 */ /* 0x000fe200078ec0ff */
[----:B---3--:R-:W3:Y:S04]  /*135f0*/  LDL.S8 R3, [R5+0x102] ;  /* 0x0001020005037983 */ /* 0x008ee80000100200 */
[----:B------:R-:W-:-:S05]  /*13600*/  IMAD.IADD R8, R1, 0x1, R4 ;  /* 0x0000000101087824 */ /* 0x000fca00078e0204 */
[----:B------:R-:W4:Y:S01]  /*13610*/  LDL R4, [R8+0x80] ;  /* 0x0000800008047983 */ /* 0x000f220000100800 */
[----:B------:R-:W-:-:S05]  /*13620*/  IMAD.SHL.U32 R6, R98, 0x8, RZ ;  /* 0x0000000862067824 */ /* 0x000fca00078e00ff */
[----:B------:R-:W-:Y:S01]  /*13630*/  LOP3.LUT R6, R6, 0x18, RZ, 0xc, !PT ;  /* 0x0000001806067812 */ /* 0x000fe200078e0cff */
[----:B------:R-:W-:-:S03]  /*13640*/  VIADD R98, R2, 0x3 ;  /* 0x0000000302627836 */ /* 0x000fc60000000000 */
[----:B---3--:R-:W-:-:S04]  /*13650*/  SHF.L.U32 R3, R3, R6, RZ ;  /* 0x0000000603037219 */ /* 0x008fc800000006ff */
[----:B----4-:R-:W-:-:S05]  /*13660*/  LOP3.LUT R3, R3, R4, RZ, 0xfc, !PT ;  /* 0x0000000403037212 */ /* 0x010fca00078efcff */
[----:B------:R3:W-:Y:S02]  /*13670*/  STL [R8+0x80], R3 ;  /* 0x0000800308007387 */ /* 0x0007e40000100800 */
.L_x_261:
[----:B------:R-:W-:Y:S05]  /*13680*/  BSYNC.RECONVERGENT B2 ;  /* 0x0000000000027941 */ /* 0x000fea0003800200 */
.L_x_259:
[----:B------:R-:W-:Y:S01]  /*13690*/  ISETP.GT.AND P0, PT, R98, 0x3f, PT ;  /* 0x0000003f6200780c */ /* 0x000fe20003f04270 */
[----:B------:R-:W5:Y:S01]  /*136a0*/  LDCU.128 UR12, c[0x3][URZ] ;  /* 0x00c00000ff0c77ac */ /* 0x000f620008000c00 */
[----:B------:R-:W-:Y:S02]  /*136b0*/  SHF.R.W.U32 R16, R32, 0x19, R32 ;  /* 0x0000001920107819 */ /* 0x000fe40000001e20 */
[----:B-1----:R-:W-:Y:S01]  /*136c0*/  LOP3.LUT R40, R34, R32, R31, 0xb8, !PT ;  /* 0x0000002022287212 */ /* 0x002fe200078eb81f */
[----:B------:R-:W1:Y:S01]  /*136d0*/  LDCU.128 UR16, c[0x3][0x20] ;  /* 0x00c00400ff1077ac */ /* 0x000e620008000c00 */
[C-C-:B------:R-:W-:Y:S02]  /*136e0*/  SHF.R.W.U32 R45, R30.reuse, 0xd, R30.reuse ;  /* 0x0000000d1e2d7819 */ /* 0x140fe40000001e1e */
[----:B------:R-:W-:Y:S01]  /*136f0*/  SHF.R.W.U32 R46, R30, 0x16, R30 ;  /* 0x000000161e2e7819 */ /* 0x000fe20000001e1e */
[----:B------:R-:W2:Y:S04]  /*13700*/  LDCU.128 UR20, c[0x3][0x30] ;  /* 0x00c00600ff1477ac */ /* 0x000ea80008000c00 */
[----:B---34-:R-:W-:-:S05]  /*13710*/  @!P0 SHF.R.S32.HI R3, RZ, 0x2, R98 ;  /* 0x00000002ff038819 */ /* 0x018fca0000011462 */
[----:B------:R-:W-:-:S05]  /*13720*/  @!P0 IMAD R41, R3, 0x4, R20 ;  /* 0x0000000403298824 */ /* 0x000fca00078e0214 */
[----:B------:R-:W3:Y:S01]  /*13730*/  @!P0 LDL R3, [R41] ;  /* 0x0000000029038983 */ /* 0x000ee20000100800 */
[----:B------:R-:W-:Y:S02]  /*13740*/  @!P0 IMAD.SHL.U32 R2, R98, 0x8, RZ ;  /* 0x0000000862028824 */ /* 0x000fe400078e00ff */
[----:B------:R-:W-:-:S03]  /*13750*/  @!P0 IMAD.MOV.U32 R5, RZ, RZ, 0x80 ;  /* 0x00000080ff058424 */ /* 0x000fc600078e00ff */
[----:B------:R-:W-:-:S04]  /*13760*/  @!P0 LOP3.LUT R2, R2, 0x18, RZ, 0xc, !PT ;  /* 0x0000001802028812 */ /* 0x000fc800078e0cff */
[----:B------:R-:W-:-:S04]  /*13770*/  @!P0 SHF.L.U32 R2, R5, R2, RZ ;  /* 0x0000000205028219 */ /* 0x000fc800000006ff */
[----:B---3--:R-:W-:-:S05]  /*13780*/  @!P0 LOP3.LUT R42, R3, R2, RZ, 0xfc, !PT ;  /* 0x00000002032a8212 */ /* 0x008fca00078efcff */
[----:B------:R3:W-:Y:S04]  /*13790*/  @!P0 STL [R41], R42 ;  /* 0x0000002a29008387 */ /* 0x0007e80000100800 */
[----:B------:R-:W0:Y:S04]  /*137a0*/  LDL.128 R36, [R1+0x80] ;  /* 0x0000800001247983 */ /* 0x000e280000100c00 */
[----:B------:R-:W4:Y:S04]  /*137b0*/  LDL.128 R4, [R1+0x90] ;  /* 0x0000900001047983 */ /* 0x000f280000100c00 */
[----:B------:R-:W2:Y:S04]  /*137c0*/  LDL.128 R8, [R1+0xa0] ;  /* 0x0000a00001087983 */ /* 0x000ea80000100c00 */
[----:B------:R-:W2:Y:S01]  /*137d0*/  LDL.128 R12, [R1+0xb0] ;  /* 0x0000b000010c7983 */ /* 0x000ea20000100c00 */
[C-C-:B------:R-:W-:Y:S01]  /*137e0*/  SHF.R.W.U32 R2, R32.reuse, 0x6, R32.reuse ;  /* 0x0000000620027819 */ /* 0x140fe20000001e20 */
[----:B------:R-:W-:Y:S01]  /*137f0*/  BSSY.RECONVERGENT B2, `(.L_x_278) ;  /* 0x00006c9000027945 */ /* 0x000fe20003800200 */
[----:B------:R-:W-:Y:S01]  /*13800*/  SHF.R.W.U32 R3, R32, 0xb, R32 ;  /* 0x0000000b20037819 */ /* 0x000fe20000001e20 */
[----:B------:R0:W-:Y:S01]  /*13810*/  STL.128 [R1+0xc0], RZ ;  /* 0x0000c0ff01007387 */ /* 0x0001e20000100c00 */
[----:B------:R-:W-:-:S02]  /*13820*/  LOP3.LUT R47, R29, R28, R30, 0xe8, !PT ;  /* 0x0000001c1d2f7212 */ /* 0x000fc400078ee81e */
[----:B------:R-:W-:Y:S01]  /*13830*/  LOP3.LUT R2, R16, R3, R2, 0x96, !PT ;  /* 0x0000000310027212 */ /* 0x000fe200078e9602 */
[----:B-----5:R-:W-:Y:S01]  /*13840*/  IMAD.U32 R16, RZ, RZ, UR12 ;  /* 0x0000000cff107e24 */ /* 0x020fe2000f8e00ff */
[----:B------:R0:W-:Y:S04]  /*13850*/  STL.128 [R1+0xd0], RZ ;  /* 0x0000d0ff01007387 */ /* 0x0001e80000100c00 */
[----:B------:R0:W-:Y:S04]  /*13860*/  STL.128 [R1+0xe0], RZ ;  /* 0x0000e0ff01007387 */ /* 0x0001e80000100c00 */
[----:B------:R0:W-:Y:S02]  /*13870*/  STL.128 [R1+0xf0], RZ ;  /* 0x0000f0ff01007387 */ /* 0x0001e40000100c00 */
[----:B0-----:R-:W-:-:S02]  /*13880*/  IADD3 R3, PT, PT, R36, R40, R33 ;  /* 0x0000002824037210 */ /* 0x001fc40007ffe021 */
[----:B------:R-:W-:Y:S02]  /*13890*/  SHF.R.W.U32 R40, R30, 0x2, R30 ;  /* 0x000000021e287819 */ /* 0x000fe40000001e1e */
[----:B------:R-:W-:Y:S02]  /*138a0*/  IADD3 R2, PT, PT, R3, R16, R2 ;  /* 0x0000001003027210 */ /* 0x000fe40007ffe002 */
[----:B------:R-:W-:Y:S01]  /*138b0*/  LOP3.LUT R45, R46, R45, R40, 0x96, !PT ;  /* 0x0000002d2e2d7212 */ /* 0x000fe200078e9628 */
[----:B------:R-:W-:Y:S01]  /*138c0*/  IMAD.U32 R40, RZ, RZ, UR13 ;  /* 0x0000000dff287e24 */ /* 0x000fe2000f8e00ff */
[----:B------:R-:W-:Y:S01]  /*138d0*/  SHF.R.U32.HI R92, RZ, 0x3, R37 ;  /* 0x00000003ff5c7819 */ /* 0x000fe20000011625 */
[----:B------:R-:W-:Y:S01]  /*138e0*/  IMAD.IADD R3, R35, 0x1, R2 ;  /* 0x0000000123037824 */ /* 0x000fe200078e0202 */
[----:B------:R-:W-:Y:S02]  /*138f0*/  IADD3 R47, PT, PT, R2, R45, R47 ;  /* 0x0000002d022f7210 */ /* 0x000fe40007ffe02f */
[----:B------:R-:W-:-:S02]  /*13900*/  SHF.R.W.U32 R93, R38, 0x7, R38 ;  /* 0x00000007265d7819 */ /* 0x000fc40000001e26 */
[C-C-:B---3--:R-:W-:Y:S02]  /*13910*/  SHF.R.W.U32 R41, R3.reuse, 0x6, R3.reuse ;  /* 0x0000000603297819 */ /* 0x148fe40000001e03 */
[C-C-:B------:R-:W-:Y:S02]  /*13920*/  SHF.R.W.U32 R42, R3.reuse, 0xb, R3.reuse ;  /* 0x0000000b032a7819 */ /* 0x140fe40000001e03 */
[----:B------:R-:W-:Y:S02]  /*13930*/  SHF.R.W.U32 R43, R3, 0x19, R3 ;  /* 0x00000019032b7819 */ /* 0x000fe40000001e03 */
[----:B------:R-:W-:Y:S02]  /*13940*/  LOP3.LUT R44, R31, R3, R32, 0xb8, !PT ;  /* 0x000000031f2c7212 */ /* 0x000fe400078eb820 */
[----:B------:R-:W-:Y:S02]  /*13950*/  LOP3.LUT R41, R43, R42, R41, 0x96, !PT ;  /* 0x0000002a2b297212 */ /* 0x000fe400078e9629 */
[----:B------:R-:W-:-:S02]  /*13960*/  IADD3 R44, PT, PT, R37, R44, R34 ;  /* 0x0000002c252c7210 */ /* 0x000fc40007ffe022 */
[C---:B------:R-:W-:Y:S02]  /*13970*/  SHF.R.W.U32 R2, R47.reuse, 0x2, R47 ;  /* 0x000000022f027819 */ /* 0x040fe40000001e2f */
[----:B------:R-:W-:Y:S02]  /*13980*/  IADD3 R43, PT, PT, R44, R40, R41 ;  /* 0x000000282c2b7210 */ /* 0x000fe40007ffe029 */
[C-C-:B------:R-:W-:Y:S02]  /*13990*/  SHF.R.W.U32 R41, R47.reuse, 0xd, R47.reuse ;  /* 0x0000000d2f297819 */ /* 0x140fe40000001e2f */
[----:B------:R-:W-:Y:S01]  /*139a0*/  SHF.R.W.U32 R42, R47, 0x16, R47 ;  /* 0x000000162f2a7819 */ /* 0x000fe20000001e2f */
[----:B------:R-:W-:Y:S01]  /*139b0*/  IMAD.IADD R48, R28, 0x1, R43 ;  /* 0x000000011c307824 */ /* 0x000fe200078e022b */
[----:B------:R-:W-:Y:S02]  /*139c0*/  SHF.R.W.U32 R94, R38, 0x12, R38 ;  /* 0x00000012265e7819 */ /* 0x000fe40000001e26 */
[----:B------:R-:W-:Y:S01]  /*139d0*/  LOP3.LUT R2, R42, R41, R2, 0x96, !PT ;  /* 0x000000292a027212 */ /* 0x000fe200078e9602 */
[----:B------:R-:W-:Y:S01]  /*139e0*/  IMAD.U32 R41, RZ, RZ, UR14 ;  /* 0x0000000eff297e24 */ /* 0x000fe2000f8e00ff */
[----:B------:R-:W-:-:S02]  /*139f0*/  SHF.R.W.U32 R44, R48, 0x6, R48 ;  /* 0x00000006302c7819 */ /* 0x000fc40000001e30 */
[C-C-:B------:R-:W-:Y:S02]  /*13a00*/  SHF.R.W.U32 R45, R48.reuse, 0xb, R48.reuse ;  /* 0x0000000b302d7819 */ /* 0x140fe40000001e30 */
[----:B------:R-:W-:Y:S02]  /*13a10*/  SHF.R.W.U32 R46, R48, 0x19, R48 ;  /* 0x00000019302e7819 */ /* 0x000fe40000001e30 */
[----:B------:R-:W-:Y:S02]  /*13a20*/  LOP3.LUT R49, R32, R48, R3, 0xb8, !PT ;  /* 0x0000003020317212 */ /* 0x000fe400078eb803 */
[----:B------:R-:W-:Y:S02]  /*13a30*/  LOP3.LUT R44, R46, R45, R44, 0x96, !PT ;  /* 0x0000002d2e2c7212 */ /* 0x000fe400078e962c */
[----:B------:R-:W-:Y:S02]  /*13a40*/  IADD3 R49, PT, PT, R38, R49, R31 ;  /* 0x0000003126317210 */ /* 0x000fe40007ffe01f */
[----:B------:R-:W-:-:S02]  /*13a50*/  LOP3.LUT R42, R30, R29, R47, 0xe8, !PT ;  /* 0x0000001d1e2a7212 */ /* 0x000fc400078ee82f */
[----:B------:R-:W-:Y:S02]  /*13a60*/  IADD3 R44, PT, PT, R49, R41, R44 ;  /* 0x00000029312c7210 */ /* 0x000fe40007ffe02c */
[----:B------:R-:W-:Y:S01]  /*13a70*/  IADD3 R80, PT, PT, R43, R2, R42 ;  /* 0x000000022b507210 */ /* 0x000fe20007ffe02a */
[----:B------:R-:W-:Y:S01]  /*13a80*/  IMAD.U32 R42, RZ, RZ, UR15 ;  /* 0x0000000fff2a7e24 */ /* 0x000fe2000f8e00ff */
[----:B------:R-:W0:Y:S01]  /*13a90*/  LDCU.128 UR12, c[0x3][0x10] ;  /* 0x00c00200ff0c77ac */ /* 0x000e220008000c00 */
        /* <DEDUP_REMOVED lines=11> */
[----:B------:R-:W-:Y:S02]  /*13b50*/  LOP3.LUT R43, R45, R43, R2, 0x96, !PT ;  /* 0x0000002b2d2b7212 */ /* 0x000fe400078e9602 */
[----:B------:R-:W-:Y:S01]  /*13b60*/  LOP3.LUT R2, R47, R30, R80, 0xe8, !PT ;  /* 0x0000001e2f027212 */ /* 0x000fe200078ee850 */
        /* <DEDUP_REMOVED lines=10> */
[----:B------:R-:W-:Y:S01]  /*13c10*/  LOP3.LUT R2, R44, R43, R2, 0x96, !PT ;  /* 0x0000002b2c027212 */ /* 0x000fe200078e9602 */
[----:B0-----:R-:W-:Y:S01]  /*13c20*/  IMAD.U32 R43, RZ, RZ, UR12 ;  /* 0x0000000cff2b7e24 */ /* 0x001fe2000f8e00ff */
[----:B----4-:R-:W-:Y:S01]  /*13c30*/  IADD3 R51, PT, PT, R4, R51, R3 ;  /* 0x0000003304337210 */ /* 0x010fe20007ffe003 */
[----:B------:R-:W-:Y:S01]  /*13c40*/  IMAD.U32 R44, RZ, RZ, UR13 ;  /* 0x0000000dff2c7e24 */ /* 0x000fe2000f8e00ff */
[----:B------:R-:W-:Y:S02]  /*13c50*/  LOP3.LUT R3, R80, R47, R79, 0xe8, !PT ;  /* 0x0000002f50037212 */ /* 0x000fe400078ee84f */
[----:B------:R-:W-:Y:S01]  /*13c60*/  LOP3.LUT R46, R50, R46, R45, 0x96, !PT ;  /* 0x0000002e322e7212 */ /* 0x000fe200078e962d */
[----:B------:R-:W-:Y:S01]  /*13c70*/  IMAD.U32 R45, RZ, RZ, UR14 ;  /* 0x0000000eff2d7e24 */ /* 0x000fe2000f8e00ff */
[----:B------:R-:W-:Y:S02]  /*13c80*/  IADD3 R84, PT, PT, R49, R2, R3 ;  /* 0x0000000231547210 */ /* 0x000fe40007ffe003 */
[----:B------:R-:W-:Y:S01]  /*13c90*/  IADD3 R2, PT, PT, R51, R43, R46 ;  /* 0x0000002b33027210 */ /* 0x000fe20007ffe02e */
[----:B------:R-:W-:Y:S01]  /*13ca0*/  IMAD.U32 R46, RZ, RZ, UR15 ;  /* 0x0000000fff2e7e24 */ /* 0x000fe2000f8e00ff */
[C-C-:B------:R-:W-:Y:S01]  /*13cb0*/  SHF.R.W.U32 R50, R84.reuse, 0xd, R84.reuse ;  /* 0x0000000d54327819 */ /* 0x140fe20000001e54 */
[----:B------:R-:W0:Y:S01]  /*13cc0*/  LDCU.128 UR12, c[0x3][0x40] ;  /* 0x00c00800ff0c77ac */ /* 0x000e220008000c00 */
[C---:B------:R-:W-:Y:S01]  /*13cd0*/  SHF.R.W.U32 R49, R84.reuse, 0x16, R84 ;  /* 0x0000001654317819 */ /* 0x040fe20000001e54 */
[----:B------:R-:W-:Y:S01]  /*13ce0*/  IMAD.IADD R3, R47, 0x1, R2 ;  /* 0x000000012f037824 */ /* 0x000fe200078e0202 */
[----:B------:R-:W-:-:S02]  /*13cf0*/  SHF.R.W.U32 R47, R84, 0x2, R84 ;  /* 0x00000002542f7819 */ /* 0x000fc40000001e54 */
[----:B------:R-:W-:Y:S02]  /*13d00*/  SHF.R.W.U32 R97, R39, 0x12, R39 ;  /* 0x0000001227617819 */ /* 0x000fe40000001e27 */
[C-C-:B------:R-:W-:Y:S02]  /*13d10*/  SHF.R.W.U32 R52, R3.reuse, 0x6, R3.reuse ;  /* 0x0000000603347819 */ /* 0x140fe40000001e03 */
[C-C-:B------:R-:W-:Y:S02]  /*13d20*/  SHF.R.W.U32 R53, R3.reuse, 0xb, R3.reuse ;  /* 0x0000000b03357819 */ /* 0x140fe40000001e03 */
[----:B------:R-:W-:Y:S02]  /*13d30*/  SHF.R.W.U32 R54, R3, 0x19, R3 ;  /* 0x0000001903367819 */ /* 0x000fe40000001e03 */
[----:B------:R-:W-:Y:S02]  /*13d40*/  LOP3.LUT R56, R55, R3, R64, 0xb8, !PT ;  /* 0x0000000337387212 */ /* 0x000fe400078eb840 */
[----:B------:R-:W-:Y:S01]  /*13d50*/  LOP3.LUT R53, R54, R53, R52, 0x96, !PT ;  /* 0x0000003536357212 */ /* 0x000fe200078e9634 */
[----:B--2---:R-:W-:Y:S01]  /*13d60*/  IMAD.U32 R54, RZ, RZ, UR23 ;  /* 0x00000017ff367e24 */ /* 0x004fe2000f8e00ff */
[----:B------:R-:W-:Y:S01]  /*13d70*/  IADD3 R56, PT, PT, R5, R56, R48 ;  /* 0x0000003805387210 */ /* 0x000fe20007ffe030 */
[----:B-1----:R-:W-:Y:S01]  /*13d80*/  IMAD.U32 R48, RZ, RZ, UR17 ;  /* 0x00000011ff307e24 */ /* 0x002fe2000f8e00ff */
[----:B------:R-:W-:-:S02]  /*13d90*/  LOP3.LUT R52, R79, R80, R84, 0xe8, !PT ;  /* 0x000000504f347212 */ /* 0x000fc400078ee854 */
[----:B------:R-:W-:Y:S01]  /*13da0*/  IADD3 R81, PT, PT, R56, R44, R53 ;  /* 0x0000002c38517210 */ /* 0x000fe20007ffe035 */
[----:B------:R-:W-:Y:S01]  /*13db0*/  IMAD.U32 R53, RZ, RZ, UR22 ;  /* 0x00000016ff357e24 */ /* 0x000fe2000f8e00ff */
[----:B------:R-:W-:Y:S01]  /*13dc0*/  LOP3.LUT R51, R49, R50, R47, 0x96, !PT ;  /* 0x0000003231337212 */ /* 0x000fe200078e962f */
[----:B------:R-:W-:Y:S01]  /*13dd0*/  IMAD.U32 R47, RZ, RZ, UR16 ;  /* 0x00000010ff2f7e24 */ /* 0x000fe2000f8e00ff */
[----:B------:R-:W-:Y:S01]  /*13de0*/  SHF.R.U32.HI R96, RZ, 0x3, R39 ;  /* 0x00000003ff607819 */ /* 0x000fe20000011627 */
[----:B------:R-:W-:Y:S01]  /*13df0*/  IMAD.IADD R80, R80, 0x1, R81 ;  /* 0x0000000150507824 */ /* 0x000fe200078e0251 */
[----:B------:R-:W-:Y:S01]  /*13e00*/  IADD3 R2, PT, PT, R2, R51, R52 ;  /* 0x0000003302027210 */ /* 0x000fe20007ffe034 */
[----:B------:R-:W-:Y:S01]  /*13e10*/  IMAD.U32 R49, RZ, RZ, UR18 ;  /* 0x00000012ff317e24 */ /* 0x000fe2000f8e00ff */
[----:B------:R-:W-:Y:S01]  /*13e20*/  SHF.R.W.U32 R99, R4, 0x7, R4 ;  /* 0x0000000704637819 */ /* 0x000fe20000001e04 */
        /* <DEDUP_REMOVED lines=8> */
[----:B------:R-:W-:Y:S01]  /*13eb0*/  LOP3.LUT R62, R61, R62, R59, 0x96, !PT ;  /* 0x0000003e3d3e7212 */ /* 0x000fe200078e963b */
[----:B------:R-:W2:Y:S01]  /*13ec0*/  LDCU.128 UR20, c[0x3][0x60] ;  /* 0x00c00c00ff1477ac */ /* 0x000ea20008000c00 */
[----:B------:R-:W-:Y:S01]  /*13ed0*/  IADD3 R63, PT, PT, R6, R63, R55 ;  /* 0x0000003f063f7210 */ /* 0x000fe20007ffe037 */
[----:B0-----:R-:W-:Y:S01]  /*13ee0*/  IMAD.U32 R55, RZ, RZ, UR12 ;  /* 0x0000000cff377e24 */ /* 0x001fe2000f8e00ff */
[----:B------:R-:W-:Y:S02]  /*13ef0*/  LOP3.LUT R59, R84, R79, R2, 0xe8, !PT ;  /* 0x0000004f543b7212 */ /* 0x000fe400078ee802 */
[----:B------:R-:W-:Y:S02]  /*13f00*/  IADD3 R82, PT, PT, R63, R45, R62 ;  /* 0x0000002d3f527210 */ /* 0x000fe40007ffe03e */
[C-C-:B------:R-:W-:Y:S02]  /*13f10*/  SHF.R.W.U32 R56, R2.reuse, 0x2, R2.reuse ;  /* 0x0000000202387819 */ /* 0x140fe40000001e02 */
[C---:B------:R-:W-:Y:S01]  /*13f20*/  SHF.R.W.U32 R57, R2.reuse, 0xd, R2 ;  /* 0x0000000d02397819 */ /* 0x040fe20000001e02 */
[----:B------:R-:W-:Y:S01]  /*13f30*/  IMAD.IADD R79, R79, 0x1, R82 ;  /* 0x000000014f4f7824 */ /* 0x000fe200078e0252 */
[----:B------:R-:W-:-:S02]  /*13f40*/  SHF.R.W.U32 R58, R2, 0x16, R2 ;  /* 0x00000016023a7819 */ /* 0x000fc40000001e02 */
[----:B------:R-:W-:Y:S01]  /*13f50*/  SHF.R.W.U32 R100, R4, 0x12, R4 ;  /* 0x0000001204647819 */ /* 0x000fe20000001e04 */
[----:B-1----:R-:W-:Y:S01]  /*13f60*/  IMAD.U32 R61, RZ, RZ, UR18 ;  /* 0x00000012ff3d7e24 */ /* 0x002fe2000f8e00ff */
[C-C-:B------:R-:W-:Y:S01]  /*13f70*/  SHF.R.W.U32 R68, R79.reuse, 0x6, R79.reuse ;  /* 0x000000064f447819 */ /* 0x140fe20000001e4f */
[----:B------:R-:W-:Y:S01]  /*13f80*/  IMAD.U32 R62, RZ, RZ, UR19 ;  /* 0x00000013ff3e7e24 */ /* 0x000fe2000f8e00ff */
        /* <DEDUP_REMOVED lines=9> */
[----:B------:R-:W-:Y:S01]  /*14020*/  IADD3 R81, PT, PT, R81, R60, R59 ;  /* 0x0000003c51517210 */ /* 0x000fe20007ffe03b */
[----:B------:R-:W-:Y:S01]  /*14030*/  IMAD.U32 R59, RZ, RZ, UR16 ;  /* 0x00000010ff3b7e24 */ /* 0x000fe2000f8e00ff */
[----:B------:R-:W-:Y:S01]  /*14040*/  IADD3 R83, PT, PT, R71, R46, R69 ;  /* 0x0000002e47537210 */ /* 0x000fe20007ffe045 */
[----:B------:R-:W-:Y:S01]  /*14050*/  IMAD.U32 R60, RZ, RZ, UR17 ;  /* 0x00000011ff3c7e24 */ /* 0x000fe2000f8e00ff */
[C-C-:B------:R-:W-:Y:S01]  /*14060*/  SHF.R.W.U32 R63, R81.reuse, 0x2, R81.reuse ;  /* 0x00000002513f7819 */ /* 0x140fe20000001e51 */
[----:B--2---:R-:W-:Y:S01]  /*14070*/  IMAD.U32 R64, RZ, RZ, UR21 ;  /* 0x00000015ff407e24 */ /* 0x004fe2000f8e00ff */
[C-C-:B------:R-:W-:Y:S01]  /*14080*/  SHF.R.W.U32 R66, R81.reuse, 0xd, R81.reuse ;  /* 0x0000000d51427819 */ /* 0x140fe20000001e51 */
[----:B------:R-:W0:Y:S01]  /*14090*/  LDCU.128 UR12, c[0x3][0x80] ;  /* 0x00c01000ff0c77ac */ /* 0x000e220008000c00 */
[----:B------:R-:W-:-:S02]  /*140a0*/  SHF.R.W.U32 R65, R81, 0x16, R81 ;  /* 0x0000001651417819 */ /* 0x000fc40000001e51 */
[----:B------:R-:W-:Y:S01]  /*140b0*/  LOP3.LUT R68, R2, R84, R81, 0xe8, !PT ;  /* 0x0000005402447212 */ /* 0x000fe200078ee851 */
[----:B------:R-:W-:Y:S01]  /*140c0*/  IMAD.IADD R84, R84, 0x1, R83 ;  /* 0x0000000154547824 */ /* 0x000fe200078e0253 */
[----:B------:R-:W-:Y:S01]  /*140d0*/  LOP3.LUT R67, R65, R66, R63, 0x96, !PT ;  /* 0x0000004241437212 */ /* 0x000fe200078e963f */
[----:B------:R-:W-:Y:S01]  /*140e0*/  IMAD.U32 R63, RZ, RZ, UR20 ;  /* 0x00000014ff3f7e24 */ /* 0x000fe2000f8e00ff */
[----:B------:R-:W-:Y:S01]  /*140f0*/  SHF.R.U32.HI R101, RZ, 0x3, R4 ;  /* 0x00000003ff657819 */ /* 0x000fe20000011604 */
[----:B------:R-:W-:Y:S01]  /*14100*/  IMAD.U32 R65, RZ, RZ, UR22 ;  /* 0x00000016ff417e24 */ /* 0x000fe2000f8e00ff */
[----:B------:R-:W-:Y:S01]  /*14110*/  IADD3 R82, PT, PT, R82, R67, R68 ;  /* 0x0000004352527210 */ /* 0x000fe20007ffe044 */
[----:B------:R-:W-:Y:S01]  /*14120*/  IMAD.U32 R66, RZ, RZ, UR23 ;  /* 0x00000017ff427e24 */ /* 0x000fe2000f8e00ff */
[C-C-:B------:R-:W-:Y:S01]  /*14130*/  SHF.R.W.U32 R74, R84.reuse, 0x6, R84.reuse ;  /* 0x00000006544a7819 */ /* 0x140fe20000001e54 */
[----:B------:R-:W1:Y:S01]  /*14140*/  LDCU.128 UR16, c[0x3][0x90] ;  /* 0x00c01200ff1077ac */ /* 0x000e620008000c00 */
[----:B------:R-:W-:-:S02]  /*14150*/  SHF.R.W.U32 R75, R84, 0xb, R84 ;  /* 0x0000000b544b7819 */ /* 0x000fc40000001e54 */
[----:B------:R-:W-:Y:S01]  /*14160*/  SHF.R.W.U32 R77, R84, 0x19, R84 ;  /* 0x00000019544d7819 */ /* 0x000fe20000001e54 */
[----:B------:R-:W2:Y:S01]  /*14170*/  LDCU.128 UR20, c[0x3][0xa0] ;  /* 0x00c01400ff1477ac */ /* 0x000ea20008000c00 */
[----:B------:R-:W-:Y:S01]  /*14180*/  LOP3.LUT R85, R80, R84, R79, 0xb8, !PT ;  /* 0x0000005450557212 */ /* 0x000fe200078eb84f */
        /* <DEDUP_REMOVED lines=9> */
[----:B------:R-:W-:-:S02]  /*14220*/  IADD3 R85, PT, PT, R8, R85, R3 ;  /* 0x0000005508557210 */ /* 0x000fc40007ffe003 */
[----:B------:R-:W-:Y:S01]  /*14230*/  LOP3.LUT R76, R73, R72, R71, 0x96, !PT ;  /* 0x00000048494c7212 */ /* 0x000fe200078e9647 */
[----:B-1----:R-:W-:Y:S01]  /*14240*/  IMAD.U32 R71, RZ, RZ, UR16 ;  /* 0x00000010ff477e24 */ /* 0x002fe2000f8e00ff */
[----:B------:R-:W-:Y:S01]  /*14250*/  LOP3.LUT R3, R81, R2, R82, 0xe8, !PT ;  /* 0x0000000251037212 */ /* 0x000fe200078ee852 */
[----:B------:R-:W-:Y:S01]  /*14260*/  IMAD.U32 R72, RZ, RZ, UR17 ;  /* 0x00000011ff487e24 */ /* 0x000fe2000f8e00ff */
[----:B------:R-:W-:Y:S01]  /*14270*/  IADD3 R85, PT, PT, R85, R47, R78 ;  /* 0x0000002f55557210 */ /* 0x000fe20007ffe04e */
[----:B------:R-:W-:Y:S01]  /*14280*/  IMAD.U32 R73, RZ, RZ, UR18 ;  /* 0x00000012ff497e24 */ /* 0x000fe2000f8e00ff */
[----:B------:R-:W-:Y:S01]  /*14290*/  IADD3 R83, PT, PT, R83, R76, R3 ;  /* 0x0000004c53537210 */ /* 0x000fe20007ffe003 */
[----:B------:R-:W-:Y:S01]  /*142a0*/  IMAD.U32 R74, RZ, RZ, UR19 ;  /* 0x00000013ff4a7e24 */ /* 0x000fe2000f8e00ff */
[----:B------:R-:W-:Y:S01]  /*142b0*/  SHF.R.W.U32 R102, R7, 0x12, R7 ;  /* 0x0000001207667819 */ /* 0x000fe20000001e07 */
[----:B------:R-:W-:Y:S01]  /*142c0*/  IMAD.IADD R3, R2, 0x1, R85 ;  /* 0x0000000102037824 */ /* 0x000fe200078e0255 */
        /* <DEDUP_REMOVED lines=9> */
[--C-:B------:R-:W-:Y:S02]  /*14360*/  SHF.R.W.U32 R86, R83, 0x16, R83.reuse ;  /* 0x0000001653567819 */ /* 0x100fe40000001e53 */
[----:B------:R-:W-:Y:S02]  /*14370*/  LOP3.LUT R91, R90, R91, R88, 0x96, !PT ;  /* 0x0000005b5a5b7212 */ /* 0x000fe400078e9658 */
[----:B------:R-:W-:Y:S02]  /*14380*/  LOP3.LUT R88, R79, R3, R84, 0xb8, !PT ;  /* 0x000000034f587212 */ /* 0x000fe400078eb854 */
[----:B------:R-:W-:Y:S02]  /*14390*/  LOP3.LUT R2, R86, R89, R2, 0x96, !PT ;  /* 0x0000005956027212 */ /* 0x000fe400078e9602 */
[----:B------:R-:W-:Y:S02]  /*143a0*/  IADD3 R88, PT, PT, R9, R88, R80 ;  /* 0x0000005809587210 */ /* 0x000fe40007ffe050 */
[----:B------:R-:W-:-:S02]  /*143b0*/  LOP3.LUT R86, R82, R81, R83, 0xe8, !PT ;  /* 0x0000005152567212 */ /* 0x000fc400078ee853 */
[----:B------:R-:W-:Y:S02]  /*143c0*/  IADD3 R80, PT, PT, R88, R48, R91 ;  /* 0x0000003058507210 */ /* 0x000fe40007ffe05b */
[----:B------:R-:W-:Y:S02]  /*143d0*/  IADD3 R2, PT, PT, R85, R2, R86 ;  /* 0x0000000255027210 */ /* 0x000fe40007ffe056 */
[--C-:B------:R-:W-:Y:S01]  /*143e0*/  SHF.R.W.U32 R90, R37, 0x7, R37.reuse ;  /* 0x00000007255a7819 */ /* 0x100fe20000001e25 */
[----:B------:R-:W-:Y:S01]  /*143f0*/  IMAD.IADD R86, R81, 0x1, R80 ;  /* 0x0000000151567824 */ /* 0x000fe200078e0250 */
        /* <DEDUP_REMOVED lines=50> */
[----:B------:R-:W-:Y:S02]  /*14720*/  SHF.R.U32.HI R101, RZ, 0x3, R11 ;  /* 0x00000003ff657819 */ /* 0x000fe4000001160b */
[----:B------:R-:W-:-:S02]  /*14730*/  SHF.R.W.U32 R97, R94, 0x2, R94 ;  /* 0x000000025e617819 */ /* 0x000fc40000001e5e */
[----:B------:R-:W-:Y:S01]  /*14740*/  LOP3.LUT R79, R96, R79, R101, 0x96, !PT ;  /* 0x0000004f604f7212 */ /* 0x000fe200078e9665 */
[----:B------:R-:W-:Y:S01]  /*14750*/  IMAD.IADD R96, R83, 0x1, R100 ;  /* 0x0000000153607824 */ /* 0x000fe200078e0264 */
[C-C-:B------:R-:W-:Y:S02]  /*14760*/  SHF.R.W.U32 R102, R94.reuse, 0xd, R94.reuse ;  /* 0x0000000d5e667819 */ /* 0x140fe40000001e5e */
[----:B------:R-:W-:Y:S02]  /*14770*/  SHF.R.W.U32 R99, R94, 0x16, R94 ;  /* 0x000000165e637819 */ /* 0x000fe40000001e5e */
[----:B------:R-:W-:Y:S02]  /*14780*/  IADD3 R90, PT, PT, R9, R36, R90 ;  /* 0x00000024095a7210 */ /* 0x000fe40007ffe05a */
[----:B------:R-:W-:Y:S02]  /*14790*/  LOP3.LUT R83, R99, R102, R97, 0x96, !PT ;  /* 0x0000006663537212 */ /* 0x000fe400078e9661 */
[----:B------:R-:W-:-:S02]  /*147a0*/  LOP3.LUT R36, R93, R2, R94, 0xe8, !PT ;  /* 0x000000025d247212 */ /* 0x000fc400078ee85e */
[----:B------:R-:W-:Y:S02]  /*147b0*/  IADD3 R89, PT, PT, R10, R37, R89 ;  /* 0x000000250a597210 */ /* 0x000fe40007ffe059 */
        /* <DEDUP_REMOVED lines=23> */
[----:B------:R-:W-:Y:S01]  /*14930*/  LOP3.LUT R102, R38, R97, R102, 0x96, !PT ;  /* 0x0000006126667212 */ /* 0x000fe200078e9666 */
[----:B------:R-:W-:Y:S01]  /*14940*/  IMAD.IADD R97, R2, 0x1, R3 ;  /* 0x0000000102617824 */ /* 0x000fe200078e0203 */
[C-C-:B------:R-:W-:Y:S02]  /*14950*/  SHF.R.W.U32 R103, R15.reuse, 0x11, R15.reuse ;  /* 0x000000110f677819 */ /* 0x140fe40000001e0f */
[--C-:B------:R-:W-:Y:S02]  /*14960*/  SHF.R.W.U32 R104, R15, 0x13, R15.reuse ;  /* 0x000000130f687819 */ /* 0x100fe40000001e0f */
[----:B------:R-:W-:Y:S02]  /*14970*/  SHF.R.U32.HI R105, RZ, 0xa, R15 ;  /* 0x0000000aff697819 */ /* 0x000fe4000001160f */
        /* <DEDUP_REMOVED lines=11> */
[----:B------:R-:W-:Y:S02]  /*14a30*/  SHF.R.U32.HI R107, RZ, 0x3, R13 ;  /* 0x00000003ff6b7819 */ /* 0x000fe4000001160d */
[----:B------:R-:W-:Y:S02]  /*14a40*/  LOP3.LUT R101, R38, R101, R2, 0x96, !PT ;  /* 0x0000006526657212 */ /* 0x000fe400078e9602 */
[----:B------:R-:W-:-:S02]  /*14a50*/  IADD3 R103, PT, PT, R13, R103, R86 ;  /* 0x000000670d677210 */ /* 0x000fc40007ffe056 */
        /* <DEDUP_REMOVED lines=11> */
[--C-:B------:R-:W-:Y:S02]  /*14b10*/  SHF.R.W.U32 R107, R15, 0x12, R15.reuse ;  /* 0x000000120f6b7819 */ /* 0x100fe40000001e0f */
[----:B------:R-:W-:-:S02]  /*14b20*/  SHF.R.U32.HI R108, RZ, 0x3, R15 ;  /* 0x00000003ff6c7819 */ /* 0x000fc4000001160f */
[C---:B------:R-:W-:Y:S02]  /*14b30*/  SHF.R.W.U32 R105, R86.reuse, 0x6, R86 ;  /* 0x0000000656697819 */ /* 0x040fe40000001e56 */
[----:B------:R-:W-:Y:S02]  /*14b40*/  LOP3.LUT R3, R107, R106, R108, 0x96, !PT ;  /* 0x0000006a6b037212 */ /* 0x000fe400078e966c */
        /* <DEDUP_REMOVED lines=10> */
[----:B------:R-:W-:Y:S02]  /*14bf0*/  LOP3.LUT R39, R83, R94, R102, 0xe8, !PT ;  /* 0x0000005e53277212 */ /* 0x000fe400078ee866 */
[----:B------:R-:W-:Y:S02]  /*14c00*/  IADD3 R81, PT, PT, R108, R53, R106 ;  /* 0x000000356c517210 */ /* 0x000fe40007ffe06a */
[----:B------:R-:W-:Y:S02]  /*14c10*/  IADD3 R101, PT, PT, R38, R101, R39 ;  /* 0x0000006526657210 */ /* 0x000fe40007ffe027 */
[----:B------:R-:W-:Y:S01]  /*14c20*/  IADD3 R95, PT, PT, R13, R4, R88 ;  /* 0x000000040d5f7210 */ /* 0x000fe20007ffe058 */
[----:B------:R-:W-:Y:S01]  /*14c30*/  IMAD.IADD R94, R94, 0x1, R81 ;  /* 0x000000015e5e7824 */ /* 0x000fe200078e0251 */
[----:B------:R-:W-:Y:S01]  /*14c40*/  IADD3 R38, PT, PT, R15, R6, R91 ;  /* 0x000000060f267210 */ /* 0x000fe20007ffe05b */
        /* <DEDUP_REMOVED lines=16> */
[----:B------:R-:W-:Y:S02]  /*14d50*/  IADD3 R8, PT, PT, R81, R6, R7 ;  /* 0x0000000651087210 */ /* 0x000fe40007ffe007 */
[----:B------:R-:W-:Y:S02]  /*14d60*/  IADD3 R6, PT, PT, R39, R54, R91 ;  /* 0x0000003627067210 */ /* 0x000fe40007ffe05b */
[C-C-:B------:R-:W-:Y:S02]  /*14d70*/  SHF.R.W.U32 R82, R4.reuse, 0x11, R4.reuse ;  /* 0x0000001104527819 */ /* 0x140fe40000001e04 */
[----:B------:R-:W-:Y:S01]  /*14d80*/  SHF.R.W.U32 R99, R4, 0x13, R4 ;  /* 0x0000001304637819 */ /* 0x000fe20000001e04 */
[----:B------:R-:W-:Y:S01]  /*14d90*/  IMAD.IADD R91, R83, 0x1, R6 ;  /* 0x00000001535b7824 */ /* 0x000fe200078e0206 */
[----:B------:R-:W-:-:S02]  /*14da0*/  SHF.R.U32.HI R90, RZ, 0xa, R4 ;  /* 0x0000000aff5a7819 */ /* 0x000fc40000011604 */
[----:B------:R-:W-:Y:S02]  /*14db0*/  SHF.R.W.U32 R7, R8, 0x2, R8 ;  /* 0x0000000208077819 */ /* 0x000fe40000001e08 */
[----:B------:R-:W-:Y:S02]  /*14dc0*/  LOP3.LUT R103, R99, R82, R90, 0x96, !PT ;  /* 0x0000005263677212 */ /* 0x000fe400078e965a */
[C-C-:B------:R-:W-:Y:S02]  /*14dd0*/  SHF.R.W.U32 R81, R91.reuse, 0x6, R91.reuse ;  /* 0x000000065b517819 */ /* 0x140fe40000001e5b */
[C-C-:B------:R-:W-:Y:S02]  /*14de0*/  SHF.R.W.U32 R84, R91.reuse, 0xb, R91.reuse ;  /* 0x0000000b5b547819 */ /* 0x140fe40000001e5b */
[----:B------:R-:W-:Y:S02]  /*14df0*/  SHF.R.W.U32 R83, R91, 0x19, R91 ;  /* 0x000000195b537819 */ /* 0x000fe40000001e5b */
[----:B------:R-:W-:-:S02]  /*14e00*/  LOP3.LUT R90, R86, R91, R94, 0xb8, !PT ;  /* 0x0000005b565a7212 */ /* 0x000fc400078eb85e */
[C-C-:B------:R-:W-:Y:S02]  /*14e10*/  SHF.R.W.U32 R82, R8.reuse, 0xd, R8.reuse ;  /* 0x0000000d08527819 */ /* 0x140fe40000001e08 */
[----:B------:R-:W-:Y:S02]  /*14e20*/  SHF.R.W.U32 R39, R8, 0x16, R8 ;  /* 0x0000001608277819 */ /* 0x000fe40000001e08 */
[C-C-:B------:R-:W-:Y:S02]  /*14e30*/  SHF.R.W.U32 R96, R5.reuse, 0x11, R5.reuse ;  /* 0x0000001105607819 */ /* 0x140fe40000001e05 */
[--C-:B------:R-:W-:Y:S02]  /*14e40*/  SHF.R.W.U32 R99, R5, 0x13, R5.reuse ;  /* 0x0000001305637819 */ /* 0x100fe40000001e05 */
[----:B------:R-:W-:Y:S02]  /*14e50*/  SHF.R.U32.HI R100, RZ, 0xa, R5 ;  /* 0x0000000aff647819 */ /* 0x000fe40000011605 */
[----:B------:R-:W-:-:S02]  /*14e60*/  LOP3.LUT R84, R83, R84, R81, 0x96, !PT ;  /* 0x0000005453547212 */ /* 0x000fc400078e9651 */
[C---:B------:R-:W-:Y:S02]  /*14e70*/  IADD3 R90, PT, PT, R4.reuse, R90, R97 ;  /* 0x0000005a045a7210 */ /* 0x040fe40007ffe061 */
[----:B------:R-:W-:Y:S02]  /*14e80*/  LOP3.LUT R7, R39, R82, R7, 0x96, !PT ;  /* 0x0000005227077212 */ /* 0x000fe400078e9607 */
[----:B------:R-:W-:Y:S02]  /*14e90*/  LOP3.LUT R97, R101, R102, R8, 0xe8, !PT ;  /* 0x0000006665617212 */ /* 0x000fe400078ee808 */
[----:B------:R-:W-:Y:S02]  /*14ea0*/  LOP3.LUT R96, R99, R96, R100, 0x96, !PT ;  /* 0x0000006063607212 */ /* 0x000fe400078e9664 */
[C-C-:B------:R-:W-:Y:S02]  /*14eb0*/  SHF.R.W.U32 R81, R4.reuse, 0x7, R4.reuse ;  /* 0x0000000704517819 */ /* 0x140fe40000001e04 */
[----:B------:R-:W-:-:S02]  /*14ec0*/  SHF.R.W.U32 R82, R4, 0x12, R4 ;  /* 0x0000001204527819 */ /* 0x000fc40000001e04 */
[----:B------:R-:W-:Y:S02]  /*14ed0*/  SHF.R.U32.HI R39, RZ, 0x3, R4 ;  /* 0x00000003ff277819 */ /* 0x000fe40000011604 */
[----:B------:R-:W-:Y:S02]  /*14ee0*/  IADD3 R99, PT, PT, R90, R55, R84 ;  /* 0x000000375a637210 */ /* 0x000fe40007ffe054 */
[----:B------:R-:W-:Y:S01]  /*14ef0*/  IADD3 R97, PT, PT, R6, R7, R97 ;  /* 0x0000000706617210 */ /* 0x000fe20007ffe061 */
[----:B------:R-:W-:Y:S01]  /*14f00*/  IMAD.IADD R7, R103, 0x1, R92 ;  /* 0x0000000167077824 */ /* 0x000fe200078e025c */
[C---:B------:R-:W-:Y:S01]  /*14f10*/  SHF.R.W.U32 R83, R5.reuse, 0x7, R5 ;  /* 0x0000000705537819 */ /* 0x040fe20000001e05 */
[----:B------:R-:W-:Y:S01]  /*14f20*/  IMAD.IADD R102, R102, 0x1, R99 ;  /* 0x0000000166667824 */ /* 0x000fe200078e0263 */
        /* <DEDUP_REMOVED lines=22> */
[----:B------:R-:W-:Y:S02]  /*15090*/  IADD3 R80, PT, PT, R99, R80, R9 ;  /* 0x0000005063507210 */ /* 0x000fe40007ffe009 */
        /* <DEDUP_REMOVED lines=12> */
[C-C-:B------:R-:W-:Y:S02]  /*15160*/  SHF.R.W.U32 R93, R7.reuse, 0x12, R7.reuse ;  /* 0x00000012075d7819 */ /* 0x140fe40000001e07 */
[----:B------:R-:W-:Y:S02]  /*15170*/  SHF.R.U32.HI R10, RZ, 0x3, R7 ;  /* 0x00000003ff0a7819 */ /* 0x000fe40000011607 */
[----:B------:R-:W-:Y:S02]  /*15180*/  IADD3 R92, PT, PT, R7, R92, R94 ;  /* 0x0000005c075c7210 */ /* 0x000fe40007ffe05e */
[----:B------:R-:W-:Y:S02]  /*15190*/  LOP3.LUT R9, R97, R8, R80, 0xe8, !PT ;  /* 0x0000000861097212 */ /* 0x000fe400078ee850 */
[----:B------:R-:W-:-:S02]  /*151a0*/  LOP3.LUT R84, R93, R84, R10, 0x96, !PT ;  /* 0x000000545d547212 */ /* 0x000fc400078e960a */
[C-C-:B------:R-:W-:Y:S02]  /*151b0*/  SHF.R.W.U32 R99, R6.reuse, 0x11, R6.reuse ;  /* 0x0000001106637819 */ /* 0x140fe40000001e06 */
        /* <DEDUP_REMOVED lines=8> */
[--C-:B------:R-:W-:Y:S01]  /*15240*/  SHF.R.W.U32 R99, R6, 0x12, R6.reuse ;  /* 0x0000001206637819 */ /* 0x100fe20000001e06 */
[----:B------:R-:W-:Y:S01]  /*15250*/  IMAD.IADD R8, R104, 0x1, R85 ;  /* 0x0000000168087824 */ /* 0x000fe200078e0255 */
        /* <DEDUP_REMOVED lines=59> */
[----:B------:R-:W-:Y:S01]  /*15610*/  LOP3.LUT R80, R91, R80, R11, 0x96, !PT ;  /* 0x000000505b507212 */ /* 0x000fe200078e960b */
[----:B------:R-:W-:Y:S01]  /*15620*/  IMAD.IADD R11, R94, 0x1, R89 ;  /* 0x000000015e0b7824 */ /* 0x000fe200078e0259 */
[----:B------:R-:W-:Y:S01]  /*15630*/  LOP3.LUT R38, R92, R79, R95, 0xe8, !PT ;  /* 0x0000004f5c267212 */ /* 0x000fe200078ee85f */
[----:B------:R-:W-:Y:S01]  /*15640*/  IMAD.IADD R96, R79, 0x1, R102 ;  /* 0x000000014f607824 */ /* 0x000fe200078e0266 */
[----:B------:R-:W-:Y:S02]  /*15650*/  IADD3 R91, PT, PT, R37, R13, R2 ;  /* 0x0000000d255b7210 */ /* 0x000fe40007ffe002 */
[----:B------:R-:W-:Y:S02]  /*15660*/  IADD3 R94, PT, PT, R99, R80, R38 ;  /* 0x00000050635e7210 */ /* 0x000fe40007ffe026 */
[----:B------:R-:W-:-:S02]  /*15670*/  SHF.R.W.U32 R79, R96, 0x6, R96 ;  /* 0x00000006604f7819 */ /* 0x000fc40000001e60 */
[C-C-:B------:R-:W-:Y:S02]  /*15680*/  SHF.R.W.U32 R2, R94.reuse, 0x2, R94.reuse ;  /* 0x000000025e027819 */ /* 0x140fe40000001e5e */
[C-C-:B------:R-:W-:Y:S02]  /*15690*/  SHF.R.W.U32 R13, R94.reuse, 0xd, R94.reuse ;  /* 0x0000000d5e0d7819 */ /* 0x140fe40000001e5e */
[----:B------:R-:W-:Y:S02]  /*156a0*/  SHF.R.W.U32 R38, R94, 0x16, R94 ;  /* 0x000000165e267819 */ /* 0x000fe40000001e5e */
[C-C-:B------:R-:W-:Y:S02]  /*156b0*/  SHF.R.W.U32 R80, R96.reuse, 0xb, R96.reuse ;  /* 0x0000000b60507819 */ /* 0x140fe40000001e60 */
[----:B------:R-:W-:Y:S02]  /*156c0*/  SHF.R.W.U32 R89, R96, 0x19, R96 ;  /* 0x0000001960597819 */ /* 0x000fe40000001e60 */
        /* <DEDUP_REMOVED lines=10> */
[C-C-:B------:R-:W-:Y:S02]  /*15770*/  SHF.R.W.U32 R99, R37.reuse, 0x11, R37.reuse ;  /* 0x0000001125637819 */ /* 0x140fe40000001e25 */
[----:B------:R-:W-:Y:S01]  /*15780*/  SHF.R.W.U32 R100, R37, 0x13, R37 ;  /* 0x0000001325647819 */ /* 0x000fe20000001e25 */
[----:B------:R-:W-:Y:S01]  /*15790*/  IMAD.IADD R83, R90, 0x1, R83 ;  /* 0x000000015a537824 */ /* 0x000fe200078e0253 */
        /* <DEDUP_REMOVED lines=22> */
[--C-:B------:R-:W-:Y:S01]  /*15900*/  SHF.R.W.U32 R99, R11, 0x7, R11.reuse ;  /* 0x000000070b637819 */ /* 0x100fe20000001e0b */
[----:B------:R-:W-:Y:S01]  /*15910*/  IMAD.IADD R95, R95, 0x1, R102 ;  /* 0x000000015f5f7824 */ /* 0x000fe200078e0266 */
[--C-:B------:R-:W-:Y:S02]  /*15920*/  SHF.R.W.U32 R104, R11, 0x12, R11.reuse ;  /* 0x000000120b687819 */ /* 0x100fe40000001e0b */
[----:B------:R-:W-:Y:S02]  /*15930*/  SHF.R.U32.HI R101, RZ, 0x3, R11 ;  /* 0x00000003ff657819 */ /* 0x000fe4000001160b */
[----:B------:R-:W-:Y:S01]  /*15940*/  IADD3 R100, PT, PT, R79, R80, R100 ;  /* 0x000000504f647210 */ /* 0x000fe20007ffe064 */
[----:B0-----:R-:W-:Y:S01]  /*15950*/  IMAD.U32 R79, RZ, RZ, UR13 ;  /* 0x0000000dff4f7e24 */ /* 0x001fe2000f8e00ff */
[----:B------:R-:W-:Y:S01]  /*15960*/  LOP3.LUT R88, R104, R99, R101, 0x96, !PT ;  /* 0x0000006368587212 */ /* 0x000fe200078e9665 */
[----:B------:R-:W-:Y:S01]  /*15970*/  IMAD.U32 R80, RZ, RZ, UR14 ;  /* 0x0000000eff507e24 */ /* 0x000fe2000f8e00ff */
        /* <DEDUP_REMOVED lines=14> */
[--C-:B------:R-:W-:Y:S01]  /*15a60*/  SHF.R.W.U32 R104, R14, 0x13, R14.reuse ;  /* 0x000000130e687819 */ /* 0x100fe20000001e0e */
        /* <DEDUP_REMOVED lines=10> */
[C-C-:B------:R-:W-:Y:S02]  /*15b10*/  SHF.R.W.U32 R4, R93.reuse, 0x2, R93.reuse ;  /* 0x000000025d047819 */ /* 0x140fe40000001e5d */
[----:B------:R-:W-:-:S02]  /*15b20*/  SHF.R.W.U32 R89, R93, 0xd, R93 ;  /* 0x0000000d5d597819 */ /* 0x000fc40000001e5d */
[----:B------:R-:W-:Y:S02]  /*15b30*/  SHF.R.W.U32 R101, R93, 0x16, R93 ;  /* 0x000000165d657819 */ /* 0x000fe40000001e5d */
[C---:B------:R-:W-:Y:S02]  /*15b40*/  IADD3 R102, PT, PT, R83.reuse, R105, R96 ;  /* 0x0000006953667210 */ /* 0x040fe40007ffe060 */
[C-C-:B------:R-:W-:Y:S02]  /*15b50*/  SHF.R.W.U32 R99, R83.reuse, 0x11, R83.reuse ;  /* 0x0000001153637819 */ /* 0x140fe40000001e53 */
[--C-:B------:R-:W-:Y:S02]  /*15b60*/  SHF.R.W.U32 R106, R83, 0x13, R83.reuse ;  /* 0x00000013536a7819 */ /* 0x100fe40000001e53 */
[----:B------:R-:W-:Y:S02]  /*15b70*/  SHF.R.U32.HI R107, RZ, 0xa, R83 ;  /* 0x0000000aff6b7819 */ /* 0x000fe40000011653 */
        /* <DEDUP_REMOVED lines=71> */
[----:B------:R-:W-:Y:S01]  /*15ff0*/  IADD3 R2, PT, PT, R14, R15, R81 ;  /* 0x0000000f0e027210 */ /* 0x000fe20007ffe051 */
[----:B------:R-:W-:Y:S01]  /*16000*/  IMAD.U32 R15, RZ, RZ, UR12 ;  /* 0x0000000cff0f7e24 */ /* 0x000fe2000f8e00ff */
[----:B------:R-:W-:Y:S01]  /*16010*/  IADD3 R91, PT, PT, R36, R6, R85 ;  /* 0x00000006245b7210 */ /* 0x000fe20007ffe055 */
[----:B------:R-:W-:Y:S01]  /*16020*/  IMAD.U32 R81, RZ, RZ, UR15 ;  /* 0x0000000fff517e24 */ /* 0x000fe2000f8e00ff */
[----:B------:R-:W-:Y:S01]  /*16030*/  LOP3.LUT R85, R99, R96, R102, 0xe8, !PT ;  /* 0x0000006063557212 */ /* 0x000fe200078ee866 */
[----:B------:R-:W0:Y:S01]  /*16040*/  LDCU.128 UR12, c[0x3][0xb0] ;  /* 0x00c01600ff0c77ac */ /* 0x000e220008000c00 */
[----:B------:R-:W-:-:S02]  /*16050*/  LOP3.LUT R104, R105, R104, R103, 0x96, !PT ;  /* 0x0000006869687212 */ /* 0x000fc400078e9667 */
[----:B------:R-:W-:Y:S02]  /*16060*/  IADD3 R101, PT, PT, R36, R101, R94 ;  /* 0x0000006524657210 */ /* 0x000fe40007ffe05e */
[----:B------:R-:W-:Y:S02]  /*16070*/  IADD3 R95, PT, PT, R86, R95, R85 ;  /* 0x0000005f565f7210 */ /* 0x000fe40007ffe055 */
[----:B------:R-:W-:Y:S02]  /*16080*/  IADD3 R85, PT, PT, R101, R15, R104 ;  /* 0x0000000f65557210 */ /* 0x000fe40007ffe068 */
[C-C-:B------:R-:W-:Y:S02]  /*16090*/  SHF.R.W.U32 R6, R36.reuse, 0x11, R36.reuse ;  /* 0x0000001124067819 */ /* 0x140fe40000001e24 */
[--C-:B------:R-:W-:Y:S01]  /*160a0*/  SHF.R.W.U32 R103, R36, 0x13, R36.reuse ;  /* 0x0000001324677819 */ /* 0x100fe20000001e24 */
[----:B------:R-:W-:Y:S01]  /*160b0*/  IMAD.IADD R96, R96, 0x1, R85 ;  /* 0x0000000160607824 */ /* 0x000fe200078e0255 */
[----:B------:R-:W-:-:S02]  /*160c0*/  SHF.R.U32.HI R92, RZ, 0xa, R36 ;  /* 0x0000000aff5c7819 */ /* 0x000fc40000011624 */
[C---:B------:R-:W-:Y:S02]  /*160d0*/  IADD3 R9, PT, PT, R10.reuse, R9, R12 ;  /* 0x000000090a097210 */ /* 0x040fe40007ffe00c */
[----:B------:R-:W-:Y:S02]  /*160e0*/  LOP3.LUT R6, R103, R6, R92, 0x96, !PT ;  /* 0x0000000667067212 */ /* 0x000fe400078e965c */
[C-C-:B------:R-:W-:Y:S02]  /*160f0*/  SHF.R.W.U32 R101, R10.reuse, 0x11, R10.reuse ;  /* 0x000000110a657819 */ /* 0x140fe40000001e0a */
[--C-:B------:R-:W-:Y:S01]  /*16100*/  SHF.R.W.U32 R94, R10, 0x13, R10.reuse ;  /* 0x000000130a5e7819 */ /* 0x100fe20000001e0a */
        /* <DEDUP_REMOVED lines=11> */
[----:B------:R-:W-:Y:S01]  /*161c0*/  LOP3.LUT R12, R104, R105, R92, 0x96, !PT ;  /* 0x00000069680c7212 */ /* 0x000fe200078e965c */
[----:B------:R-:W-:Y:S01]  /*161d0*/  IMAD.IADD R2, R101, 0x1, R2 ;  /* 0x0000000165027824 */ /* 0x000fe200078e0202 */
[----:B------:R-:W-:Y:S02]  /*161e0*/  IADD3 R106, PT, PT, R10, R106, R97 ;  /* 0x0000006a0a6a7210 */ /* 0x000fe40007ffe061 */
[----:B------:R-:W-:Y:S02]  /*161f0*/  LOP3.LUT R92, R102, R99, R95, 0xe8, !PT ;  /* 0x00000063665c7212 */ /* 0x000fe400078ee85f */
[----:B------:R-:W-:-:S02]  /*16200*/  IADD3 R12, PT, PT, R106, R79, R12 ;  /* 0x0000004f6a0c7210 */ /* 0x000fc40007ffe00c */
[C-C-:B------:R-:W-:Y:S02]  /*16210*/  SHF.R.W.U32 R104, R10.reuse, 0x7, R10.reuse ;  /* 0x000000070a687819 */ /* 0x140fe40000001e0a */
[----:B------:R-:W-:Y:S01]  /*16220*/  SHF.R.W.U32 R105, R10, 0x12, R10 ;  /* 0x000000120a697819 */ /* 0x000fe20000001e0a */
[----:B------:R-:W-:Y:S01]  /*16230*/  IMAD.IADD R99, R99, 0x1, R12 ;  /* 0x0000000163637824 */ /* 0x000fe200078e020c */
[----:B------:R-:W-:Y:S02]  /*16240*/  SHF.R.U32.HI R107, RZ, 0x3, R10 ;  /* 0x00000003ff6b7819 */ /* 0x000fe4000001160a */
[----:B------:R-:W-:Y:S02]  /*16250*/  IADD3 R94, PT, PT, R85, R94, R92 ;  /* 0x0000005e555e7210 */ /* 0x000fe40007ffe05c */
[----:B------:R-:W-:Y:S02]  /*16260*/  LOP3.LUT R85, R105, R104, R107, 0x96, !PT ;  /* 0x0000006869557212 */ /* 0x000fe400078e966b */
        /* <DEDUP_REMOVED lines=13> */
[----:B------:R-:W-:Y:S02]  /*16340*/  SHF.R.W.U32 R103, R94, 0x16, R94 ;  /* 0x000000165e677819 */ /* 0x000fe40000001e5e */
        /* <DEDUP_REMOVED lines=19> */
[C-C-:B------:R-:W-:Y:S02]  /*16480*/  SHF.R.W.U32 R38, R2.reuse, 0x11, R2.reuse ;  /* 0x0000001102267819 */ /* 0x140fe40000001e02 */
[--C-:B------:R-:W-:Y:S02]  /*16490*/  SHF.R.W.U32 R107, R2, 0x13, R2.reuse ;  /* 0x00000013026b7819 */ /* 0x100fe40000001e02 */
[----:B------:R-:W-:Y:S02]  /*164a0*/  SHF.R.U32.HI R106, RZ, 0xa, R2 ;  /* 0x0000000aff6a7819 */ /* 0x000fe40000011602 */
[----:B------:R-:W-:Y:S02]  /*164b0*/  IADD3 R104, PT, PT, R104, R81, R88 ;  /* 0x0000005168687210 */ /* 0x000fe40007ffe058 */
[----:B------:R-:W-:-:S02]  /*164c0*/  LOP3.LUT R6, R12, R101, R6, 0x96, !PT ;  /* 0x000000650c067212 */ /* 0x000fc400078e9606 */
[----:B------:R-:W-:Y:S02]  /*164d0*/  LOP3.LUT R38, R107, R38, R106, 0x96, !PT ;  /* 0x000000266b267212 */ /* 0x000fe400078e966a */
[C-C-:B------:R-:W-:Y:S02]  /*164e0*/  SHF.R.W.U32 R12, R3.reuse, 0x7, R3.reuse ;  /* 0x00000007030c7819 */ /* 0x140fe40000001e03 */
[----:B------:R-:W-:Y:S01]  /*164f0*/  SHF.R.W.U32 R93, R3, 0x12, R3 ;  /* 0x00000012035d7819 */ /* 0x000fe20000001e03 */
[----:B------:R-:W-:Y:S01]  /*16500*/  IMAD.IADD R5, R38, 0x1, R5 ;  /* 0x0000000126057824 */ /* 0x000fe200078e0205 */
[----:B------:R-:W-:Y:S02]  /*16510*/  SHF.R.U32.HI R101, RZ, 0x3, R3 ;  /* 0x00000003ff657819 */ /* 0x000fe40000011603 */
[----:B------:R-:W-:Y:S01]  /*16520*/  LOP3.LUT R100, R94, R95, R37, 0xe8, !PT ;  /* 0x0000005f5e647212 */ /* 0x000fe200078ee825 */
[----:B------:R-:W-:Y:S01]  /*16530*/  IMAD.IADD R95, R95, 0x1, R104 ;  /* 0x000000015f5f7824 */ /* 0x000fe200078e0268 */
        /* <DEDUP_REMOVED lines=15> */
[C---:B------:R-:W-:Y:S02]  /*16630*/  IADD3 R97, PT, PT, R6.reuse, R97, R96 ;  /* 0x0000006106617210 */ /* 0x040fe40007ffe060 */
[----:B------:R-:W-:Y:S02]  /*16640*/  LOP3.LUT R93, R101, R106, R93, 0x96, !PT ;  /* 0x0000006a655d7212 */ /* 0x000fe400078e965d */
[----:B------:R-:W-:Y:S02]  /*16650*/  LOP3.LUT R90, R37, R94, R100, 0xe8, !PT ;  /* 0x0000005e255a7212 */ /* 0x000fe400078ee864 */
[----:B------:R-:W-:Y:S02]  /*16660*/  IADD3 R97, PT, PT, R97, R67, R108 ;  /* 0x0000004361617210 */ /* 0x000fe40007ffe06c */
        /* <DEDUP_REMOVED lines=36> */
[----:B------:R-:W-:Y:S02]  /*168b0*/  LOP3.LUT R97, R89, R100, R104, 0xe8, !PT ;  /* 0x0000006459617212 */ /* 0x000fe400078ee868 */
[----:B------:R-:W-:Y:S02]  /*168c0*/  IADD3 R99, PT, PT, R99, R69, R94 ;  /* 0x0000004563637210 */ /* 0x000fe40007ffe05e */
[----:B------:R-:W-:Y:S02]  /*168d0*/  LOP3.LUT R108, R108, R101, R103, 0x96, !PT ;  /* 0x000000656c6c7212 */ /* 0x000fe400078e9667 */
[--C-:B------:R-:W-:Y:S01]  /*168e0*/  SHF.R.W.U32 R84, R6, 0x7, R6.reuse ;  /* 0x0000000706547819 */ /* 0x100fe20000001e06 */
[----:B------:R-:W-:Y:S01]  /*168f0*/  IMAD.IADD R100, R100, 0x1, R99 ;  /* 0x0000000164647824 */ /* 0x000fe200078e0263 */
[----:B------:R-:W-:-:S02]  /*16900*/  SHF.R.W.U32 R101, R6, 0x12, R6 ;  /* 0x0000001206657819 */ /* 0x000fc40000001e06 */
[----:B------:R-:W-:Y:S02]  /*16910*/  SHF.R.U32.HI R4, RZ, 0x3, R6 ;  /* 0x00000003ff047819 */ /* 0x000fe40000011606 */
        /* <DEDUP_REMOVED lines=24> */
[----:B------:R-:W-:-:S02]  /*16aa0*/  SHF.R.W.U32 R83, R4, 0x11, R4 ;  /* 0x0000001104537819 */ /* 0x000fc40000001e04 */
[C-C-:B------:R-:W-:Y:S02]  /*16ab0*/  SHF.R.W.U32 R110, R4.reuse, 0x13, R4.reuse ;  /* 0x00000013046e7819 */ /* 0x140fe40000001e04 */
[----:B------:R-:W-:Y:S02]  /*16ac0*/  SHF.R.U32.HI R91, RZ, 0xa, R4 ;  /* 0x0000000aff5b7819 */ /* 0x000fe40000011604 */
        /* <DEDUP_REMOVED lines=13> */
[----:B------:R-:W-:Y:S01]  /*16ba0*/  LOP3.LUT R108, R39, R96, R9, 0x96, !PT ;  /* 0x00000060276c7212 */ /* 0x000fe200078e9609 */
[----:B------:R-:W-:Y:S01]  /*16bb0*/  IMAD.IADD R9, R99, 0x1, R92 ;  /* 0x0000000163097824 */ /* 0x000fe200078e025c */
        /* <DEDUP_REMOVED lines=25> */
[----:B------:R-:W-:Y:S02]  /*16d50*/  IADD3 R92, PT, PT, R89, R13, R86 ;  /* 0x0000000d595c7210 */ /* 0x000fe40007ffe056 */
[----:B------:R-:W-:Y:S01]  /*16d60*/  LOP3.LUT R7, R108, R93, R101, 0x96, !PT ;  /* 0x0000005d6c077212 */ /* 0x000fe200078e9665 */
[----:B------:R-:W-:Y:S01]  /*16d70*/  IMAD.IADD R93, R97, 0x1, R106 ;  /* 0x00000001615d7824 */ /* 0x000fe200078e026a */
[C-C-:B------:R-:W-:Y:S02]  /*16d80*/  SHF.R.W.U32 R13, R90.reuse, 0x2, R90.reuse ;  /* 0x000000025a0d7819 */ /* 0x140fe40000001e5a */
[C---:B------:R-:W-:Y:S01]  /*16d90*/  SHF.R.W.U32 R86, R90.reuse, 0xd, R90 ;  /* 0x0000000d5a567819 */ /* 0x040fe20000001e5a */
[----:B------:R-:W-:Y:S01]  /*16da0*/  IMAD.IADD R7, R7, 0x1, R8 ;  /* 0x0000000107077824 */ /* 0x000fe200078e0208 */
        /* <DEDUP_REMOVED lines=61> */
[----:B------:R-:W-:Y:S01]  /*17180*/  LOP3.LUT R88, R93, R11, R102, 0xb8, !PT ;  /* 0x0000000b5d587212 */ /* 0x000fe200078eb866 */
[----:B------:R-:W-:Y:S01]  /*17190*/  IMAD.IADD R91, R91, 0x1, R82 ;  /* 0x000000015b5b7824 */ /* 0x000fe200078e0252 */
        /* <DEDUP_REMOVED lines=8> */
[----:B------:R-:W-:Y:S02]  /*17220*/  IADD3 R83, PT, PT, R100, R83, R14 ;  /* 0x0000005364537210 */ /* 0x000fe40007ffe00e */
        /* <DEDUP_REMOVED lines=31> */
[--C-:B------:R-:W-:Y:S02]  /*17420*/  SHF.R.W.U32 R107, R101, 0x6, R101.reuse ;  /* 0x00000006656b7819 */ /* 0x100fe40000001e65 */
        /* <DEDUP_REMOVED lines=16> */
[----:B------:R-:W-:-:S02]  /*17530*/  IADD3 R95, PT, PT, R107, R77, R108 ;  /* 0x0000004d6b5f7210 */ /* 0x000fc40007ffe06c */
[----:B------:R-:W-:Y:S02]  /*17540*/  LOP3.LUT R90, R111, R90, R110, 0x96, !PT ;  /* 0x0000005a6f5a7212 */ /* 0x000fe400078e966e */
        /* <DEDUP_REMOVED lines=24> */
[----:B------:R-:W-:Y:S01]  /*176d0*/  LOP3.LUT R92, R105, R92, R108, 0x96, !PT ;  /* 0x0000005c695c7212 */ /* 0x000fe200078e966c */
[----:B------:R-:W-:Y:S01]  /*176e0*/  IMAD.IADD R105, R83, 0x1, R106 ;  /* 0x0000000153697824 */ /* 0x000fe200078e026a */
        /* <DEDUP_REMOVED lines=25> */
[C-C-:B------:R-:W-:Y:S02]  /*17880*/  SHF.R.W.U32 R110, R10.reuse, 0x11, R10.reuse ;  /* 0x000000110a6e7819 */ /* 0x140fe40000001e0a */
[----:B------:R-:W-:-:S02]  /*17890*/  SHF.R.W.U32 R113, R10, 0x13, R10 ;  /* 0x000000130a717819 */ /* 0x000fc40000001e0a */
[----:B------:R-:W-:Y:S02]  /*178a0*/  SHF.R.U32.HI R112, RZ, 0xa, R10 ;  /* 0x0000000aff707819 */ /* 0x000fe4000001160a */
        /* <DEDUP_REMOVED lines=13> */
[----:B------:R-:W-:Y:S02]  /*17980*/  LOP3.LUT R101, R102, R103, R107, 0xe8, !PT ;  /* 0x0000006766657212 */ /* 0x000fe400078ee86b */
[----:B------:R-:W-:Y:S02]  /*17990*/  IADD3 R108, PT, PT, R113, R83, R108 ;  /* 0x00000053716c7210 */ /* 0x000fe40007ffe06c */
[----:B------:R-:W-:Y:S02]  /*179a0*/  IADD3 R3, PT, PT, R8, R3, R12 ;  /* 0x0000000308037210 */ /* 0x000fe40007ffe00c */
[--C-:B------:R-:W-:Y:S01]  /*179b0*/  SHF.R.W.U32 R110, R11, 0x7, R11.reuse ;  /* 0x000000070b6e7819 */ /* 0x100fe20000001e0b */
[----:B------:R-:W-:Y:S01]  /*179c0*/  IMAD.IADD R103, R103, 0x1, R108 ;  /* 0x0000000167677824 */ /* 0x000fe200078e026c */
        /* <DEDUP_REMOVED lines=12> */
[----:B------:R-:W-:Y:S01]  /*17a90*/  IADD3 R114, PT, PT, R13, R2, R84 ;  /* 0x000000020d727210 */ /* 0x000fe20007ffe054 */
[----:B------:R-:W-:Y:S01]  /*17aa0*/  IMAD.U32 R84, RZ, RZ, UR14 ;  /* 0x0000000eff547e24 */ /* 0x000fe2000f8e00ff */
[----:B------:R-:W-:Y:S02]  /*17ab0*/  LOP3.LUT R109, R109, R106, R3, 0x96, !PT ;  /* 0x0000006a6d6d7212 */ /* 0x000fe400078e9603 */
[----:B------:R-:W-:-:S02]  /*17ac0*/  LOP3.LUT R3, R112, R111, R110, 0x96, !PT ;  /* 0x0000006f70037212 */ /* 0x000fc400078e966e */
[C---:B------:R-:W-:Y:S02]  /*17ad0*/  IADD3 R113, PT, PT, R12.reuse, R113, R36 ;  /* 0x000000710c717210 */ /* 0x040fe40007ffe024 */
[----:B------:R-:W-:Y:S02]  /*17ae0*/  LOP3.LUT R2, R107, R102, R100, 0xe8, !PT ;  /* 0x000000666b027212 */ /* 0x000fe400078ee864 */
[----:B------:R-:W-:Y:S02]  /*17af0*/  IADD3 R3, PT, PT, R113, R84, R3 ;  /* 0x0000005471037210 */ /* 0x000fe40007ffe003 */
        /* <DEDUP_REMOVED lines=16> */
[----:B------:R-:W0:Y:S01]  /*17c00*/  LDCU.128 UR12, c[0x3][0xc0] ;  /* 0x00c01800ff0c77ac */ /* 0x000e220008000c00 */
[----:B------:R-:W-:Y:S02]  /*17c10*/  LOP3.LUT R110, R112, R111, R110, 0x96, !PT ;  /* 0x0000006f706e7212 */ /* 0x000fe400078e966e */
[----:B------:R-:W-:-:S02]  /*17c20*/  IADD3 R113, PT, PT, R2, R113, R105 ;  /* 0x0000007102717210 */ /* 0x000fc40007ffe069 */
[----:B------:R-:W-:Y:S02]  /*17c30*/  IADD3 R111, PT, PT, R91, R6, R37 ;  /* 0x000000065b6f7210 */ /* 0x000fe40007ffe025 */
[----:B------:R-:W-:Y:S02]  /*17c40*/  LOP3.LUT R105, R100, R107, R109, 0xe8, !PT ;  /* 0x0000006b64697212 */ /* 0x000fe400078ee86d */
[----:B------:R-:W-:Y:S02]  /*17c50*/  IADD3 R6, PT, PT, R113, R85, R110 ;  /* 0x0000005571067210 */ /* 0x000fe40007ffe06e */
        /* <DEDUP_REMOVED lines=18> */
[----:B------:R-:W-:Y:S02]  /*17d80*/  IADD3 R96, PT, PT, R94, R5, R96 ;  /* 0x000000055e607210 */ /* 0x000fe40007ffe060 */
[----:B------:R-:W-:Y:S02]  /*17d90*/  LOP3.LUT R5, R109, R100, R106, 0xe8, !PT ;  /* 0x000000646d057212 */ /* 0x000fe400078ee86a */
[C-C-:B------:R-:W-:Y:S02]  /*17da0*/  SHF.R.W.U32 R104, R3.reuse, 0x11, R3.reuse ;  /* 0x0000001103687819 */ /* 0x140fe40000001e03 */
[--C-:B------:R-:W-:Y:S02]  /*17db0*/  SHF.R.W.U32 R115, R3, 0x13, R3.reuse ;  /* 0x0000001303737819 */ /* 0x100fe40000001e03 */
[----:B------:R-:W-:Y:S02]  /*17dc0*/  SHF.R.U32.HI R108, RZ, 0xa, R3 ;  /* 0x0000000aff6c7819 */ /* 0x000fe40000011603 */
[----:B------:R-:W-:-:S02]  /*17dd0*/  IADD3 R111, PT, PT, R113, R36, R111 ;  /* 0x00000024716f7210 */ /* 0x000fc40007ffe06f */
[----:B------:R-:W-:Y:S01]  /*17de0*/  IADD3 R105, PT, PT, R6, R105, R5 ;  /* 0x0000006906697210 */ /* 0x000fe20007ffe005 */
[----:B------:R-:W-:Y:S01]  /*17df0*/  IMAD.IADD R5, R37, 0x1, R96 ;  /* 0x0000000125057824 */ /* 0x000fe200078e0260 */
[----:B------:R-:W-:Y:S01]  /*17e00*/  LOP3.LUT R96, R115, R104, R108, 0x96, !PT ;  /* 0x0000006873607212 */ /* 0x000fe200078e966c */
        /* <DEDUP_REMOVED lines=50> */
[----:B------:R-:W-:Y:S01]  /*18130*/  LOP3.LUT R106, R103, R102, R39, 0x96, !PT ;  /* 0x00000066676a7212 */ /* 0x000fe200078e9627 */
[----:B------:R-:W-:Y:S01]  /*18140*/  IMAD.U32 R39, RZ, RZ, UR15 ;  /* 0x0000000fff277e24 */ /* 0x000fe2000f8e00ff */
[C-C-:B------:R-:W-:Y:S01]  /*18150*/  SHF.R.W.U32 R102, R111.reuse, 0x6, R111.reuse ;  /* 0x000000066f667819 */ /* 0x140fe20000001e6f */
[----:B------:R-:W0:Y:S01]  /*18160*/  LDCU.128 UR12, c[0x3][0xd0] ;  /* 0x00c01a00ff0c77ac */ /* 0x000e220008000c00 */
        /* <DEDUP_REMOVED lines=8> */
[C---:B------:R-:W-:Y:S01]  /*181f0*/  SHF.R.W.U32 R89, R4.reuse, 0x11, R4 ;  /* 0x0000001104597819 */ /* 0x040fe20000001e04 */
        /* <DEDUP_REMOVED lines=17> */
[----:B------:R-:W-:Y:S02]  /*18310*/  IADD3 R104, PT, PT, R12, R9, R88 ;  /* 0x000000090c687210 */ /* 0x000fe40007ffe058 */
[----:B------:R-:W-:-:S02]  /*18320*/  IADD3 R113, PT, PT, R115, R86, R113 ;  /* 0x0000005673717210 */ /* 0x000fc40007ffe071 */
[C---:B------:R-:W-:Y:S01]  /*18330*/  SHF.R.W.U32 R99, R12.reuse, 0x7, R12 ;  /* 0x000000070c637819 */ /* 0x040fe20000001e0c */
[----:B------:R-:W-:Y:S01]  /*18340*/  IMAD.IADD R9, R89, 0x1, R104 ;  /* 0x0000000159097824 */ /* 0x000fe200078e0268 */
[--C-:B------:R-:W-:Y:S01]  /*18350*/  SHF.R.W.U32 R106, R12, 0x12, R12.reuse ;  /* 0x000000120c6a7819 */ /* 0x100fe20000001e0c */
[----:B------:R-:W-:Y:S01]  /*18360*/  IMAD.IADD R104, R110, 0x1, R113 ;  /* 0x000000016e687824 */ /* 0x000fe200078e0271 */
[----:B------:R-:W-:Y:S02]  /*18370*/  SHF.R.U32.HI R112, RZ, 0x3, R12 ;  /* 0x00000003ff707819 */ /* 0x000fe4000001160c */
[----:B------:R-:W-:Y:S02]  /*18380*/  LOP3.LUT R88, R109, R110, R107, 0xe8, !PT ;  /* 0x0000006e6d587212 */ /* 0x000fe400078ee86b */
[----:B------:R-:W-:Y:S02]  /*18390*/  LOP3.LUT R99, R106, R99, R112, 0x96, !PT ;  /* 0x000000636a637212 */ /* 0x000fe400078e9670 */
[----:B------:R-:W-:-:S02]  /*183a0*/  IADD3 R102, PT, PT, R102, R103, R88 ;  /* 0x0000006766667210 */ /* 0x000fc40007ffe058 */
[C-C-:B------:R-:W-:Y:S02]  /*183b0*/  SHF.R.W.U32 R88, R104.reuse, 0x6, R104.reuse ;  /* 0x0000000668587819 */ /* 0x140fe40000001e68 */
[C-C-:B------:R-:W-:Y:S02]  /*183c0*/  SHF.R.W.U32 R89, R104.reuse, 0xb, R104.reuse ;  /* 0x0000000b68597819 */ /* 0x140fe40000001e68 */
[----:B------:R-:W-:Y:S02]  /*183d0*/  SHF.R.W.U32 R106, R104, 0x19, R104 ;  /* 0x00000019686a7819 */ /* 0x000fe40000001e68 */
        /* <DEDUP_REMOVED lines=12> */
[----:B------:R-:W-:Y:S01]  /*184a0*/  IADD3 R112, PT, PT, R2, R7, R97 ;  /* 0x0000000702707210 */ /* 0x000fe20007ffe061 */
[----:B------:R-:W-:Y:S01]  /*184b0*/  IMAD.IADD R97, R109, 0x1, R106 ;  /* 0x000000016d617824 */ /* 0x000fe200078e026a */
[----:B------:R-:W-:Y:S02]  /*184c0*/  LOP3.LUT R7, R115, R108, R110, 0x96, !PT ;  /* 0x0000006c73077212 */ /* 0x000fe400078e966e */
[C-C-:B------:R-:W-:Y:S02]  /*184d0*/  SHF.R.W.U32 R89, R102.reuse, 0x2, R102.reuse ;  /* 0x0000000266597819 */ /* 0x140fe40000001e66 */
[C---:B------:R-:W-:Y:S01]  /*184e0*/  SHF.R.W.U32 R108, R102.reuse, 0xd, R102 ;  /* 0x0000000d666c7819 */ /* 0x040fe20000001e66 */
[----:B------:R-:W-:Y:S01]  /*184f0*/  IMAD.IADD R7, R7, 0x1, R112 ;  /* 0x0000000107077824 */ /* 0x000fe200078e0270 */
[----:B------:R-:W-:-:S02]  /*18500*/  SHF.R.W.U32 R110, R102, 0x16, R102 ;  /* 0x00000016666e7819 */ /* 0x000fc40000001e66 */
[C---:B------:R-:W-:Y:S02]  /*18510*/  SHF.R.W.U32 R112, R97.reuse, 0x19, R97 ;  /* 0x0000001961707819 */ /* 0x040fe40000001e61 */
[----:B------:R-:W-:Y:S02]  /*18520*/  LOP3.LUT R108, R110, R108, R89, 0x96, !PT ;  /* 0x0000006c6e6c7212 */ /* 0x000fe400078e9659 */
        /* <DEDUP_REMOVED lines=9> */
[----:B------:R-:W-:Y:S02]  /*185c0*/  IADD3 R108, PT, PT, R114, R89, R110 ;  /* 0x00000059726c7210 */ /* 0x000fe40007ffe06e */
[C-C-:B------:R-:W-:Y:S02]  /*185d0*/  SHF.R.W.U32 R8, R9.reuse, 0x11, R9.reuse ;  /* 0x0000001109087819 */ /* 0x140fe40000001e09 */
[----:B------:R-:W-:-:S02]  /*185e0*/  SHF.R.W.U32 R111, R9, 0x13, R9 ;  /* 0x00000013096f7819 */ /* 0x000fc40000001e09 */
[----:B------:R-:W-:Y:S02]  /*185f0*/  SHF.R.U32.HI R112, RZ, 0xa, R9 ;  /* 0x0000000aff707819 */ /* 0x000fe40000011609 */
[----:B------:R-:W-:Y:S01]  /*18600*/  IADD3 R5, PT, PT, R5, R13, R90 ;  /* 0x0000000d05057210 */ /* 0x000fe20007ffe05a */
[----:B------:R-:W-:Y:S01]  /*18610*/  IMAD.U32 R90, RZ, RZ, UR15 ;  /* 0x0000000fff5a7e24 */ /* 0x000fe2000f8e00ff */
[C-C-:B------:R-:W-:Y:S01]  /*18620*/  SHF.R.W.U32 R13, R113.reuse, 0x2, R113.reuse ;  /* 0x00000002710d7819 */ /* 0x140fe20000001e71 */
[----:B------:R-:W0:Y:S01]  /*18630*/  LDCU.128 UR12, c[0x3][0xe0] ;  /* 0x00c01c00ff0c77ac */ /* 0x000e220008000c00 */
[C-C-:B------:R-:W-:Y:S02]  /*18640*/  SHF.R.W.U32 R110, R113.reuse, 0xd, R113.reuse ;  /* 0x0000000d716e7819 */ /* 0x140fe40000001e71 */
[----:B------:R-:W-:Y:S02]  /*18650*/  SHF.R.W.U32 R109, R113, 0x16, R113 ;  /* 0x00000016716d7819 */ /* 0x000fe40000001e71 */
[----:B------:R-:W-:Y:S01]  /*18660*/  LOP3.LUT R112, R111, R8, R112, 0x96, !PT ;  /* 0x000000086f707212 */ /* 0x000fe200078e9670 */
[----:B------:R-:W-:Y:S01]  /*18670*/  IMAD.IADD R8, R107, 0x1, R108 ;  /* 0x000000016b087824 */ /* 0x000fe200078e026c */
[----:B------:R-:W-:-:S02]  /*18680*/  LOP3.LUT R109, R109, R110, R13, 0x96, !PT ;  /* 0x0000006e6d6d7212 */ /* 0x000fc400078e960d */
[----:B------:R-:W-:Y:S02]  /*18690*/  LOP3.LUT R107, R102, R107, R113, 0xe8, !PT ;  /* 0x0000006b666b7212 */ /* 0x000fe400078ee871 */
        /* <DEDUP_REMOVED lines=15> */
[C-C-:B------:R-:W-:Y:S02]  /*18790*/  SHF.R.W.U32 R92, R106.reuse, 0xd, R106.reuse ;  /* 0x0000000d6a5c7819 */ /* 0x140fe40000001e6a */
[----:B------:R-:W-:Y:S02]  /*187a0*/  SHF.R.W.U32 R93, R106, 0x16, R106 ;  /* 0x000000166a5d7819 */ /* 0x000fe40000001e6a */
[----:B------:R-:W-:Y:S01]  /*187b0*/  IADD3 R95, PT, PT, R4, R94, R95 ;  /* 0x0000005e045f7210 */ /* 0x000fe20007ffe05f */
[----:B0-----:R-:W-:Y:S01]  /*187c0*/  IMAD.U32 R94, RZ, RZ, UR15 ;  /* 0x0000000fff5e7e24 */ /* 0x001fe2000f8e00ff */
[----:B------:R-:W-:Y:S01]  /*187d0*/  LOP3.LUT R100, R107, R14, R100, 0x96, !PT ;  /* 0x0000000e6b647212 */ /* 0x000fe200078e9664 */
[----:B------:R-:W-:Y:S01]  /*187e0*/  IMAD.IADD R107, R102, 0x1, R109 ;  /* 0x00000001666b7824 */ /* 0x000fe200078e026d */
[----:B------:R-:W-:Y:S01]  /*187f0*/  LOP3.LUT R105, R93, R92, R91, 0x96, !PT ;  /* 0x0000005c5d697212 */ /* 0x000fe200078e965b */
[----:B------:R-:W-:Y:S01]  /*18800*/  IMAD.U32 R91, RZ, RZ, UR12 ;  /* 0x0000000cff5b7e24 */ /* 0x000fe2000f8e00ff */
[----:B------:R-:W-:Y:S01]  /*18810*/  LOP3.LUT R4, R113, R102, R106, 0xe8, !PT ;  /* 0x0000006671047212 */ /* 0x000fe200078ee86a */
[----:B------:R-:W-:Y:S01]  /*18820*/  IMAD.IADD R5, R100, 0x1, R5 ;  /* 0x0000000164057824 */ /* 0x000fe200078e0205 */
[C-C-:B------:R-:W-:Y:S01]  /*18830*/  SHF.R.W.U32 R110, R96.reuse, 0x11, R96.reuse ;  /* 0x00000011606e7819 */ /* 0x140fe20000001e60 */
[----:B------:R-:W-:Y:S01]  /*18840*/  IMAD.U32 R92, RZ, RZ, UR13 ;  /* 0x0000000dff5c7e24 */ /* 0x000fe2000f8e00ff */
[--C-:B------:R-:W-:Y:S01]  /*18850*/  SHF.R.W.U32 R111, R96, 0x13, R96.reuse ;  /* 0x00000013606f7819 */ /* 0x100fe20000001e60 */
[----:B------:R-:W-:Y:S01]  /*18860*/  IMAD.U32 R93, RZ, RZ, UR14 ;  /* 0x0000000eff5d7e24 */ /* 0x000fe2000f8e00ff */
[----:B------:R-:W-:Y:S01]  /*18870*/  SHF.R.U32.HI R112, RZ, 0xa, R96 ;  /* 0x0000000aff707819 */ /* 0x000fe20000011660 */
[----:B------:R-:W0:Y:S01]  /*18880*/  LDCU.128 UR12, c[0x3][0xf0] ;  /* 0x00c01e00ff0c77ac */ /* 0x000e220008000c00 */
[----:B------:R-:W-:-:S02]  /*18890*/  IADD3 R105, PT, PT, R108, R105, R4 ;  /* 0x000000696c697210 */ /* 0x000fc40007ffe004 */
        /* <DEDUP_REMOVED lines=12> */
[----:B------:R-:W-:-:S02]  /*18960*/  LOP3.LUT R14, R106, R113, R105, 0xe8, !PT ;  /* 0x000000716a0e7212 */ /* 0x000fc400078ee869 */
[----:B------:R-:W-:Y:S02]  /*18970*/  IADD3 R102, PT, PT, R104, R91, R102 ;  /* 0x0000005b68667210 */ /* 0x000fe40007ffe066 */
[----:B------:R-:W-:Y:S02]  /*18980*/  IADD3 R4, PT, PT, R109, R4, R14 ;  /* 0x000000046d047210 */ /* 0x000fe40007ffe00e */
        /* <DEDUP_REMOVED lines=9> */
[----:B------:R-:W-:Y:S02]  /*18a20*/  IADD3 R6, PT, PT, R9, R11, R6 ;  /* 0x0000000b09067210 */ /* 0x000fe40007ffe006 */
[----:B------:R-:W-:-:S02]  /*18a30*/  SHF.R.W.U32 R9, R4, 0x2, R4 ;  /* 0x0000000204097819 */ /* 0x000fc40000001e04 */
[C-C-:B------:R-:W-:Y:S02]  /*18a40*/  SHF.R.W.U32 R104, R4.reuse, 0xd, R4.reuse ;  /* 0x0000000d04687819 */ /* 0x140fe40000001e04 */
[--C-:B------:R-:W-:Y:S02]  /*18a50*/  SHF.R.W.U32 R11, R4, 0x16, R4.reuse ;  /* 0x00000016040b7819 */ /* 0x100fe40000001e04 */
[----:B------:R-:W-:Y:S02]  /*18a60*/  LOP3.LUT R13, R109, R108, R13, 0x96, !PT ;  /* 0x0000006c6d0d7212 */ /* 0x000fe400078e960d */
[----:B------:R-:W-:Y:S01]  /*18a70*/  IADD3 R110, PT, PT, R100, R110, R97 ;  /* 0x0000006e646e7210 */ /* 0x000fe20007ffe061 */
[----:B------:R-:W-:Y:S01]  /*18a80*/  IMAD.IADD R97, R112, 0x1, R95 ;  /* 0x0000000170617824 */ /* 0x000fe200078e025f */
        /* <DEDUP_REMOVED lines=19> */
[----:B------:R-:W-:Y:S02]  /*18bc0*/  LOP3.LUT R8, R4, R105, R7, 0xe8, !PT ;  /* 0x0000006904087212 */ /* 0x000fe400078ee807 */
[----:B------:R-:W-:-:S02]  /*18bd0*/  IADD3 R100, PT, PT, R104, R93, R100 ;  /* 0x0000005d68647210 */ /* 0x000fc40007ffe064 */
[----:B------:R-:W-:Y:S02]  /*18be0*/  LOP3.LUT R108, R111, R108, R110, 0x96, !PT ;  /* 0x0000006c6f6c7212 */ /* 0x000fe400078e966e */
[C-C-:B------:R-:W-:Y:S02]  /*18bf0*/  SHF.R.W.U32 R11, R97.reuse, 0x11, R97.reuse ;  /* 0x00000011610b7819 */ /* 0x140fe40000001e61 */
[----:B------:R-:W-:Y:S01]  /*18c00*/  SHF.R.W.U32 R102, R97, 0x13, R97 ;  /* 0x0000001361667819 */ /* 0x000fe20000001e61 */
[----:B------:R-:W-:Y:S01]  /*18c10*/  IMAD.IADD R108, R108, 0x1, R101 ;  /* 0x000000016c6c7824 */ /* 0x000fe200078e0265 */
[----:B------:R-:W-:Y:S01]  /*18c20*/  IADD3 R8, PT, PT, R13, R10, R8 ;  /* 0x0000000a0d087210 */ /* 0x000fe20007ffe008 */
[----:B------:R-:W-:Y:S01]  /*18c30*/  IMAD.IADD R10, R105, 0x1, R100 ;  /* 0x00000001690a7824 */ /* 0x000fe200078e0264 */
[----:B------:R-:W-:Y:S02]  /*18c40*/  SHF.R.U32.HI R97, RZ, 0xa, R97 ;  /* 0x0000000aff617819 */ /* 0x000fe40000011661 */
[----:B------:R-:W-:-:S02]  /*18c50*/  SHF.R.W.U32 R13, R8, 0x16, R8 ;  /* 0x00000016080d7819 */ /* 0x000fc40000001e08 */
[----:B------:R-:W-:Y:S02]  /*18c60*/  LOP3.LUT R109, R102, R11, R97, 0x96, !PT ;  /* 0x0000000b666d7212 */ /* 0x000fe400078e9661 */
[C-C-:B------:R-:W-:Y:S02]  /*18c70*/  SHF.R.W.U32 R95, R10.reuse, 0x6, R10.reuse ;  /* 0x000000060a5f7819 */ /* 0x140fe40000001e0a */
[C-C-:B------:R-:W-:Y:S02]  /*18c80*/  SHF.R.W.U32 R104, R10.reuse, 0xb, R10.reuse ;  /* 0x0000000b0a687819 */ /* 0x140fe40000001e0a */
[----:B------:R-:W-:Y:S02]  /*18c90*/  SHF.R.W.U32 R97, R10, 0x19, R10 ;  /* 0x000000190a617819 */ /* 0x000fe40000001e0a */
[----:B------:R-:W-:Y:S02]  /*18ca0*/  LOP3.LUT R101, R14, R10, R9, 0xb8, !PT ;  /* 0x0000000a0e657212 */ /* 0x000fe400078eb809 */
[----:B------:R-:W-:-:S02]  /*18cb0*/  SHF.R.W.U32 R11, R8, 0x2, R8 ;  /* 0x00000002080b7819 */ /* 0x000fc40000001e08 */
[----:B------:R-:W-:Y:S02]  /*18cc0*/  SHF.R.W.U32 R102, R8, 0xd, R8 ;  /* 0x0000000d08667819 */ /* 0x000fe40000001e08 */
[----:B------:R-:W-:Y:S01]  /*18cd0*/  LOP3.LUT R95, R97, R104, R95, 0x96, !PT ;  /* 0x00000068615f7212 */ /* 0x000fe200078e965f */
[----:B------:R-:W-:Y:S01]  /*18ce0*/  IMAD.IADD R97, R109, 0x1, R6 ;  /* 0x000000016d617824 */ /* 0x000fe200078e0206 */
[----:B------:R-:W-:Y:S02]  /*18cf0*/  IADD3 R101, PT, PT, R108, R101, R107 ;  /* 0x000000656c657210 */ /* 0x000fe40007ffe06b */
        /* <DEDUP_REMOVED lines=21> */
[----:B------:R-:W-:Y:S01]  /*18e50*/  LOP3.LUT R106, R107, R106, R108, 0x96, !PT ;  /* 0x0000006a6b6a7212 */ /* 0x000fe200078e966c */
[----:B------:R-:W-:Y:S01]  /*18e60*/  IMAD.IADD R100, R7, 0x1, R104 ;  /* 0x0000000107647824 */ /* 0x000fe200078e0268 */
[----:B------:R-:W-:-:S02]  /*18e70*/  IADD3 R107, PT, PT, R96, R12, R103 ;  /* 0x0000000c606b7210 */ /* 0x000fc40007ffe067 */
[----:B------:R-:W-:Y:S01]  /*18e80*/  IADD3 R12, PT, PT, R101, R6, R14 ;  /* 0x00000006650c7210 */ /* 0x000fe20007ffe00e */
[----:B------:R-:W-:Y:S01]  /*18e90*/  IMAD.IADD R4, R106, 0x1, R99 ;  /* 0x000000016a047824 */ /* 0x000fe200078e0263 */
[--C-:B------:R-:W-:Y:S01]  /*18ea0*/  SHF.R.W.U32 R102, R97, 0x11, R97.reuse ;  /* 0x0000001161667819 */ /* 0x100fe20000001e61 */
[--C-:B------:R-:W-:Y:S01]  /*18eb0*/  IMAD.IADD R33, R33, 0x1, R100.reuse ;  /* 0x0000000121217824 */ /* 0x100fe200078e0264 */
        /* <DEDUP_REMOVED lines=14> */
[----:B------:R-:W-:Y:S02]  /*18fa0*/  LOP3.LUT R102, R103, R102, R105, 0x96, !PT ;  /* 0x0000006667667212 */ /* 0x000fe400078e9669 */
[----:B------:R-:W-:Y:S02]  /*18fb0*/  IADD3 R9, PT, PT, R104, R7, R9 ;  /* 0x0000000768097210 */ /* 0x000fe40007ffe009 */
[----:B------:R-:W-:Y:S01]  /*18fc0*/  IADD3 R7, PT, PT, R101, R96, R97 ;  /* 0x0000006065077210 */ /* 0x000fe20007ffe061 */
[----:B------:R-:W-:Y:S01]  /*18fd0*/  IMAD.IADD R107, R102, 0x1, R107 ;  /* 0x00000001666b7824 */ /* 0x000fe200078e026b */
[----:B------:R-:W-:-:S02]  /*18fe0*/  SHF.R.W.U32 R103, R3, 0x7, R3 ;  /* 0x0000000703677819 */ /* 0x000fc40000001e03 */
[----:B------:R-:W-:Y:S01]  /*18ff0*/  SHF.R.W.U32 R104, R3, 0x12, R3 ;  /* 0x0000001203687819 */ /* 0x000fe20000001e03 */
[----:B------:R-:W-:Y:S01]  /*19000*/  IMAD.IADD R101, R8, 0x1, R7 ;  /* 0x0000000108657824 */ /* 0x000fe200078e0207 */
[----:B------:R-:W-:Y:S02]  /*19010*/  SHF.R.U32.HI R105, RZ, 0x3, R3 ;  /* 0x00000003ff697819 */ /* 0x000fe40000011603 */
[----:B------:R-:W-:Y:S01]  /*19020*/  SHF.R.W.U32 R3, R9, 0x2, R9 ;  /* 0x0000000209037819 */ /* 0x000fe20000001e09 */
[--C-:B------:R-:W-:Y:S01]  /*19030*/  IMAD.IADD R34, R34, 0x1, R101.reuse ;  /* 0x0000000122227824 */ /* 0x100fe200078e0265 */
[C-C-:B------:R-:W-:Y:S02]  /*19040*/  SHF.R.W.U32 R14, R101.reuse, 0x6, R101.reuse ;  /* 0x00000006650e7819 */ /* 0x140fe40000001e65 */
[C-C-:B------:R-:W-:Y:S02]  /*19050*/  SHF.R.W.U32 R97, R101.reuse, 0xb, R101.reuse ;  /* 0x0000000b65617819 */ /* 0x140fe40000001e65 */
        /* <DEDUP_REMOVED lines=11> */
[----:B------:R-:W-:Y:S02]  /*19110*/  LOP3.LUT R103, R104, R103, R105, 0x96, !PT ;  /* 0x0000006768677212 */ /* 0x000fe400078e9669 */
[----:B------:R-:W-:Y:S02]  /*19120*/  SHF.R.U32.HI R4, RZ, 0xa, R4 ;  /* 0x0000000aff047819 */ /* 0x000fe40000011604 */
[----:B------:R-:W-:-:S02]  /*19130*/  IADD3 R14, PT, PT, R102, R97, R14 ;  /* 0x00000061660e7210 */ /* 0x000fc40007ffe00e */
[----:B------:R-:W-:Y:S02]  /*19140*/  IADD3 R8, PT, PT, R7, R8, R3 ;  /* 0x0000000807087210 */ /* 0x000fe40007ffe003 */
[----:B------:R-:W-:Y:S01]  /*19150*/  IADD3 R103, PT, PT, R5, R2, R103 ;  /* 0x0000000205677210 */ /* 0x000fe20007ffe067 */
[----:B------:R-:W-:Y:S01]  /*19160*/  IMAD.IADD R10, R11, 0x1, R14 ;  /* 0x000000010b0a7824 */ /* 0x000fe200078e020e */
[----:B------:R-:W-:Y:S01]  /*19170*/  LOP3.LUT R6, R99, R6, R4, 0x96, !PT ;  /* 0x0000000663067212 */ /* 0x000fe200078e9604 */
[----:B------:R-:W-:Y:S01]  /*19180*/  IMAD.U32 R99, RZ, RZ, UR15 ;  /* 0x0000000fff637e24 */ /* 0x000fe2000f8e00ff */
        /* <DEDUP_REMOVED lines=8> */
[----:B------:R-:W-:Y:S01]  /*19210*/  IADD3 R102, PT, PT, R14, R3, R2 ;  /* 0x000000030e667210 */ /* 0x000fe20007ffe002 */
[----:B------:R-:W-:Y:S01]  /*19220*/  IMAD.IADD R14, R35, 0x1, R9 ;  /* 0x00000001230e7824 */ /* 0x000fe200078e0209 */
[----:B------:R-:W-:Y:S01]  /*19230*/  IADD3 R13, PT, PT, R6, R4, R13 ;  /* 0x00000004060d7210 */ /* 0x000fe20007ffe00d */
[----:B------:R-:W-:Y:S01]  /*19240*/  IMAD.IADD R35, R28, 0x1, R8 ;  /* 0x000000011c237824 */ /* 0x000fe200078e0208 */
        /* <DEDUP_REMOVED lines=12> */
[----:B------:R-:W-:-:S05]  /*19310*/  IADD3 R9, PT, PT, R3, R6, R9 ;  /* 0x0000000603097210 */ /* 0x000fca0007ffe009 */
[----:B------:R-:W-:Y:S01]  /*19320*/  IMAD.IADD R103, R30, 0x1, R9 ;  /* 0x000000011e677824 */ /* 0x000fe200078e0209 */
[----:B------:R-:W-:Y:S06]  /*19330*/  @!P1 BRA `(.L_x_279) ;  /* 0x0000000400509947 */ /* 0x000fec0003800000 */
[----:B------:R-:W-:Y:S02]  /*19340*/  IMAD.IADD R2, R87, 0x1, -R0 ;  /* 0x0000000157027824 */ /* 0x000fe400078e0a00 */
[----:B------:R-:W-:-:S03]  /*19350*/  IMAD.MOV.U32 R5, RZ, RZ, RZ ;  /* 0x000000ffff057224 */ /* 0x000fc600078e00ff */
[----:B------:R-:W-:-:S13]  /*19360*/  ISETP.GE.AND P0, PT, R2, 0x1, PT ;  /* 0x000000010200780c */ /* 0x000fda0003f06270 */
[----:B------:R-:W-:Y:S05]  /*19370*/  @!P0 BRA `(.L_x_280) ;  /* 0x0000001000408947 */ /* 0x000fea0003800000 */
[----:B------:R-:W-:Y:S01]  /*19380*/  IMAD.IADD R3, R0, 0x1, -R87 ;  /* 0x0000000100037824 */ /* 0x000fe200078e0a57 */
[----:B------:R-:W-:Y:S01]  /*19390*/  BSSY.RECONVERGENT B3, `(.L_x_281) ;  /* 0x000001f000037945 */ /* 0x000fe20003800200 */
[----:B------:R-:W-:-:S03]  /*193a0*/  IMAD.IADD R10, R87, 0x1, -R0 ;  /* 0x00000001570a7824 */ /* 0x000fc600078e0a00 */
[----:B------:R-:W-:Y:S01]  /*193b0*/  ISETP.GT.U32.AND P0, PT, R3, -0x4, PT ;  /* 0xfffffffc0300780c */ /* 0x000fe20003f04070 */
[----:B------:R-:W-:Y:S01]  /*193c0*/  IMAD.MOV.U32 R3, RZ, RZ, RZ ;  /* 0x000000ffff037224 */ /* 0x000fe200078e00ff */
[----:B------:R-:W-:-:S11]  /*193d0*/  LOP3.LUT P1, RZ, R10, 0x3, RZ, 0xc0, !PT ;  /* 0x000000030aff7812 */ /* 0x000fd6000782c0ff */
[----:B------:R-:W-:Y:S05]  /*193e0*/  @P0 BRA `(.L_x_282) ;  /* 0x0000000000640947 */ /* 0x000fea0003800000 */
[----:B------:R-:W-:Y:S02]  /*193f0*/  LOP3.LUT R11, R2, 0x7ffffffc, RZ, 0xc0, !PT ;  /* 0x7ffffffc020b7812 */ /* 0x000fe400078ec0ff */
[----:B------:R-:W-:-:S07]  /*19400*/  CS2R R2, SRZ ;  /* 0x0000000000027805 */ /* 0x000fce000001ff00 */
.L_x_283:
[----:B0-----:R-:W-:-:S05]  /*19410*/  IMAD.IADD R9, R1, 0x1, R3 ;  /* 0x0000000101097824 */ /* 0x001fca00078e0203 */
[----:B------:R-:W2:Y:S01]  /*19420*/  LDL R6, [R9+0xc0] ;  /* 0x0000c00009067983 */ /* 0x000ea20000100800 */
[----:B------:R-:W-:Y:S02]  /*19430*/  IMAD.IADD R4, R0, 0x1, R3 ;  /* 0x0000000100047824 */ /* 0x000fe400078e0203 */
[----:B------:R-:W-:Y:S02]  /*19440*/  VIADD R2, R2, 0x4 ;  /* 0x0000000402027836 */ /* 0x000fe40000000000 */
[----:B------:R-:W-:Y:S02]  /*19450*/  IMAD.SHL.U32 R4, R4, 0x8, RZ ;  /* 0x0000000804047824 */ /* 0x000fe400078e00ff */
[----:B------:R-:W-:Y:S01]  /*19460*/  VIADD R3, R3, 0x4 ;  /* 0x0000000403037836 */ /* 0x000fe20000000000 */
[----:B------:R-:W-:Y:S01]  /*19470*/  ISETP.NE.AND P0, PT, R2, R11, PT ;  /* 0x0000000b0200720c */ /* 0x000fe20003f05270 */
[----:B------:R-:W-:Y:S01]  /*19480*/  VIADD R7, R4, 0x8 ;  /* 0x0000000804077836 */ /* 0x000fe20000000000 */
[----:B------:R-:W-:Y:S01]  /*19490*/  SHF.R.U64 R5, R18, R4, R17 ;  /* 0x0000000412057219 */ /* 0x000fe20000001211 */
[----:B------:R-:W-:-:S03]  /*194a0*/  VIADD R8, R4, 0x10 ;  /* 0x0000001004087836 */ /* 0x000fc60000000000 */
[C-C-:B------:R-:W-:Y:S01]  /*194b0*/  SHF.R.U64 R7, R18.reuse, R7, R17.reuse ;  /* 0x0000000712077219 */ /* 0x140fe20000001211 */
[----:B------:R-:W-:Y:S01]  /*194c0*/  IMAD.SHL.U32 R5, R5, 0x1000000, RZ ;  /* 0x0100000005057824 */ /* 0x000fe200078e00ff */
[----:B------:R-:W-:-:S04]  /*194d0*/  SHF.R.U64 R8, R18, R8, R17 ;  /* 0x0000000812087219 */ /* 0x000fc80000001211 */
[----:B--2---:R-:W-:Y:S01]  /*194e0*/  LOP3.LUT R5, R6, R5, RZ, 0xfc, !PT ;  /* 0x0000000506057212 */ /* 0x004fe200078efcff */
[----:B------:R-:W-:Y:S02]  /*194f0*/  IMAD.U32 R6, R7, 0x10000, RZ ;  /* 0x0001000007067824 */ /* 0x000fe400078e00ff */
        /* <DEDUP_REMOVED lines=8> */
.L_x_282:
[----:B------:R-:W-:Y:S05]  /*19580*/  BSYNC.RECONVERGENT B3 ;  /* 0x0000000000037941 */ /* 0x000fea0003800200 */
.L_x_281:
[----:B------:R-:W-:Y:S01]  /*19590*/  IMAD.MOV.U32 R5, RZ, RZ, R3 ;  /* 0x000000ffff057224 */ /* 0x000fe200078e0003 */
[----:B------:R-:W-:Y:S06]  /*195a0*/  @!P1 BRA `(.L_x_280) ;  /* 0x0000000c00b49947 */ /* 0x000fec0003800000 */
[----:B------:R-:W-:-:S05]  /*195b0*/  LOP3.LUT R2, R3, 0xfffffffc, RZ, 0xc0, !PT ;  /* 0xfffffffc03027812 */ /* 0x000fca00078ec0ff */
[----:B0-----:R-:W-:-:S05]  /*195c0*/  IMAD.IADD R9, R1, 0x1, R2 ;  /* 0x0000000101097824 */ /* 0x001fca00078e0202 */
[----:B------:R-:W2:Y:S01]  /*195d0*/  LDL R7, [R9+0xc0] ;  /* 0x0000c00009077983 */ /* 0x000ea20000100800 */
[----:B------:R-:W-:Y:S01]  /*195e0*/  IMAD.IADD R2, R0, 0x1, R3 ;  /* 0x0000000100027824 */ /* 0x000fe200078e0203 */
[----:B------:R-:W-:Y:S01]  /*195f0*/  LOP3.LUT R6, R10, 0x3, RZ, 0xc0, !PT ;  /* 0x000000030a067812 */ /* 0x000fe200078ec0ff */
[----:B------:R-:W-:Y:S02]  /*19600*/  IMAD.SHL.U32 R4, R3, 0x8, RZ ;  /* 0x0000000803047824 */ /* 0x000fe400078e00ff */
[----:B------:R-:W-:Y:S01]  /*19610*/  IMAD.SHL.U32 R2, R2, 0x8, RZ ;  /* 0x0000000802027824 */ /* 0x000fe200078e00ff */
[----:B------:R-:W-:Y:S02]  /*19620*/  ISETP.NE.AND P0, PT, R6, 0x1, PT ;  /* 0x000000010600780c */ /* 0x000fe40003f05270 */
[----:B------:R-:W-:Y:S02]  /*19630*/  LOP3.LUT R4, R4, 0x18, RZ, 0xc, !PT ;  /* 0x0000001804047812 */ /* 0x000fe400078e0cff */
[----:B------:R-:W-:-:S04]  /*19640*/  SHF.R.U64 R2, R18, R2, R17 ;  /* 0x0000000212027219 */ /* 0x000fc80000001211 */
[----:B------:R-:W-:-:S04]  /*19650*/  LOP3.LUT R5, R2, 0xff, RZ, 0xc0, !PT ;  /* 0x000000ff02057812 */ /* 0x000fc800078ec0ff */
[----:B------:R-:W-:Y:S01]  /*19660*/  SHF.L.U32 R4, R5, R4, RZ ;  /* 0x0000000405047219 */ /* 0x000fe200000006ff */
[----:B------:R-:W-:-:S03]  /*19670*/  VIADD R5, R3, 0x1 ;  /* 0x0000000103057836 */ /* 0x000fc60000000000 */
[----:B--2---:R-:W-:-:S05]  /*19680*/  LOP3.LUT R4, R7, R4, RZ, 0xfc, !PT ;  /* 0x0000000407047212 */ /* 0x004fca00078efcff */
[----:B------:R1:W-:Y:S01]  /*19690*/  STL [R9+0xc0], R4 ;  /* 0x0000c00409007387 */ /* 0x0003e20000100800 */
[----:B------:R-:W-:Y:S05]  /*196a0*/  @!P0 BRA `(.L_x_280) ;  /* 0x0000000c00748947 */ /* 0x000fea0003800000 */
[----:B------:R-:W-:-:S05]  /*196b0*/  LOP3.LUT R2, R5, 0xfffffffc, RZ, 0xc0, !PT ;  /* 0xfffffffc05027812 */ /* 0x000fca00078ec0ff */
[----:B-1----:R-:W-:-:S05]  /*196c0*/  IMAD.IADD R9, R1, 0x1, R2 ;  /* 0x0000000101097824 */ /* 0x002fca00078e0202 */
[----:B------:R-:W2:Y:S01]  /*196d0*/  LDL R7, [R9+0xc0] ;  /* 0x0000c00009077983 */ /* 0x000ea20000100800 */
[----:B------:R-:W-:Y:S01]  /*196e0*/  IMAD.IADD R2, R0, 0x1, R5 ;  /* 0x0000000100027824 */ /* 0x000fe200078e0205 */
[----:B------:R-:W-:Y:S01]  /*196f0*/  ISETP.NE.AND P0, PT, R6, 0x2, PT ;  /* 0x000000020600780c */ /* 0x000fe20003f05270 */
[----:B------:R-:W-:Y:S02]  /*19700*/  IMAD.SHL.U32 R4, R5, 0x8, RZ ;  /* 0x0000000805047824 */ /* 0x000fe400078e00ff */
[----:B------:R-:W-:-:S03]  /*19710*/  IMAD.SHL.U32 R2, R2, 0x8, RZ ;  /* 0x0000000802027824 */ /* 0x000fc600078e00ff */
        /* <DEDUP_REMOVED lines=9> */
[----:B------:R-:W-:-:S05]  /*197b0*/  IMAD.IADD R7, R1, 0x1, R2 ;  /* 0x0000000101077824 */ /* 0x000fca00078e0202 */
[----:B------:R-:W3:Y:S01]  /*197c0*/  LDL R2, [R7+0xc0] ;  /* 0x0000c00007027983 */ /* 0x000ee20000100800 */
[----:B------:R-:W-:Y:S02]  /*197d0*/  IMAD.IADD R0, R0, 0x1, R5 ;  /* 0x0000000100007824 */ /* 0x000fe400078e0205 */
[----:B--2---:R-:W-:Y:S02]  /*197e0*/  IMAD.SHL.U32 R4, R5, 0x8, RZ ;  /* 0x0000000805047824 */ /* 0x004fe400078e00ff */
[----:B------:R-:W-:-:S03]  /*197f0*/  IMAD.SHL.U32 R0, R0, 0x8, RZ ;  /* 0x0000000800007824 */ /* 0x000fc600078e00ff */
[----:B------:R-:W-:Y:S02]  /*19800*/  LOP3.LUT R4, R4, 0x18, RZ, 0xc, !PT ;  /* 0x0000001804047812 */ /* 0x000fe400078e0cff */
[----:B------:R-:W-:-:S04]  /*19810*/  SHF.R.U64 R0, R18, R0, R17 ;  /* 0x0000000012007219 */ /* 0x000fc80000001211 */
[----:B------:R-:W-:-:S04]  /*19820*/  LOP3.LUT R5, R0, 0xff, RZ, 0xc0, !PT ;  /* 0x000000ff00057812 */ /* 0x000fc800078ec0ff */
[----:B------:R-:W-:-:S04]  /*19830*/  SHF.L.U32 R5, R5, R4, RZ ;  /* 0x0000000405057219 */ /* 0x000fc800000006ff */
[----:B---3--:R-:W-:Y:S01]  /*19840*/  LOP3.LUT R0, R2, R5, RZ, 0xfc, !PT ;  /* 0x0000000502007212 */ /* 0x008fe200078efcff */
[----:B------:R-:W-:-:S04]  /*19850*/  VIADD R5, R3, 0x3 ;  /* 0x0000000303057836 */ /* 0x000fc80000000000 */
[----:B------:R3:W-:Y:S01]  /*19860*/  STL [R7+0xc0], R0 ;  /* 0x0000c00007007387 */ /* 0x0007e20000100800 */
[----:B------:R-:W-:Y:S05]  /*19870*/  BRA `(.L_x_280) ;  /* 0x0000000c00007947 */ /* 0x000fea0003800000 */
.L_x_279:
        /* <DEDUP_REMOVED lines=11> */
.L_x_286:
[----:B------:R-:W-:-:S04]  /*19930*/  IMAD.WIDE.U32 R2, R11, -0x4538ef34, RZ ;  /* 0xbac710cc0b027825 */ /* 0x000fc800078e00ff */
[----:B------:R-:W-:-:S04]  /*19940*/  IMAD.WIDE.U32 R4, R9, -0x4538ef34, RZ ;  /* 0xbac710cc09047825 */ /* 0x000fc800078e00ff */
[----:B------:R-:W-:-:S04]  /*19950*/  IMAD.WIDE.U32 R2, P0, R9, 0x68db8, R2 ;  /* 0x00068db809027825 */ /* 0x000fc80007800002 */
        /* <DEDUP_REMOVED lines=22> */
[----:B0-----:R-:W-:Y:S01]  /*19ac0*/  PRMT R9, R10, 0x3340, R9 ;  /* 0x000033400a097816 */ /* 0x001fe20000000009 */
[----:B------:R-:W-:Y:S01]  /*19ad0*/  IMAD.IADD R10, R1, 0x1, R8 ;  /* 0x00000001010a7824 */ /* 0x000fe200078e0208 */
[----:B-1----:R-:W-:-:S04]  /*19ae0*/  PRMT R2, R5, 0x3340, R2 ;  /* 0x0000334005027816 */ /* 0x002fc80000000002 */
[----:B------:R-:W-:Y:S01]  /*19af0*/  PRMT R5, R9, 0x5410, R2 ;  /* 0x0000541009057816 */ /* 0x000fe20000000002 */
[----:B------:R-:W-:Y:S01]  /*19b00*/  VIADD R2, R8, 0xfffffffc ;  /* 0xfffffffc08027836 */ /* 0x000fe20000000000 */
[----:B------:R-:W-:-:S03]  /*19b10*/  SEL R9, RZ, 0x1, !P0 ;  /* 0x00000001ff097807 */ /* 0x000fc60004000000 */
[----:B------:R0:W-:Y:S01]  /*19b20*/  STL [R10+-0x4], R5 ;  /* 0xfffffc050a007387 */ /* 0x0001e20000100800 */
[----:B------:R-:W-:Y:S01]  /*19b30*/  IADD3 R9, P0, PT, R9, R6, RZ ;  /* 0x0000000609097210 */ /* 0x000fe20007f1e0ff */
[----:B------:R-:W-:-:S04]  /*19b40*/  IMAD.MOV.U32 R8, RZ, RZ, R2 ;  /* 0x000000ffff087224 */ /* 0x000fc800078e0002 */
[----:B------:R-:W-:Y:S01]  /*19b50*/  IMAD.X R11, RZ, RZ, R7, P0 ;  /* 0x000000ffff0b7224 */ /* 0x000fe200000e0607 */
[----:B------:R-:W-:-:S04]  /*19b60*/  ISETP.GT.U32.AND P0, PT, R9, 0x270f, PT ;  /* 0x0000270f0900780c */ /* 0x000fc80003f04070 */
[----:B------:R-:W-:-:S13]  /*19b70*/  ISETP.GT.U32.AND.EX P0, PT, R11, RZ, PT, P0 ;  /* 0x000000ff0b00720c */ /* 0x000fda0003f04100 */
[----:B0-----:R-:W-:Y:S05]  /*19b80*/  @P0 BRA `(.L_x_286) ;  /* 0xfffffffc00680947 */ /* 0x001fea000383ffff */
[----:B------:R-:W-:Y:S05]  /*19b90*/  BSYNC.RECONVERGENT B4 ;  /* 0x0000000000047941 */ /* 0x000fea0003800200 */
.L_x_285:
[----:B------:R-:W-:Y:S05]  /*19ba0*/  BSYNC.RECONVERGENT B3 ;  /* 0x0000000000037941 */ /* 0x000fea0003800200 */
.L_x_284:
[----:B------:R-:W-:Y:S01]  /*19bb0*/  ISETP.GE.U32.AND P0, PT, R9, 0x3e8, PT ;  /* 0x000003e80900780c */ /* 0x000fe20003f06070 */
[----:B------:R-:W-:Y:S03]  /*19bc0*/  BSSY.RECONVERGENT B3, `(.L_x_287) ;  /* 0x000004b000037945 */ /* 0x000fe60003800200 */
[----:B------:R-:W-:-:S13]  /*19bd0*/  ISETP.GE.U32.AND.EX P0, PT, R11, RZ, PT, P0 ;  /* 0x000000ff0b00720c */ /* 0x000fda0003f06100 */
[----:B------:R-:W-:Y:S05]  /*19be0*/  @!P0 BRA `(.L_x_288) ;  /* 0x0000000000648947 */ /* 0x000fea0003800000 */
[----:B------:R-:W-:-:S04]  /*19bf0*/  LOP3.LUT R3, R9, 0xffff, RZ, 0xc0, !PT ;  /* 0x0000ffff09037812 */ /* 0x000fc800078ec0ff */
        /* <DEDUP_REMOVED lines=10> */
[----:B------:R-:W-:Y:S01]  /*19ca0*/  LOP3.LUT R3, R3, 0x7fe, RZ, 0xc0, !PT ;  /* 0x000007fe03037812 */ /* 0x000fe200078ec0ff */
[----:B------:R-:W-:Y:S02]  /*19cb0*/  IMAD.IADD R9, R1, 0x1, R2 ;  /* 0x0000000101097824 */ /* 0x000fe400078e0202 */
[----:B------:R-:W-:Y:S01]  /*19cc0*/  IMAD.SHL.U32 R4, R4, 0x2, RZ ;  /* 0x0000000204047824 */ /* 0x000fe200078e00ff */
[----:B------:R-:W0:Y:S01]  /*19cd0*/  LDC.U8 R5, c[0x3][R3+0x101] ;  /* 0x00c0404003057b82 */ /* 0x000e220000000000 */
[----:B------:R-:W-:-:S03]  /*19ce0*/  VIADD R2, R2, 0xfffffffc ;  /* 0xfffffffc02027836 */ /* 0x000fc60000000000 */
        /* <DEDUP_REMOVED lines=9> */
.L_x_288:
        /* <DEDUP_REMOVED lines=18> */
[----:B------:R-:W0:Y:S02]  /*19ea0*/  LDC.U8 R7, c[0x3][R5+0x100] ;  /* 0x00c0400005077b82 */ /* 0x000e240000000000 */
[----:B------:R3:W-:Y:S06]  /*19eb0*/  STL.U8 [R4+-0x3], R3 ;  /* 0xfffffd0304007387 */ /* 0x0007ec0000100000 */
[----:B------:R-:W1:Y:S01]  /*19ec0*/  LDC.U8 R9, c[0x3][R5+0x101] ;  /* 0x00c0404005097b82 */ /* 0x000e620000000000 */
[----:B0-----:R3:W-:Y:S04]  /*19ed0*/  STL.U8 [R4+-0x2], R7 ;  /* 0xfffffe0704007387 */ /* 0x0017e80000100000 */
[----:B-1----:R3:W-:Y:S01]  /*19ee0*/  STL.U8 [R4+-0x1], R9 ;  /* 0xffffff0904007387 */ /* 0x0027e20000100000 */
[----:B------:R-:W-:Y:S05]  /*19ef0*/  BRA `(.L_x_289) ;  /* 0x00000000005c7947 */ /* 0x000fea0003800000 */
.L_x_290:
        /* <DEDUP_REMOVED lines=19> */
.L_x_291:
[----:B------:R-:W-:Y:S02]  /*1a030*/  VIADD R3, R9, 0x30 ;  /* 0x0000003009037836 */ /* 0x000fe40000000000 */
[----:B------:R-:W-:Y:S02]  /*1a040*/  IMAD.IADD R4, R1, 0x1, R2 ;  /* 0x0000000101047824 */ /* 0x000fe400078e0202 */
[----:B------:R-:W-:-:S03]  /*1a050*/  VIADD R2, R2, 0xffffffff ;  /* 0xffffffff02027836 */ /* 0x000fc60000000000 */
[----:B------:R2:W-:Y:S04]  /*1a060*/  STL.U8 [R4+-0x1], R3 ;  /* 0xffffff0304007387 */ /* 0x0005e80000100000 */
.L_x_289:
[----:B------:R-:W-:Y:S05]  /*1a070*/  BSYNC.RECONVERGENT B3 ;  /* 0x0000000000037941 */ /* 0x000fea0003800200 */
.L_x_287:
        /* <DEDUP_REMOVED lines=12> */
[----:B------:R-:W-:Y:S02]  /*1a140*/  IMAD.MOV.U32 R4, RZ, RZ, RZ ;  /* 0x000000ffff047224 */ /* 0x000fe400078e00ff */
[----:B------:R-:W-:-:S07]  /*1a150*/  IMAD.MOV.U32 R3, RZ, RZ, RZ ;  /* 0x000000ffff037224 */ /* 0x000fce00078e00ff */
.L_x_296:
[----:B------:R-:W-:-:S05]  /*1a160*/  IADD3 R9, PT, PT, R1, R4, R2 ;  /* 0x0000000401097210 */ /* 0x000fca0007ffe002 */
[----:B0-----:R-:W2:Y:S04]  /*1a170*/  LDL.U8 R5, [R9+0x3] ;  /* 0x0000030009057983 */ /* 0x001ea80000100000 */
[----:B------:R-:W2:Y:S04]  /*1a180*/  LDL.U8 R6, [R9+0x2] ;  /* 0x0000020009067983 */ /* 0x000ea80000100000 */
[----:B------:R-:W3:Y:S04]  /*1a190*/  LDL.U8 R7, [R9+0x1] ;  /* 0x0000010009077983 */ /* 0x000ee80000100000 */
[----:B------:R-:W3:Y:S01]  /*1a1a0*/  LDL.U8 R8, [R9] ;  /* 0x0000000009087983 */ /* 0x000ee20000100000 */
[----:B------:R-:W-:-:S05]  /*1a1b0*/  VIADD R3, R3, 0x4 ;  /* 0x0000000403037836 */ /* 0x000fca0000000000 */
[----:B------:R-:W-:Y:S02]  /*1a1c0*/  ISETP.NE.AND P0, PT, R3, R12, PT ;  /* 0x0000000c0300720c */ /* 0x000fe40003f05270 */
[----:B--2---:R-:W-:Y:S01]  /*1a1d0*/  PRMT R5, R6, 0x3340, R5 ;  /* 0x0000334006057816 */ /* 0x004fe20000000005 */
[----:B------:R-:W-:Y:S02]  /*1a1e0*/  IMAD.IADD R6, R1, 0x1, R4 ;  /* 0x0000000101067824 */ /* 0x000fe400078e0204 */
[----:B------:R-:W-:Y:S01]  /*1a1f0*/  VIADD R4, R4, 0x4 ;  /* 0x0000000404047836 */ /* 0x000fe20000000000 */
[----:B---3--:R-:W-:-:S04]  /*1a200*/  PRMT R8, R8, 0x3340, R7 ;  /* 0x0000334008087816 */ /* 0x008fc80000000007 */
[----:B------:R-:W-:-:S05]  /*1a210*/  PRMT R5, R8, 0x5410, R5 ;  /* 0x0000541008057816 */ /* 0x000fca0000000005 */
[----:B------:R0:W-:Y:S01]  /*1a220*/  STL [R6+0x114], R5 ;  /* 0x0001140506007387 */ /* 0x0001e20000100800 */
[----:B------:R-:W-:Y:S05]  /*1a230*/  @P0 BRA `(.L_x_296) ;  /* 0xfffffffc00c80947 */ /* 0x000fea000383ffff */
.L_x_295:
[----:B------:R-:W-:Y:S05]  /*1a240*/  BSYNC.RECONVERGENT B4 ;  /* 0x0000000000047941 */ /* 0x000fea0003800200 */
.L_x_294:
        /* <DEDUP_REMOVED lines=13> */
.L_x_293:
[----:B------:R-:W-:Y:S05]  /*1a320*/  BSYNC.RECONVERGENT B3 ;  /* 0x0000000000037941 */ /* 0x000fea0003800200 */
.L_x_292:
[----:B0-----:R-:W-:Y:S01]  /*1a330*/  IMAD.IADD R6, R87, 0x1, -R0 ;  /* 0x0000000157067824 */ /* 0x001fe200078e0a00 */
[----:B------:R-:W-:Y:S01]  /*1a340*/  ISETP.GE.AND P0, PT, R0, R10, PT ;  /* 0x0000000a0000720c */ /* 0x000fe20003f06270 */
[----:B-1--4-:R-:W-:-:S03]  /*1a350*/  IMAD.MOV.U32 R5, RZ, RZ, RZ ;  /* 0x000000ffff057224 */ /* 0x012fc600078e00ff */
[----:B------:R-:W-:-:S13]  /*1a360*/  ISETP.LT.OR P0, PT, R6, 0x1, P0 ;  /* 0x000000010600780c */ /* 0x000fda0000701670 */
[----:B------:R-:W-:Y:S05]  /*1a370*/  @P0 BRA `(.L_x_280) ;  /* 0x0000000000400947 */ /* 0x000fea0003800000 */
[----:B------:R-:W-:-:S07]  /*1a380*/  IMAD.MOV.U32 R5, RZ, RZ, RZ ;  /* 0x000000ffff057224 */ /* 0x000fce00078e00ff */
.L_x_297:
[----:B------:R-:W-:Y:S02]  /*1a390*/  LOP3.LUT R2, R5, 0xfffffffc, RZ, 0xc0, !PT ;  /* 0xfffffffc05027812 */ /* 0x000fe400078ec0ff */
[----:B--23--:R-:W-:-:S03]  /*1a3a0*/  IADD3 R4, PT, PT, R1, R0, R5 ;  /* 0x0000000001047210 */ /* 0x00cfc60007ffe005 */
[----:B------:R-:W-:Y:S02]  /*1a3b0*/  IMAD.IADD R9, R1, 0x1, R2 ;  /* 0x0000000101097824 */ /* 0x000fe400078e0202 */
[----:B------:R-:W2:Y:S04]  /*1a3c0*/  LDL.S8 R3, [R4+0x114] ;  /* 0x0001140004037983 */ /* 0x000ea80000100200 */
[----:B------:R-:W3:Y:S01]  /*1a3d0*/  LDL R7, [R9+0xc0] ;  /* 0x0000c00009077983 */ /* 0x000ee20000100800 */
[C---:B------:R-:W-:Y:S02]  /*1a3e0*/  IMAD.SHL.U32 R2, R5.reuse, 0x8, RZ ;  /* 0x0000000805027824 */ /* 0x040fe400078e00ff */
[----:B------:R-:W-:-:S03]  /*1a3f0*/  VIADD R5, R5, 0x1 ;  /* 0x0000000105057836 */ /* 0x000fc60000000000 */
[----:B------:R-:W-:Y:S02]  /*1a400*/  LOP3.LUT R2, R2, 0x18, RZ, 0xc, !PT ;  /* 0x0000001802027812 */ /* 0x000fe400078e0cff */
[----:B------:R-:W-:Y:S02]  /*1a410*/  ISETP.GE.AND P0, PT, R5, R6, PT ;  /* 0x000000060500720c */ /* 0x000fe40003f06270 */
[----:B--2---:R-:W-:Y:S01]  /*1a420*/  SHF.L.U32 R2, R3, R2, RZ ;  /* 0x0000000203027219 */ /* 0x004fe200000006ff */
[----:B------:R-:W-:-:S03]  /*1a430*/  IMAD.IADD R3, R0, 0x1, R5 ;  /* 0x0000000100037824 */ /* 0x000fc600078e0205 */
[----:B---3--:R-:W-:Y:S02]  /*1a440*/  LOP3.LUT R2, R2, R7, RZ, 0xfc, !PT ;  /* 0x0000000702027212 */ /* 0x008fe400078efcff */
[----:B------:R-:W-:-:S03]  /*1a450*/  ISETP.LT.AND P1, PT, R3, R10, PT ;  /* 0x0000000a0300720c */ /* 0x000fc60003f21270 */
[----:B------:R4:W-:Y:S10]  /*1a460*/  STL [R9+0xc0], R2 ;  /* 0x0000c00209007387 */ /* 0x0009f40000100800 */
[----:B----4-:R-:W-:Y:S05]  /*1a470*/  @!P0 BRA P1, `(.L_x_297) ;  /* 0xfffffffc00c48947 */ /* 0x010fea000083ffff */
.L_x_280:
[----:B------:R-:W-:Y:S05]  /*1a480*/  BSYNC.RECONVERGENT B2 ;  /* 0x0000000000027941 */ /* 0x000fea0003800200 */
.L_x_278:
[----:B------:R-:W-:Y:S01]  /*1a490*/  ISETP.GE.AND P0, PT, R98, 0x40, PT ;  /* 0x000000406200780c */ /* 0x000fe20003f06270 */
[----:B------:R-:W4:-:S12]  /*1a4a0*/  LDCU.64 UR4, c[0x0][0x388] ;  /* 0x00007100ff0477ac */ /* 0x000f180008000a00 */
[----:B---3--:R-:W-:-:S05]  /*1a4b0*/  @P0 LOP3.LUT R0, R5, 0xfffffffc, RZ, 0xc0, !PT ;  /* 0xfffffffc05000812 */ /* 0x008fca00078ec0ff */
[----:B------:R-:W-:-:S05]  /*1a4c0*/  @P0 IMAD.IADD R105, R1, 0x1, R0 ;  /* 0x0000000101690824 */ /* 0x000fca00078e0200 */
[----:B------:R-:W3:Y:S01]  /*1a4d0*/  @P0 LDL R0, [R105+0xc0] ;  /* 0x0000c00069000983 */ /* 0x000ee20000100800 */
[----:B------:R-:W-:Y:S02]  /*1a4e0*/  @P0 IMAD.SHL.U32 R5, R5, 0x8, RZ ;  /* 0x0000000805050824 */ /* 0x000fe400078e00ff */
[----:B------:R-:W-:-:S03]  /*1a4f0*/  @P0 IMAD.MOV.U32 R2, RZ, RZ, 0x80 ;  /* 0x00000080ff020424 */ /* 0x000fc600078e00ff */
[----:B------:R-:W-:-:S04]  /*1a500*/  @P0 LOP3.LUT R5, R5, 0x18, RZ, 0xc, !PT ;  /* 0x0000001805050812 */ /* 0x000fc800078e0cff */
[----:B------:R-:W-:-:S04]  /*1a510*/  @P0 SHF.L.U32 R5, R2, R5, RZ ;  /* 0x0000000502050219 */ /* 0x000fc800000006ff */
[----:B---3--:R-:W-:-:S05]  /*1a520*/  @P0 LOP3.LUT R102, R0, R5, RZ, 0xfc, !PT ;  /* 0x0000000500660212 */ /* 0x008fca00078efcff */
[----:B------:R3:W-:Y:S04]  /*1a530*/  @P0 STL [R105+0xc0], R102 ;  /* 0x0000c06669000387 */ /* 0x0007e80000100800 */
[----:B------:R-:W5:Y:S04]  /*1a540*/  LDL.128 R28, [R1+0xc0] ;  /* 0x0000c000011c7983 */ /* 0x000f680000100c00 */
[----:B012---:R-:W2:Y:S04]  /*1a550*/  LDL.128 R4, [R1+0xd0] ;  /* 0x0000d00001047983 */ /* 0x007ea80000100c00 */
[----:B------:R-:W4:Y:S04]  /*1a560*/  LDL.128 R8, [R1+0xe0] ;  /* 0x0000e00001087983 */ /* 0x000f280000100c00 */
[----:B------:R-:W4:Y:S01]  /*1a570*/  LDL.64 R2, [R1+0xf0] ;  /* 0x0000f00001027983 */ /* 0x000f220000100a00 */
[----:B------:R-:W-:-:S02]  /*1a580*/  SHF.R.W.U32 R0, R32, 0x6, R32 ;  /* 0x0000000620007819 */ /* 0x000fc40000001e20 */
[C-C-:B------:R-:W-:Y:S02]  /*1a590*/  SHF.R.W.U32 R13, R32.reuse, 0xb, R32.reuse ;  /* 0x0000000b200d7819 */ /* 0x140fe40000001e20 */
[----:B------:R-:W-:Y:S02]  /*1a5a0*/  SHF.R.W.U32 R12, R32, 0x19, R32 ;  /* 0x00000019200c7819 */ /* 0x000fe40000001e20 */
[----:B------:R-:W-:Y:S02]  /*1a5b0*/  LOP3.LUT R98, R34, R32, R101, 0xb8, !PT ;  /* 0x0000002022627212 */ /* 0x000fe400078eb865 */
[----:B------:R-:W-:Y:S02]  /*1a5c0*/  LOP3.LUT R13, R12, R13, R0, 0x96, !PT ;  /* 0x0000000d0c0d7212 */ /* 0x000fe400078e9600 */
[C-C-:B------:R-:W-:Y:S02]  /*1a5d0*/  SHF.R.W.U32 R0, R103.reuse, 0x2, R103.reuse ;  /* 0x0000000267007819 */ /* 0x140fe40000001e67 */
[----:B---3--:R-:W-:-:S02]  /*1a5e0*/  SHF.R.W.U32 R105, R103, 0xd, R103 ;  /* 0x0000000d67697819 */ /* 0x008fc40000001e67 */
[----:B------:R-:W-:-:S04]  /*1a5f0*/  SHF.R.W.U32 R12, R103, 0x16, R103 ;  /* 0x00000016670c7819 */ /* 0x000fc80000001e67 */
[----:B------:R-:W-:Y:S02]  /*1a600*/  LOP3.LUT R0, R12, R105, R0, 0x96, !PT ;  /* 0x000000690c007212 */ /* 0x000fe400078e9600 */
[----:B------:R-:W-:Y:S02]  /*1a610*/  LOP3.LUT R12, R100, R35, R103, 0xe8, !PT ;  /* 0x00000023640c7212 */ /* 0x000fe400078ee867 */
[----:B-----5:R-:W-:Y:S02]  /*1a620*/  IADD3 R98, PT, PT, R28, R98, R33 ;  /* 0x000000621c627210 */ /* 0x020fe40007ffe021 */
[----:B------:R-:W-:Y:S02]  /*1a630*/  SHF.R.W.U32 R116, R29, 0x7, R29 ;  /* 0x000000071d747819 */ /* 0x000fe40000001e1d */
[----:B------:R-:W-:Y:S02]  /*1a640*/  IADD3 R13, PT, PT, R98, R16, R13 ;  /* 0x00000010620d7210 */ /* 0x000fe40007ffe00d */
[----:B--2---:R-:W-:-:S02]  /*1a650*/  SHF.R.U32.HI R119, RZ, 0x3, R6 ;  /* 0x00000003ff777819 */ /* 0x004fc40000011606 */
[----:B------:R-:W-:Y:S01]  /*1a660*/  IADD3 R0, PT, PT, R13, R0, R12 ;  /* 0x000000000d007210 */ /* 0x000fe20007ffe00c */
[----:B------:R-:W-:Y:S01]  /*1a670*/  IMAD.IADD R107, R14, 0x1, R13 ;  /* 0x000000010e6b7824 */ /* 0x000fe200078e020d */
[----:B------:R-:W-:Y:S02]  /*1a680*/  SHF.R.W.U32 R121, R7, 0x12, R7 ;  /* 0x0000001207797819 */ /* 0x000fe40000001e07 */
[----:B------:R-:W-:Y:S02]  /*1a690*/  SHF.R.W.U32 R13, R0, 0x2, R0 ;  /* 0x00000002000d7819 */ /* 0x000fe40000001e00 */
[C-C-:B------:R-:W-:Y:S02]  /*1a6a0*/  SHF.R.W.U32 R98, R107.reuse, 0x6, R107.reuse ;  /* 0x000000066b627819 */ /* 0x140fe40000001e6b */
[C-C-:B------:R-:W-:Y:S02]  /*1a6b0*/  SHF.R.W.U32 R105, R107.reuse, 0xb, R107.reuse ;  /* 0x0000000b6b697819 */ /* 0x140fe40000001e6b */
[----:B------:R-:W-:-:S02]  /*1a6c0*/  SHF.R.W.U32 R102, R107, 0x19, R107 ;  /* 0x000000196b667819 */ /* 0x000fc40000001e6b */
[----:B------:R-:W-:Y:S02]  /*1a6d0*/  LOP3.LUT R104, R101, R107, R32, 0xb8, !PT ;  /* 0x0000006b65687212 */ /* 0x000fe400078eb820 */
[----:B------:R-:W-:Y:S02]  /*1a6e0*/  LOP3.LUT R105, R102, R105, R98, 0x96, !PT ;  /* 0x0000006966697212 */ /* 0x000fe400078e9662 */
[----:B------:R-:W-:Y:S02]  /*1a6f0*/  IADD3 R104, PT, PT, R29, R104, R34 ;  /* 0x000000681d687210 */ /* 0x000fe40007ffe022 */
[--C-:B------:R-:W-:Y:S02]  /*1a700*/  SHF.R.W.U32 R98, R0, 0xd, R0.reuse ;  /* 0x0000000d00627819 */ /* 0x100fe40000001e00 */
[----:B------:R-:W-:Y:S02]  /*1a710*/  IADD3 R104, PT, PT, R104, R40, R105 ;  /* 0x0000002868687210 */ /* 0x000fe40007ffe069 */
[----:B------:R-:W-:-:S03]  /*1a720*/  SHF.R.W.U32 R102, R0, 0x16, R0 ;  /* 0x0000001600667819 */ /* 0x000fc60000001e00 */
[----:B------:R-:W-:Y:S01]  /*1a730*/  IMAD.IADD R12, R35, 0x1, R104 ;  /* 0x00000001230c7824 */ /* 0x000fe200078e0268 */
[----:B------:R-:W-:Y:S02]  /*1a740*/  LOP3.LUT R13, R102, R98, R13, 0x96, !PT ;  /* 0x00000062660d7212 */ /* 0x000fe400078e960d */
[----:B------:R-:W-:Y:S02]  /*1a750*/  LOP3.LUT R98, R103, R100, R0, 0xe8, !PT ;  /* 0x0000006467627212 */ /* 0x000fe400078ee800 */
[C-C-:B------:R-:W-:Y:S02]  /*1a760*/  SHF.R.W.U32 R102, R12.reuse, 0x6, R12.reuse ;  /* 0x000000060c667819 */ /* 0x140fe40000001e0c */
[C-C-:B------:R-:W-:Y:S02]  /*1a770*/  SHF.R.W.U32 R105, R12.reuse, 0xb, R12.reuse ;  /* 0x0000000b0c697819 */ /* 0x140fe40000001e0c */
[----:B------:R-:W-:Y:S02]  /*1a780*/  SHF.R.W.U32 R106, R12, 0x19, R12 ;  /* 0x000000190c6a7819 */ /* 0x000fe40000001e0c */
[----:B------:R-:W-:-:S02]  /*1a790*/  LOP3.LUT R108, R32, R12, R107, 0xb8, !PT ;  /* 0x0000000c206c7212 */ /* 0x000fc400078eb86b */
[----:B------:R-:W-:Y:S02]  /*1a7a0*/  LOP3.LUT R102, R106, R105, R102, 0x96, !PT ;  /* 0x000000696a667212 */ /* 0x000fe400078e9666 */
[----:B------:R-:W-:Y:S02]  /*1a7b0*/  IADD3 R108, PT, PT, R30, R108, R101 ;  /* 0x0000006c1e6c7210 */ /* 0x000fe40007ffe065 */
[----:B------:R-:W-:Y:S02]  /*1a7c0*/  IADD3 R13, PT, PT, R104, R13, R98 ;  /* 0x0000000d680d7210 */ /* 0x000fe40007ffe062 */
        /* <DEDUP_REMOVED lines=61> */
[--C-:B------:R-:W-:Y:S02]  /*1aba0*/  SHF.R.W.U32 R106, R105, 0x16, R105.reuse ;  /* 0x00000016696a7819 */ /* 0x100fe40000001e69 */
        /* <DEDUP_REMOVED lines=10> */
[C-C-:B------:R-:W-:Y:S02]  /*1ac50*/  SHF.R.W.U32 R13, R102.reuse, 0x2, R102.reuse ;  /* 0x00000002660d7819 */ /* 0x140fe40000001e66 */
[C---:B------:R-:W-:Y:S01]  /*1ac60*/  SHF.R.W.U32 R104, R102.reuse, 0xd, R102 ;  /* 0x0000000d66687819 */ /* 0x040fe20000001e66 */
[----:B------:R-:W-:Y:S01]  /*1ac70*/  IMAD.IADD R98, R107, 0x1, R110 ;  /* 0x000000016b627824 */ /* 0x000fe200078e026e */
[--C-:B------:R-:W-:Y:S02]  /*1ac80*/  SHF.R.W.U32 R106, R102, 0x16, R102.reuse ;  /* 0x00000016666a7819 */ /* 0x100fe40000001e66 */
        /* <DEDUP_REMOVED lines=8> */
[----:B----4-:R-:W-:Y:S02]  /*1ad10*/  IADD3 R108, PT, PT, R8, R108, R109 ;  /* 0x0000006c086c7210 */ /* 0x010fe40007ffe06d */
[C-C-:B------:R-:W-:Y:S02]  /*1ad20*/  SHF.R.W.U32 R106, R107.reuse, 0x2, R107.reuse ;  /* 0x000000026b6a7819 */ /* 0x140fe40000001e6b */
[C-C-:B------:R-:W-:Y:S02]  /*1ad30*/  SHF.R.W.U32 R109, R107.reuse, 0xd, R107.reuse ;  /* 0x0000000d6b6d7819 */ /* 0x140fe40000001e6b */
[----:B------:R-:W-:Y:S02]  /*1ad40*/  SHF.R.W.U32 R110, R107, 0x16, R107 ;  /* 0x000000166b6e7819 */ /* 0x000fe40000001e6b */
[----:B------:R-:W-:-:S02]  /*1ad50*/  IADD3 R13, PT, PT, R108, R47, R104 ;  /* 0x0000002f6c0d7210 */ /* 0x000fc40007ffe068 */
        /* <DEDUP_REMOVED lines=16> */
[----:B------:R-:W-:Y:S02]  /*1ae60*/  IADD3 R104, P0, PT, R87, UR4, RZ ;  /* 0x0000000457687c10 */ /* 0x000fe4000ff1e0ff */
        /* <DEDUP_REMOVED lines=8> */
[----:B------:R-:W-:-:S02]  /*1aef0*/  LOP3.LUT R12, R98, R0, R109, 0xb8, !PT ;  /* 0x00000000620c7212 */ /* 0x000fc400078eb86d */
[--C-:B------:R-:W-:Y:S02]  /*1af00*/  SHF.R.W.U32 R108, R13, 0x13, R13.reuse ;  /* 0x000000130d6c7819 */ /* 0x100fe40000001e0d */
[----:B------:R-:W-:Y:S02]  /*1af10*/  SHF.R.U32.HI R110, RZ, 0xa, R13 ;  /* 0x0000000aff6e7819 */ /* 0x000fe4000001160d */
[----:B------:R-:W-:Y:S02]  /*1af20*/  IADD3 R111, PT, PT, R10, R12, R111 ;  /* 0x0000000c0a6f7210 */ /* 0x000fe40007ffe06f */
[----:B------:R-:W-:Y:S02]  /*1af30*/  LEA.HI.X.SX32 R115, R87, UR5, 0x1, P0 ;  /* 0x0000000557737c11 */ /* 0x000fe400080f0eff */
        /* <DEDUP_REMOVED lines=26> */
[--C-:B------:R-:W-:Y:S02]  /*1b0e0*/  SHF.R.W.U32 R87, R29, 0x12, R29.reuse ;  /* 0x000000121d577819 */ /* 0x100fe40000001e1d */
[----:B------:R-:W-:Y:S02]  /*1b0f0*/  SHF.R.U32.HI R106, RZ, 0x3, R29 ;  /* 0x00000003ff6a7819 */ /* 0x000fe4000001161d */
[----:B------:R-:W-:-:S02]  /*1b100*/  LOP3.LUT R98, R113, R114, R110, 0xe8, !PT ;  /* 0x0000007271627212 */ /* 0x000fc400078ee86e */
[----:B------:R-:W-:Y:S02]  /*1b110*/  LOP3.LUT R116, R87, R116, R106, 0x96, !PT ;  /* 0x0000007457747212 */ /* 0x000fe400078e966a */
        /* <DEDUP_REMOVED lines=26> */
[--C-:B------:R-:W-:Y:S02]  /*1b2c0*/  SHF.R.W.U32 R109, R111, 0xd, R111.reuse ;  /* 0x0000000d6f6d7819 */ /* 0x100fe40000001e6f */
        /* <DEDUP_REMOVED lines=25> */
[----:B------:R-:W-:Y:S01]  /*1b460*/  LOP3.LUT R115, R111, R98, R108, 0xe8, !PT ;  /* 0x000000626f737212 */ /* 0x000fe200078ee86c */
[----:B------:R-:W-:Y:S01]  /*1b470*/  IMAD.IADD R110, R110, 0x1, R107 ;  /* 0x000000016e6e7824 */ /* 0x000fe200078e026b */
[----:B------:R-:W-:Y:S02]  /*1b480*/  SHF.R.W.U32 R106, R5, 0x7, R5 ;  /* 0x00000007056a7819 */ /* 0x000fe40000001e05 */
[----:B------:R-:W-:Y:S02]  /*1b490*/  IADD3 R115, PT, PT, R107, R120, R115 ;  /* 0x000000786b737210 */ /* 0x000fe40007ffe073 */
[----:B------:R-:W-:-:S02]  /*1b4a0*/  SHF.R.W.U32 R107, R5, 0x12, R5 ;  /* 0x00000012056b7819 */ /* 0x000fc40000001e05 */
[----:B------:R-:W-:Y:S02]  /*1b4b0*/  SHF.R.U32.HI R109, RZ, 0x3, R5 ;  /* 0x00000003ff6d7819 */ /* 0x000fe40000011605 */
[C-C-:B------:R-:W-:Y:S02]  /*1b4c0*/  SHF.R.W.U32 R120, R110.reuse, 0xb, R110.reuse ;  /* 0x0000000b6e787819 */ /* 0x140fe40000001e6e */
[----:B------:R-:W-:Y:S02]  /*1b4d0*/  LOP3.LUT R106, R107, R106, R109, 0x96, !PT ;  /* 0x0000006a6b6a7212 */ /* 0x000fe400078e966d */
[C-C-:B------:R-:W-:Y:S02]  /*1b4e0*/  SHF.R.W.U32 R109, R110.reuse, 0x6, R110.reuse ;  /* 0x000000066e6d7819 */ /* 0x140fe40000001e6e */
[----:B------:R-:W-:Y:S02]  /*1b4f0*/  SHF.R.W.U32 R107, R110, 0x19, R110 ;  /* 0x000000196e6b7819 */ /* 0x000fe40000001e6e */
[----:B------:R-:W-:-:S02]  /*1b500*/  SHF.R.W.U32 R117, R115, 0x2, R115 ;  /* 0x0000000273757819 */ /* 0x000fc40000001e73 */
[----:B------:R-:W-:Y:S02]  /*1b510*/  LOP3.LUT R109, R107, R120, R109, 0x96, !PT ;  /* 0x000000786b6d7212 */ /* 0x000fe400078e966d */
[C-C-:B------:R-:W-:Y:S02]  /*1b520*/  SHF.R.W.U32 R120, R115.reuse, 0xd, R115.reuse ;  /* 0x0000000d73787819 */ /* 0x140fe40000001e73 */
[----:B------:R-:W-:Y:S02]  /*1b530*/  SHF.R.W.U32 R107, R115, 0x16, R115 ;  /* 0x00000016736b7819 */ /* 0x000fe40000001e73 */
[----:B------:R-:W-:Y:S02]  /*1b540*/  IADD3 R87, PT, PT, R11, R30, R87 ;  /* 0x0000001e0b577210 */ /* 0x000fe40007ffe057 */
[----:B------:R-:W-:Y:S02]  /*1b550*/  LOP3.LUT R117, R107, R120, R117, 0x96, !PT ;  /* 0x000000786b757212 */ /* 0x000fe400078e9675 */
[----:B------:R-:W-:-:S02]  /*1b560*/  SHF.R.W.U32 R107, R6, 0x7, R6 ;  /* 0x00000007066b7819 */ /* 0x000fc40000001e06 */
[----:B------:R-:W-:-:S04]  /*1b570*/  SHF.R.W.U32 R120, R6, 0x12, R6 ;  /* 0x0000001206787819 */ /* 0x000fc80000001e06 */
[----:B------:R-:W-:Y:S02]  /*1b580*/  LOP3.LUT R107, R120, R107, R119, 0x96, !PT ;  /* 0x0000006b786b7212 */ /* 0x000fe400078e9677 */
[----:B------:R-:W-:Y:S02]  /*1b590*/  IADD3 R119, PT, PT, R9, R28, R116 ;  /* 0x0000001c09777210 */ /* 0x000fe40007ffe074 */
[----:B------:R-:W-:Y:S02]  /*1b5a0*/  LOP3.LUT R28, R114, R110, R113, 0xb8, !PT ;  /* 0x0000006e721c7212 */ /* 0x000fe400078eb871 */
[----:B------:R-:W-:Y:S01]  /*1b5b0*/  SHF.R.U32.HI R116, RZ, 0x3, R7 ;  /* 0x00000003ff747819 */ /* 0x000fe20000011607 */
[----:B------:R-:W-:Y:S01]  /*1b5c0*/  IMAD.IADD R102, R102, 0x1, R119 ;  /* 0x0000000166667824 */ /* 0x000fe200078e0277 */
[----:B------:R-:W-:Y:S02]  /*1b5d0*/  IADD3 R118, PT, PT, R13, R28, R118 ;  /* 0x0000001c0d767210 */ /* 0x000fe40007ffe076 */
        /* <DEDUP_REMOVED lines=9> */
[----:B------:R-:W-:Y:S02]  /*1b670*/  IADD3 R120, PT, PT, R10, R29, R112 ;  /* 0x0000001d0a787210 */ /* 0x000fe40007ffe070 */
[----:B------:R-:W-:Y:S02]  /*1b680*/  LOP3.LUT R98, R117, R98, R118, 0x96, !PT ;  /* 0x0000006275627212 */ /* 0x000fe400078e9676 */
[--C-:B------:R-:W-:Y:S01]  /*1b690*/  SHF.R.W.U32 R117, R109, 0x6, R109.reuse ;  /* 0x000000066d757819 */ /* 0x100fe20000001e6d */
[----:B------:R-:W-:Y:S01]  /*1b6a0*/  IMAD.IADD R105, R105, 0x1, R120 ;  /* 0x0000000169697824 */ /* 0x000fe200078e0278 */
        /* <DEDUP_REMOVED lines=17> */
[--C-:B------:R-:W-:Y:S02]  /*1b7c0*/  SHF.R.W.U32 R119, R29, 0x6, R29.reuse ;  /* 0x000000061d777819 */ /* 0x100fe40000001e1d */
[----:B------:R-:W-:Y:S02]  /*1b7d0*/  LOP3.LUT R118, R111, R118, R112, 0x96, !PT ;  /* 0x000000766f767212 */ /* 0x000fe400078e9670 */
        /* <DEDUP_REMOVED lines=8> */
[----:B------:R-:W-:-:S02]  /*1b860*/  SHF.R.W.U32 R112, R8, 0x7, R8 ;  /* 0x0000000708707819 */ /* 0x000fc40000001e08 */
[--C-:B------:R-:W-:Y:S02]  /*1b870*/  SHF.R.W.U32 R111, R8, 0x12, R8.reuse ;  /* 0x00000012086f7819 */ /* 0x100fe40000001e08 */
[----:B------:R-:W-:Y:S02]  /*1b880*/  SHF.R.U32.HI R120, RZ, 0x3, R8 ;  /* 0x00000003ff787819 */ /* 0x000fe40000011608 */
[----:B------:R-:W-:Y:S02]  /*1b890*/  IADD3 R30, PT, PT, R105, R30, R113 ;  /* 0x0000001e691e7210 */ /* 0x000fe40007ffe071 */
[----:B------:R-:W-:Y:S02]  /*1b8a0*/  LOP3.LUT R112, R111, R112, R120, 0x96, !PT ;  /* 0x000000706f707212 */ /* 0x000fe400078e9678 */
[----:B------:R-:W-:Y:S02]  /*1b8b0*/  IADD3 R119, PT, PT, R30, R56, R119 ;  /* 0x000000381e777210 */ /* 0x000fe40007ffe077 */
[----:B------:R-:W-:-:S02]  /*1b8c0*/  SHF.R.W.U32 R111, R9, 0x7, R9 ;  /* 0x00000007096f7819 */ /* 0x000fc40000001e09 */
[----:B------:R-:W-:Y:S01]  /*1b8d0*/  SHF.R.W.U32 R120, R9, 0x12, R9 ;  /* 0x0000001209787819 */ /* 0x000fe20000001e09 */
[----:B------:R-:W-:Y:S01]  /*1b8e0*/  IMAD.IADD R108, R108, 0x1, R119 ;  /* 0x000000016c6c7824 */ /* 0x000fe200078e0277 */
[----:B------:R-:W-:Y:S02]  /*1b8f0*/  SHF.R.U32.HI R113, RZ, 0x3, R9 ;  /* 0x00000003ff717819 */ /* 0x000fe40000011609 */
        /* <DEDUP_REMOVED lines=35> */
[----:B------:R-:W-:-:S02]  /*1bb30*/  IADD3 R122, PT, PT, R12, R5, R107 ;  /* 0x000000050c7a7210 */ /* 0x000fc40007ffe06b */
[----:B------:R-:W-:Y:S02]  /*1bb40*/  LOP3.LUT R110, R0, R121, R110, 0x96, !PT ;  /* 0x00000079006e7212 */ /* 0x000fe400078e966e */
[C-C-:B------:R-:W-:Y:S02]  /*1bb50*/  SHF.R.W.U32 R0, R10.reuse, 0x7, R10.reuse ;  /* 0x000000070a007819 */ /* 0x140fe40000001e0a */
[----:B------:R-:W-:Y:S02]  /*1bb60*/  SHF.R.W.U32 R121, R10, 0x12, R10 ;  /* 0x000000120a797819 */ /* 0x000fe40000001e0a */
[----:B------:R-:W-:Y:S02]  /*1bb70*/  SHF.R.W.U32 R125, R98, 0x12, R98 ;  /* 0x00000012627d7819 */ /* 0x000fe40000001e62 */
[----:B------:R-:W-:Y:S02]  /*1bb80*/  LOP3.LUT R0, R121, R0, R118, 0x96, !PT ;  /* 0x0000000079007212 */ /* 0x000fe400078e9676 */
[----:B------:R-:W-:-:S02]  /*1bb90*/  IADD3 R121, PT, PT, R3, R4, R106 ;  /* 0x0000000403797210 */ /* 0x000fc40007ffe06a */
[----:B------:R-:W-:Y:S02]  /*1bba0*/  LOP3.LUT R4, R29, R115, R108, 0xb8, !PT ;  /* 0x000000731d047212 */ /* 0x000fe400078eb86c */
[----:B------:R-:W-:Y:S01]  /*1bbb0*/  SHF.R.W.U32 R106, R11, 0x7, R11 ;  /* 0x000000070b6a7819 */ /* 0x000fe20000001e0b */
[----:B------:R-:W-:Y:S01]  /*1bbc0*/  IMAD.IADD R30, R30, 0x1, R121 ;  /* 0x000000011e1e7824 */ /* 0x000fe200078e0279 */
[----:B------:R-:W-:Y:S02]  /*1bbd0*/  IADD3 R4, PT, PT, R87, R4, R109 ;  /* 0x0000000457047210 */ /* 0x000fe40007ffe06d */
[----:B------:R-:W-:Y:S02]  /*1bbe0*/  SHF.R.W.U32 R109, R11, 0x12, R11 ;  /* 0x000000120b6d7819 */ /* 0x000fe40000001e0b */
[----:B------:R-:W-:Y:S02]  /*1bbf0*/  IADD3 R119, PT, PT, R4, R58, R119 ;  /* 0x0000003a04777210 */ /* 0x000fe40007ffe077 */
[----:B------:R-:W-:-:S02]  /*1bc00*/  LOP3.LUT R4, R114, R117, R113, 0xe8, !PT ;  /* 0x0000007572047212 */ /* 0x000fc400078ee871 */
[----:B------:R-:W-:Y:S02]  /*1bc10*/  SHF.R.U32.HI R118, RZ, 0x3, R11 ;  /* 0x00000003ff767819 */ /* 0x000fe4000001160b */
[----:B------:R-:W-:Y:S01]  /*1bc20*/  IADD3 R110, PT, PT, R119, R110, R4 ;  /* 0x0000006e776e7210 */ /* 0x000fe20007ffe004 */
[----:B------:R-:W-:Y:S01]  /*1bc30*/  IMAD.IADD R4, R116, 0x1, R119 ;  /* 0x0000000174047824 */ /* 0x000fe200078e0277 */
[----:B------:R-:W-:Y:S02]  /*1bc40*/  LOP3.LUT R106, R109, R106, R118, 0x96, !PT ;  /* 0x0000006a6d6a7212 */ /* 0x000fe400078e9676 */
[C-C-:B------:R-:W-:Y:S02]  /*1bc50*/  SHF.R.W.U32 R116, R30.reuse, 0x11, R30.reuse ;  /* 0x000000111e747819 */ /* 0x140fe40000001e1e */
[--C-:B------:R-:W-:Y:S02]  /*1bc60*/  SHF.R.W.U32 R109, R30, 0x13, R30.reuse ;  /* 0x000000131e6d7819 */ /* 0x100fe40000001e1e */
[----:B------:R-:W-:-:S02]  /*1bc70*/  SHF.R.U32.HI R118, RZ, 0xa, R30 ;  /* 0x0000000aff767819 */ /* 0x000fc4000001161e */
[----:B------:R-:W-:Y:S02]  /*1bc80*/  LOP3.LUT R5, R108, R4, R115, 0xb8, !PT ;  /* 0x000000046c057212 */ /* 0x000fe400078eb873 */
[----:B------:R-:W-:Y:S02]  /*1bc90*/  LOP3.LUT R116, R109, R116, R118, 0x96, !PT ;  /* 0x000000746d747212 */ /* 0x000fe400078e9676 */
[C-C-:B------:R-:W-:Y:S02]  /*1bca0*/  SHF.R.W.U32 R109, R4.reuse, 0x6, R4.reuse ;  /* 0x00000006046d7819 */ /* 0x140fe40000001e04 */
[C-C-:B------:R-:W-:Y:S02]  /*1bcb0*/  SHF.R.W.U32 R118, R4.reuse, 0xb, R4.reuse ;  /* 0x0000000b04767819 */ /* 0x140fe40000001e04 */
[----:B------:R-:W-:Y:S02]  /*1bcc0*/  SHF.R.W.U32 R119, R4, 0x19, R4 ;  /* 0x0000001904777819 */ /* 0x000fe40000001e04 */
[----:B------:R-:W-:-:S02]  /*1bcd0*/  IADD3 R5, PT, PT, R30, R5, R29 ;  /* 0x000000051e057210 */ /* 0x000fc40007ffe01d */
[----:B------:R-:W-:Y:S02]  /*1bce0*/  LOP3.LUT R118, R119, R118, R109, 0x96, !PT ;  /* 0x0000007677767212 */ /* 0x000fe400078e966d */
[C-C-:B------:R-:W-:Y:S02]  /*1bcf0*/  SHF.R.W.U32 R29, R110.reuse, 0x2, R110.reuse ;  /* 0x000000026e1d7819 */ /* 0x140fe40000001e6e */
        /* <DEDUP_REMOVED lines=77> */
[--C-:B------:R-:W-:Y:S02]  /*1c1d0*/  SHF.R.W.U32 R4, R102, 0x12, R102.reuse ;  /* 0x0000001266047819 */ /* 0x100fe40000001e66 */
[----:B------:R-:W-:Y:S02]  /*1c1e0*/  SHF.R.U32.HI R118, RZ, 0x3, R102 ;  /* 0x00000003ff767819 */ /* 0x000fe40000011666 */
        /* <DEDUP_REMOVED lines=26> */
[----:B------:R-:W-:Y:S02]  /*1c390*/  SHF.R.W.U32 R106, R98, 0x7, R98 ;  /* 0x00000007626a7819 */ /* 0x000fe40000001e62 */
        /* <DEDUP_REMOVED lines=10> */
[----:B------:R-:W-:Y:S02]  /*1c440*/  SHF.R.U32.HI R10, RZ, 0x3, R98 ;  /* 0x00000003ff0a7819 */ /* 0x000fe40000011662 */
[C-C-:B------:R-:W-:Y:S02]  /*1c450*/  SHF.R.W.U32 R116, R9.reuse, 0x2, R9.reuse ;  /* 0x0000000209747819 */ /* 0x140fe40000001e09 */
[C-C-:B------:R-:W-:Y:S02]  /*1c460*/  SHF.R.W.U32 R109, R9.reuse, 0xd, R9.reuse ;  /* 0x0000000d096d7819 */ /* 0x140fe40000001e09 */
[----:B------:R-:W-:Y:S02]  /*1c470*/  SHF.R.W.U32 R118, R9, 0x16, R9 ;  /* 0x0000001609767819 */ /* 0x000fe40000001e09 */
[----:B------:R-:W-:-:S02]  /*1c480*/  IADD3 R121, PT, PT, R0, R121, R114 ;  /* 0x0000007900797210 */ /* 0x000fc40007ffe072 */
[----:B------:R-:W-:Y:S02]  /*1c490*/  LOP3.LUT R106, R125, R106, R10, 0x96, !PT ;  /* 0x0000006a7d6a7212 */ /* 0x000fe400078e960a */
[----:B------:R-:W-:Y:S02]  /*1c4a0*/  LOP3.LUT R116, R118, R109, R116, 0x96, !PT ;  /* 0x0000006d76747212 */ /* 0x000fe400078e9674 */
[----:B------:R-:W-:Y:S02]  /*1c4b0*/  IADD3 R119, PT, PT, R121, R64, R119 ;  /* 0x0000004079777210 */ /* 0x000fe40007ffe077 */
[----:B------:R-:W-:Y:S02]  /*1c4c0*/  LOP3.LUT R10, R8, R115, R9, 0xe8, !PT ;  /* 0x00000073080a7212 */ /* 0x000fe400078ee809 */
[----:B------:R-:W-:Y:S02]  /*1c4d0*/  SHF.R.W.U32 R109, R105, 0x7, R105 ;  /* 0x00000007696d7819 */ /* 0x000fe40000001e69 */
[----:B------:R-:W-:Y:S01]  /*1c4e0*/  IADD3 R10, PT, PT, R119, R116, R10 ;  /* 0x00000074770a7210 */ /* 0x000fe20007ffe00a */
        /* <DEDUP_REMOVED lines=19> */
[----:B------:R-:W-:Y:S02]  /*1c620*/  SHF.R.W.U32 R120, R87, 0x12, R87 ;  /* 0x0000001257787819 */ /* 0x000fe40000001e57 */
[----:B------:R-:W-:-:S02]  /*1c630*/  LOP3.LUT R31, R113, R118, R31, 0x96, !PT ;  /* 0x00000076711f7212 */ /* 0x000fc400078e961f */
        /* <DEDUP_REMOVED lines=14> */
[----:B------:R-:W-:Y:S02]  /*1c720*/  SHF.R.W.U32 R31, R108, 0xd, R108 ;  /* 0x0000000d6c1f7819 */ /* 0x000fe40000001e6c */
[----:B------:R-:W-:Y:S02]  /*1c730*/  IADD3 R109, PT, PT, R0, R102, R109 ;  /* 0x00000066006d7210 */ /* 0x000fe40007ffe06d */
        /* <DEDUP_REMOVED lines=15> */
[----:B------:R-:W-:-:S02]  /*1c830*/  SHF.R.U32.HI R110, RZ, 0xa, R2 ;  /* 0x0000000aff6e7819 */ /* 0x000fc40000011602 */
[----:B------:R-:W-:Y:S01]  /*1c840*/  IADD3 R11, PT, PT, R119, R118, R11 ;  /* 0x00000076770b7210 */ /* 0x000fe20007ffe00b */
[----:B------:R-:W-:Y:S01]  /*1c850*/  IMAD.IADD R118, R8, 0x1, R119 ;  /* 0x0000000108767824 */ /* 0x000fe200078e0277 */
[C-C-:B------:R-:W-:Y:S02]  /*1c860*/  SHF.R.W.U32 R8, R2.reuse, 0x11, R2.reuse ;  /* 0x0000001102087819 */ /* 0x140fe40000001e02 */
[----:B------:R-:W-:Y:S02]  /*1c870*/  SHF.R.W.U32 R119, R2, 0x13, R2 ;  /* 0x0000001302777819 */ /* 0x000fe40000001e02 */
[----:B------:R-:W-:Y:S02]  /*1c880*/  IADD3 R120, PT, PT, R28, R3, R112 ;  /* 0x000000031c787210 */ /* 0x000fe40007ffe070 */
[----:B------:R-:W-:Y:S02]  /*1c890*/  LOP3.LUT R8, R119, R8, R110, 0x96, !PT ;  /* 0x0000000877087212 */ /* 0x000fe400078e966e */
[----:B------:R-:W-:-:S02]  /*1c8a0*/  SHF.R.W.U32 R110, R118, 0x6, R118 ;  /* 0x00000006766e7819 */ /* 0x000fc40000001e76 */
        /* <DEDUP_REMOVED lines=26> */
[----:B------:R-:W-:-:S04]  /*1ca50*/  SHF.R.W.U32 R117, R13, 0x7, R13 ;  /* 0x000000070d757819 */ /* 0x000fc80000001e0d */
[----:B------:R-:W-:Y:S02]  /*1ca60*/  LOP3.LUT R117, R117, 0x1fffffff, R104, 0x78, !PT ;  /* 0x1fffffff75757812 */ /* 0x000fe400078e7868 */
[----:B------:R-:W-:-:S04]  /*1ca70*/  SHF.R.W.U32 R104, R13, 0x12, R13 ;  /* 0x000000120d687819 */ /* 0x000fc80000001e0d */
[----:B------:R-:W-:Y:S02]  /*1ca80*/  LOP3.LUT R117, R117, R104, RZ, 0x3c, !PT ;  /* 0x0000006875757212 */ /* 0x000fe400078e3cff */
[----:B------:R-:W-:Y:S02]  /*1ca90*/  LOP3.LUT R104, R115, R113, R118, 0xb8, !PT ;  /* 0x0000007173687212 */ /* 0x000fe400078eb876 */
[----:B------:R-:W-:Y:S02]  /*1caa0*/  IADD3 R117, PT, PT, R5, R117, R12 ;  /* 0x0000007505757210 */ /* 0x000fe40007ffe00c */
[----:B------:R-:W-:Y:S02]  /*1cab0*/  IADD3 R104, PT, PT, R3, R104, R116 ;  /* 0x0000006803687210 */ /* 0x000fe40007ffe074 */
[----:B------:R-:W-:Y:S01]  /*1cac0*/  IADD3 R116, PT, PT, R4, R111, R13 ;  /* 0x0000006f04747210 */ /* 0x000fe20007ffe00d */
[----:B------:R-:W-:Y:S01]  /*1cad0*/  IMAD.IADD R8, R8, 0x1, R117 ;  /* 0x0000000108087824 */ /* 0x000fe200078e0275 */
[----:B------:R-:W-:-:S02]  /*1cae0*/  IADD3 R117, PT, PT, R104, R79, R110 ;  /* 0x0000004f68757210 */ /* 0x000fc40007ffe06e */
[----:B------:R-:W-:Y:S01]  /*1caf0*/  LOP3.LUT R104, R11, R108, R114, 0xe8, !PT ;  /* 0x0000006c0b687212 */ /* 0x000fe200078ee872 */
[----:B------:R-:W-:Y:S02]  /*1cb00*/  IMAD.IADD R9, R9, 0x1, R116 ;  /* 0x0000000109097824 */ /* 0x000fe400078e0274 */
        /* <DEDUP_REMOVED lines=13> */
[--C-:B------:R-:W-:Y:S02]  /*1cbe0*/  SHF.R.W.U32 R110, R112, 0x16, R112.reuse ;  /* 0x00000016706e7819 */ /* 0x100fe40000001e70 */
[----:B------:R-:W-:Y:S02]  /*1cbf0*/  LOP3.LUT R111, R114, R11, R112, 0xe8, !PT ;  /* 0x0000000b726f7212 */ /* 0x000fe400078ee870 */
[----:B------:R-:W-:Y:S02]  /*1cc00*/  LOP3.LUT R110, R110, R119, R104, 0x96, !PT ;  /* 0x000000776e6e7212 */ /* 0x000fe400078e9668 */
[----:B------:R-:W-:Y:S02]  /*1cc10*/  LOP3.LUT R104, R118, R120, R113, 0xb8, !PT ;  /* 0x0000007876687212 */ /* 0x000fe400078eb871 */
[----:B------:R-:W-:-:S02]  /*1cc20*/  SHF.R.W.U32 R119, R29, 0x12, R29 ;  /* 0x000000121d777819 */ /* 0x000fc40000001e1d */
[----:B------:R-:W-:Y:S02]  /*1cc30*/  IADD3 R104, PT, PT, R8, R104, R115 ;  /* 0x0000006808687210 */ /* 0x000fe40007ffe073 */
[C---:B------:R-:W-:Y:S02]  /*1cc40*/  SHF.R.W.U32 R115, R9.reuse, 0x11, R9 ;  /* 0x0000001109737819 */ /* 0x040fe40000001e09 */
[----:B------:R-:W-:Y:S02]  /*1cc50*/  IADD3 R117, PT, PT, R104, R80, R117 ;  /* 0x0000005068757210 */ /* 0x000fe40007ffe075 */
[----:B------:R-:W-:Y:S02]  /*1cc60*/  SHF.R.W.U32 R104, R9, 0x13, R9 ;  /* 0x0000001309687819 */ /* 0x000fe40000001e09 */
[----:B------:R-:W-:Y:S01]  /*1cc70*/  IADD3 R111, PT, PT, R117, R110, R111 ;  /* 0x0000006e756f7210 */ /* 0x000fe20007ffe06f */
        /* <DEDUP_REMOVED lines=13> */
[----:B------:R-:W-:-:S02]  /*1cd50*/  IADD3 R102, PT, PT, R102, R81, R108 ;  /* 0x0000005166667210 */ /* 0x000fc40007ffe06c */
[--C-:B------:R-:W-:Y:S02]  /*1cd60*/  SHF.R.W.U32 R110, R29, 0x7, R29.reuse ;  /* 0x000000071d6e7819 */ /* 0x100fe40000001e1d */
[----:B------:R-:W-:Y:S01]  /*1cd70*/  SHF.R.U32.HI R104, RZ, 0x3, R29 ;  /* 0x00000003ff687819 */ /* 0x000fe2000001161d */
[----:B------:R-:W-:Y:S01]  /*1cd80*/  IMAD.IADD R109, R11, 0x1, R102 ;  /* 0x000000010b6d7824 */ /* 0x000fe200078e0266 */
[----:B------:R-:W-:Y:S02]  /*1cd90*/  LOP3.LUT R108, R112, R114, R111, 0xe8, !PT ;  /* 0x00000072706c7212 */ /* 0x000fe400078ee86f */
[----:B------:R-:W-:Y:S02]  /*1cda0*/  LOP3.LUT R110, R119, R110, R104, 0x96, !PT ;  /* 0x0000006e776e7212 */ /* 0x000fe400078e9668 */
        /* <DEDUP_REMOVED lines=8> */
[----:B------:R-:W-:Y:S02]  /*1ce30*/  LOP3.LUT R117, R102, R117, R11, 0x96, !PT ;  /* 0x0000007566757212 */ /* 0x000fe400078e960b */
[C-C-:B------:R-:W-:Y:S02]  /*1ce40*/  SHF.R.W.U32 R11, R109.reuse, 0x6, R109.reuse ;  /* 0x000000066d0b7819 */ /* 0x140fe40000001e6d */
[C-C-:B------:R-:W-:Y:S02]  /*1ce50*/  SHF.R.W.U32 R102, R109.reuse, 0xb, R109.reuse ;  /* 0x0000000b6d667819 */ /* 0x140fe40000001e6d */
[----:B------:R-:W-:Y:S02]  /*1ce60*/  SHF.R.W.U32 R118, R109, 0x19, R109 ;  /* 0x000000196d767819 */ /* 0x000fe40000001e6d */
[----:B------:R-:W-:Y:S02]  /*1ce70*/  IADD3 R121, PT, PT, R3, R30, R110 ;  /* 0x0000001e03797210 */ /* 0x000fe40007ffe06e */
[----:B------:R-:W-:-:S02]  /*1ce80*/  LOP3.LUT R102, R118, R102, R11, 0x96, !PT ;  /* 0x0000006676667212 */ /* 0x000fc400078e960b */
[----:B------:R-:W-:Y:S02]  /*1ce90*/  LOP3.LUT R11, R120, R109, R116, 0xb8, !PT ;  /* 0x0000006d780b7212 */ /* 0x000fe400078eb874 */
[----:B------:R-:W-:Y:S02]  /*1cea0*/  IADD3 R118, PT, PT, R6, R105, R106 ;  /* 0x0000006906767210 */ /* 0x000fe40007ffe06a */
        /* <DEDUP_REMOVED lines=9> */
[----:B------:R-:W-:Y:S02]  /*1cf40*/  SHF.R.U32.HI R118, RZ, 0x3, R5 ;  /* 0x00000003ff767819 */ /* 0x000fe40000011605 */
[----:B------:R-:W-:Y:S02]  /*1cf50*/  IADD3 R115, PT, PT, R113, R106, R115 ;  /* 0x0000006a71737210 */ /* 0x000fe40007ffe073 */
[----:B------:R-:W-:-:S02]  /*1cf60*/  SHF.R.W.U32 R106, R11, 0x11, R11 ;  /* 0x000000110b6a7819 */ /* 0x000fc40000001e0b */
        /* <DEDUP_REMOVED lines=33> */
[----:B------:R-:W-:Y:S02]  /*1d180*/  SHF.R.U32.HI R120, RZ, 0x3, R0 ;  /* 0x00000003ff787819 */ /* 0x000fe40000011600 */
        /* <DEDUP_REMOVED lines=32> */
[----:B------:R-:W-:-:S04]  /*1d390*/  SHF.R.U32.HI R118, RZ, 0x3, R6 ;  /* 0x00000003ff767819 */ /* 0x000fc80000011606 */
        /* <DEDUP_REMOVED lines=24> */
[----:B------:R-:W-:Y:S02]  /*1d520*/  SHF.R.U32.HI R118, RZ, 0x3, R7 ;  /* 0x00000003ff767819 */ /* 0x000fe40000011607 */
[----:B------:R-:W-:Y:S02]  /*1d530*/  IADD3 R110, PT, PT, R98, R121, R110 ;  /* 0x00000079626e7210 */ /* 0x000fe40007ffe06e */
[C-C-:B------:R-:W-:Y:S02]  /*1d540*/  SHF.R.W.U32 R114, R29.reuse, 0x11, R29.reuse ;  /* 0x000000111d727819 */ /* 0x140fe40000001e1d */
[----:B------:R-:W-:-:S02]  /*1d550*/  SHF.R.W.U32 R119, R29, 0x13, R29 ;  /* 0x000000131d777819 */ /* 0x000fc40000001e1d */
[----:B------:R-:W-:Y:S02]  /*1d560*/  SHF.R.U32.HI R98, RZ, 0xa, R29 ;  /* 0x0000000aff627819 */ /* 0x000fe4000001161d */
        /* <DEDUP_REMOVED lines=12> */
[----:B------:R-:W-:Y:S02]  /*1d630*/  IADD3 R122, PT, PT, R31, R0, R109 ;  /* 0x000000001f7a7210 */ /* 0x000fe40007ffe06d */
[----:B------:R-:W-:Y:S02]  /*1d640*/  LOP3.LUT R98, R121, R98, R118, 0x96, !PT ;  /* 0x0000006279627212 */ /* 0x000fe400078e9676 */
[----:B------:R-:W-:Y:S02]  /*1d650*/  IADD3 R121, PT, PT, R9, R28, R102 ;  /* 0x0000001c09797210 */ /* 0x000fe40007ffe066 */
[----:B------:R-:W-:Y:S02]  /*1d660*/  LOP3.LUT R28, R117, R115, R108, 0xb8, !PT ;  /* 0x00000073751c7212 */ /* 0x000fe400078eb86c */
[----:B------:R-:W-:-:S02]  /*1d670*/  SHF.R.U32.HI R102, RZ, 0x3, R2 ;  /* 0x00000003ff667819 */ /* 0x000fc40000011602 */
[----:B------:R-:W-:Y:S02]  /*1d680*/  IADD3 R112, PT, PT, R29, R28, R112 ;  /* 0x0000001c1d707210 */ /* 0x000fe40007ffe070 */
[----:B------:R-:W-:Y:S02]  /*1d690*/  SHF.R.W.U32 R28, R2, 0x7, R2 ;  /* 0x00000007021c7819 */ /* 0x000fe40000001e02 */
[----:B------:R-:W-:Y:S02]  /*1d6a0*/  IADD3 R112, PT, PT, R112, R72, R119 ;  /* 0x0000004870707210 */ /* 0x000fe40007ffe077 */
[----:B------:R-:W-:Y:S01]  /*1d6b0*/  LOP3.LUT R28, R123, R28, R102, 0x96, !PT ;  /* 0x0000001c7b1c7212 */ /* 0x000fe200078e9666 */
[----:B------:R-:W-:Y:S01]  /*1d6c0*/  IMAD.IADD R102, R116, 0x1, R121 ;  /* 0x0000000174667824 */ /* 0x000fe200078e0279 */
[----:B------:R-:W-:Y:S02]  /*1d6d0*/  LOP3.LUT R119, R111, R106, R110, 0xe8, !PT ;  /* 0x0000006a6f777212 */ /* 0x000fe400078ee86e */
[----:B------:R-:W-:-:S02]  /*1d6e0*/  SHF.R.W.U32 R123, R10, 0x12, R10 ;  /* 0x000000120a7b7819 */ /* 0x000fc40000001e0a */
        /* <DEDUP_REMOVED lines=11> */
[----:B------:R-:W-:Y:S02]  /*1d7a0*/  IADD3 R113, PT, PT, R10, R5, R105 ;  /* 0x000000050a717210 */ /* 0x000fe40007ffe069 */
[----:B------:R-:W-:-:S02]  /*1d7b0*/  LOP3.LUT R5, R108, R112, R115, 0xb8, !PT ;  /* 0x000000706c057212 */ /* 0x000fc400078eb873 */
        /* <DEDUP_REMOVED lines=50> */
[----:B------:R-:W-:Y:S01]  /*1dae0*/  LOP3.LUT R120, R111, R120, R109, 0x96, !PT ;  /* 0x000000786f787212 */ /* 0x000fe200078e966d */
[----:B------:R-:W-:Y:S01]  /*1daf0*/  IMAD.IADD R109, R117, 0x1, R122 ;  /* 0x00000001756d7824 */ /* 0x000fe200078e027a */
[----:B------:R-:W-:Y:S02]  /*1db00*/  IADD3 R115, PT, PT, R0, R75, R118 ;  /* 0x0000004b00737210 */ /* 0x000fe40007ffe076 */
[----:B------:R-:W-:Y:S02]  /*1db10*/  LOP3.LUT R111, R105, R104, R108, 0xe8, !PT ;  /* 0x00000068696f7212 */ /* 0x000fe400078ee86c */
[----:B------:R-:W-:-:S02]  /*1db20*/  SHF.R.W.U32 R117, R109, 0x11, R109 ;  /* 0x000000116d757819 */ /* 0x000fc40000001e6d */
[----:B------:R-:W-:Y:S01]  /*1db30*/  IADD3 R111, PT, PT, R115, R120, R111 ;  /* 0x00000078736f7210 */ /* 0x000fe20007ffe06f */
[----:B------:R-:W-:Y:S01]  /*1db40*/  IMAD.IADD R115, R110, 0x1, R115 ;  /* 0x000000016e737824 */ /* 0x000fe200078e0273 */
        /* <DEDUP_REMOVED lines=77> */
[--C-:B------:R-:W-:Y:S02]  /*1e020*/  SHF.R.W.U32 R114, R105, 0x19, R105.reuse ;  /* 0x0000001969727819 */ /* 0x100fe40000001e69 */
        /* <DEDUP_REMOVED lines=14> */
[--C-:B------:R-:W-:Y:S02]  /*1e110*/  SHF.R.U32.HI R115, RZ, 0xa, R3.reuse ;  /* 0x0000000aff737819 */ /* 0x100fe40000011603 */
        /* <DEDUP_REMOVED lines=28> */
[----:B------:R-:W-:Y:S02]  /*1e2e0*/  IADD3 R108, PT, PT, R7, R31, R108 ;  /* 0x0000001f076c7210 */ /* 0x000fe40007ffe06c */
[----:B------:R-:W-:-:S02]  /*1e2f0*/  IADD3 R104, PT, PT, R120, R115, R104 ;  /* 0x0000007378687210 */ /* 0x000fc40007ffe068 */
[C-C-:B------:R-:W-:Y:S02]  /*1e300*/  SHF.R.W.U32 R115, R0.reuse, 0x11, R0.reuse ;  /* 0x0000001100737819 */ /* 0x140fe40000001e00 */
[--C-:B------:R-:W-:Y:S02]  /*1e310*/  SHF.R.W.U32 R118, R0, 0x13, R0.reuse ;  /* 0x0000001300767819 */ /* 0x100fe40000001e00 */
[----:B------:R-:W-:Y:S02]  /*1e320*/  SHF.R.U32.HI R117, RZ, 0xa, R0 ;  /* 0x0000000aff757819 */ /* 0x000fe40000011600 */
        /* <DEDUP_REMOVED lines=78> */
[C---:B------:R-:W-:Y:S02]  /*1e810*/  SHF.R.W.U32 R121, R5.reuse, 0x12, R5 ;  /* 0x0000001205797819 */ /* 0x040fe40000001e05 */
[----:B------:R-:W-:Y:S02]  /*1e820*/  LOP3.LUT R119, R114, R2, R119, 0x96, !PT ;  /* 0x0000000272777212 */ /* 0x000fe400078e9677 */
[----:B------:R-:W-:-:S02]  /*1e830*/  SHF.R.W.U32 R2, R5, 0x7, R5 ;  /* 0x0000000705027819 */ /* 0x000fc40000001e05 */
[----:B------:R-:W-:Y:S02]  /*1e840*/  SHF.R.U32.HI R114, RZ, 0x3, R5 ;  /* 0x00000003ff727819 */ /* 0x000fe40000011605 */
[----:B------:R-:W-:Y:S02]  /*1e850*/  LOP3.LUT R31, R113, R107, R106, 0xb8, !PT ;  /* 0x0000006b711f7212 */ /* 0x000fe400078eb86a */
[----:B------:R-:W-:Y:S02]  /*1e860*/  LOP3.LUT R2, R121, R2, R114, 0x96, !PT ;  /* 0x0000000279027212 */ /* 0x000fe400078e9672 */
[----:B------:R-:W-:Y:S02]  /*1e870*/  IADD3 R110, PT, PT, R105, R31, R110 ;  /* 0x0000001f696e7210 */ /* 0x000fe40007ffe06e */
[C-C-:B------:R-:W-:Y:S02]  /*1e880*/  SHF.R.W.U32 R31, R4.reuse, 0x7, R4.reuse ;  /* 0x00000007041f7819 */ /* 0x140fe40000001e04 */
[----:B------:R-:W-:-:S02]  /*1e890*/  SHF.R.W.U32 R114, R4, 0x12, R4 ;  /* 0x0000001204727819 */ /* 0x000fc40000001e04 */
[----:B------:R-:W-:Y:S02]  /*1e8a0*/  IADD3 R110, PT, PT, R110, R37, R118 ;  /* 0x000000256e6e7210 */ /* 0x000fe40007ffe076 */
[----:B------:R-:W-:Y:S01]  /*1e8b0*/  LOP3.LUT R31, R114, R31, R120, 0x96, !PT ;  /* 0x0000001f721f7212 */ /* 0x000fe200078e9678 */
[----:B------:R-:W-:Y:S01]  /*1e8c0*/  IMAD.IADD R114, R115, 0x1, R108 ;  /* 0x0000000173727824 */ /* 0x000fe200078e026c */
        /* <DEDUP_REMOVED lines=35> */
[----:B------:R-:W-:Y:S02]  /*1eb00*/  SHF.R.U32.HI R119, RZ, 0x3, R109 ;  /* 0x00000003ff777819 */ /* 0x000fe4000001166d */
[----:B------:R-:W-:Y:S02]  /*1eb10*/  LOP3.LUT R113, R115, R120, R113, 0x96, !PT ;  /* 0x0000007873717212 */ /* 0x000fe400078e9671 */
[C-C-:B------:R-:W-:Y:S02]  /*1eb20*/  SHF.R.W.U32 R115, R109.reuse, 0x7, R109.reuse ;  /* 0x000000076d737819 */ /* 0x140fe40000001e6d */
[----:B------:R-:W-:-:S02]  /*1eb30*/  SHF.R.W.U32 R120, R109, 0x12, R109 ;  /* 0x000000126d787819 */ /* 0x000fc40000001e6d */
[----:B------:R-:W-:Y:S02]  /*1eb40*/  IADD3 R5, PT, PT, R10, R5, R31 ;  /* 0x000000050a057210 */ /* 0x000fe40007ffe01f */
[----:B------:R-:W-:Y:S02]  /*1eb50*/  LOP3.LUT R115, R120, R115, R119, 0x96, !PT ;  /* 0x0000007378737212 */ /* 0x000fe400078e9677 */
[C-C-:B------:R-:W-:Y:S02]  /*1eb60*/  SHF.R.W.U32 R120, R6.reuse, 0x12, R6.reuse ;  /* 0x0000001206787819 */ /* 0x140fe40000001e06 */
[----:B------:R-:W-:Y:S02]  /*1eb70*/  IADD3 R4, PT, PT, R105, R4, R115 ;  /* 0x0000000469047210 */ /* 0x000fe40007ffe073 */
[--C-:B------:R-:W-:Y:S02]  /*1eb80*/  SHF.R.W.U32 R105, R6, 0x7, R6.reuse ;  /* 0x0000000706697819 */ /* 0x100fe40000001e06 */
[----:B------:R-:W-:-:S02]  /*1eb90*/  SHF.R.U32.HI R115, RZ, 0x3, R6 ;  /* 0x00000003ff737819 */ /* 0x000fc40000011606 */
[----:B------:R-:W-:Y:S02]  /*1eba0*/  SHF.R.U32.HI R119, RZ, 0x3, R7 ;  /* 0x00000003ff777819 */ /* 0x000fe40000011607 */
[----:B------:R-:W-:Y:S02]  /*1ebb0*/  LOP3.LUT R105, R120, R105, R115, 0x96, !PT ;  /* 0x0000006978697212 */ /* 0x000fe400078e9673 */
[C-C-:B------:R-:W-:Y:S02]  /*1ebc0*/  SHF.R.W.U32 R115, R7.reuse, 0x7, R7.reuse ;  /* 0x0000000707737819 */ /* 0x140fe40000001e07 */
[----:B------:R-:W-:Y:S02]  /*1ebd0*/  SHF.R.W.U32 R120, R7, 0x12, R7 ;  /* 0x0000001207787819 */ /* 0x000fe40000001e07 */
[----:B------:R-:W-:Y:S02]  /*1ebe0*/  IADD3 R109, PT, PT, R114, R109, R105 ;  /* 0x0000006d726d7210 */ /* 0x000fe40007ffe069 */
[----:B------:R-:W-:-:S02]  /*1ebf0*/  LOP3.LUT R115, R120, R115, R119, 0x96, !PT ;  /* 0x0000007378737212 */ /* 0x000fc400078e9677 */
[----:B------:R-:W-:Y:S02]  /*1ec00*/  LOP3.LUT R105, R107, R111, R110, 0xb8, !PT ;  /* 0x0000006f6b697212 */ /* 0x000fe400078eb86e */
[C---:B------:R-:W-:Y:S02]  /*1ec10*/  IADD3 R6, PT, PT, R117.reuse, R6, R115 ;  /* 0x0000000675067210 */ /* 0x040fe40007ffe073 */
[----:B------:R-:W-:Y:S02]  /*1ec20*/  IADD3 R117, PT, PT, R117, R105, R106 ;  /* 0x0000006975757210 */ /* 0x000fe40007ffe06a */
[C-C-:B------:R-:W-:Y:S02]  /*1ec30*/  SHF.R.W.U32 R106, R112.reuse, 0x7, R112.reuse ;  /* 0x00000007706a7819 */ /* 0x140fe40000001e70 */
[--C-:B------:R-:W-:Y:S02]  /*1ec40*/  SHF.R.W.U32 R105, R112, 0x12, R112.reuse ;  /* 0x0000001270697819 */ /* 0x100fe40000001e70 */
[----:B------:R-:W-:-:S02]  /*1ec50*/  SHF.R.U32.HI R114, RZ, 0x3, R112 ;  /* 0x00000003ff727819 */ /* 0x000fc40000011670 */
[----:B------:R-:W-:Y:S02]  /*1ec60*/  IADD3 R117, PT, PT, R117, R39, R118 ;  /* 0x0000002775757210 */ /* 0x000fe40007ffe076 */
[----:B------:R-:W-:Y:S02]  /*1ec70*/  LOP3.LUT R106, R105, R106, R114, 0x96, !PT ;  /* 0x0000006a696a7212 */ /* 0x000fe400078e9672 */
        /* <DEDUP_REMOVED lines=8> */
[--C-:B------:R-:W-:Y:S02]  /*1ed00*/  SHF.R.W.U32 R113, R0, 0x12, R0.reuse ;  /* 0x0000001200717819 */ /* 0x100fe40000001e00 */
[----:B------:R-:W-:Y:S02]  /*1ed10*/  SHF.R.U32.HI R115, RZ, 0x3, R0 ;  /* 0x00000003ff737819 */ /* 0x000fe40000011600 */
[----:B------:R-:W-:-:S02]  /*1ed20*/  IADD3 R105, PT, PT, R29, R112, R105 ;  /* 0x000000701d697210 */ /* 0x000fc40007ffe069 */
        /* <DEDUP_REMOVED lines=9> */
[--C-:B------:R-:W-:Y:S02]  /*1edc0*/  SHF.R.W.U32 R98, R118, 0x2, R118.reuse ;  /* 0x0000000276627819 */ /* 0x100fe40000001e76 */
[----:B------:R-:W-:Y:S02]  /*1edd0*/  IADD3 R30, PT, PT, R104, R30, R107 ;  /* 0x0000001e681e7210 */ /* 0x000fe40007ffe06b */
[----:B------:R-:W-:Y:S02]  /*1ede0*/  SHF.R.W.U32 R107, R118, 0xd, R118 ;  /* 0x0000000d766b7819 */ /* 0x000fe40000001e76 */
[----:B------:R-:W-:-:S02]  /*1edf0*/  IADD3 R30, PT, PT, R30, R86, R115 ;  /* 0x000000561e1e7210 */ /* 0x000fc40007ffe073 */
[----:B------:R-:W-:Y:S02]  /*1ee00*/  LOP3.LUT R107, R113, R107, R98, 0x96, !PT ;  /* 0x0000006b716b7212 */ /* 0x000fe400078e9662 */
[----:B------:R-:W-:Y:S01]  /*1ee10*/  LOP3.LUT R98, R87, R108, R118, 0xe8, !PT ;  /* 0x0000006c57627212 */ /* 0x000fe200078ee876 */
[----:B------:R-:W-:Y:S01]  /*1ee20*/  IMAD.IADD R113, R11, 0x1, R30 ;  /* 0x000000010b717824 */ /* 0x000fe200078e021e */
[C-C-:B------:R-:W-:Y:S02]  /*1ee30*/  SHF.R.W.U32 R11, R9.reuse, 0x7, R9.reuse ;  /* 0x00000007090b7819 */ /* 0x140fe40000001e09 */
[----:B------:R-:W-:Y:S02]  /*1ee40*/  IADD3 R107, PT, PT, R30, R107, R98 ;  /* 0x0000006b1e6b7210 */ /* 0x000fe40007ffe062 */
[--C-:B------:R-:W-:Y:S02]  /*1ee50*/  SHF.R.W.U32 R30, R9, 0x12, R9.reuse ;  /* 0x00000012091e7819 */ /* 0x100fe40000001e09 */
[----:B------:R-:W-:-:S02]  /*1ee60*/  SHF.R.U32.HI R98, RZ, 0x3, R9 ;  /* 0x00000003ff627819 */ /* 0x000fc40000011609 */
[C-C-:B------:R-:W-:Y:S02]  /*1ee70*/  SHF.R.W.U32 R28, R113.reuse, 0x6, R113.reuse ;  /* 0x00000006711c7819 */ /* 0x140fe40000001e71 */
[----:B------:R-:W-:Y:S02]  /*1ee80*/  LOP3.LUT R11, R30, R11, R98, 0x96, !PT ;  /* 0x0000000b1e0b7212 */ /* 0x000fe400078e9662 */
        /* <DEDUP_REMOVED lines=12> */
[C-C-:B------:R-:W-:Y:S02]  /*1ef50*/  SHF.R.W.U32 R117, R107.reuse, 0xd, R107.reuse ;  /* 0x0000000d6b757819 */ /* 0x140fe40000001e6b */
[----:B------:R-:W-:Y:S02]  /*1ef60*/  SHF.R.W.U32 R28, R107, 0x16, R107 ;  /* 0x000000166b1c7819 */ /* 0x000fe40000001e6b */
[----:B------:R-:W-:Y:S02]  /*1ef70*/  LOP3.LUT R98, R116, R108, R113, 0xb8, !PT ;  /* 0x0000006c74627212 */ /* 0x000fe400078eb871 */
[----:B------:R-:W-:Y:S02]  /*1ef80*/  LOP3.LUT R8, R28, R117, R8, 0x96, !PT ;  /* 0x000000751c087212 */ /* 0x000fe400078e9608 */
[----:B------:R-:W-:-:S02]  /*1ef90*/  IADD3 R117, PT, PT, R9, R102, R2 ;  /* 0x0000006609757210 */ /* 0x000fc40007ffe002 */
[----:B------:R-:W-:Y:S02]  /*1efa0*/  LOP3.LUT R28, R118, R87, R107, 0xe8, !PT ;  /* 0x00000057761c7212 */ /* 0x000fe400078ee86b */
[----:B------:R-:W-:Y:S01]  /*1efb0*/  SHF.R.U32.HI R102, RZ, 0xa, R29 ;  /* 0x0000000aff667819 */ /* 0x000fe2000001161d */
[----:B------:R-:W-:Y:S01]  /*1efc0*/  IMAD.IADD R2, R30, 0x1, R117 ;  /* 0x000000011e027824 */ /* 0x000fe200078e0275 */
[----:B------:R-:W-:Y:S02]  /*1efd0*/  IADD3 R8, PT, PT, R115, R8, R28 ;  /* 0x0000000873087210 */ /* 0x000fe40007ffe01c */
[C-C-:B------:R-:W-:Y:S02]  /*1efe0*/  SHF.R.W.U32 R28, R108.reuse, 0x6, R108.reuse ;  /* 0x000000066c1c7819 */ /* 0x140fe40000001e6c */
[C-C-:B------:R-:W-:Y:S02]  /*1eff0*/  SHF.R.W.U32 R115, R108.reuse, 0xb, R108.reuse ;  /* 0x0000000b6c737819 */ /* 0x140fe40000001e6c */
[----:B------:R-:W-:-:S02]  /*1f000*/  SHF.R.W.U32 R30, R108, 0x19, R108 ;  /* 0x000000196c1e7819 */ /* 0x000fc40000001e6c */
[----:B------:R-:W-:Y:S02]  /*1f010*/  IADD3 R98, PT, PT, R2, R98, R111 ;  /* 0x0000006202627210 */ /* 0x000fe40007ffe06f */
[----:B------:R-:W-:Y:S02]  /*1f020*/  LOP3.LUT R28, R30, R115, R28, 0x96, !PT ;  /* 0x000000731e1c7212 */ /* 0x000fe400078e961c */
[C-C-:B------:R-:W-:Y:S02]  /*1f030*/  SHF.R.W.U32 R30, R29.reuse, 0x11, R29.reuse ;  /* 0x000000111d1e7819 */ /* 0x140fe40000001e1d */
[----:B------:R-:W-:Y:S02]  /*1f040*/  SHF.R.W.U32 R111, R29, 0x13, R29 ;  /* 0x000000131d6f7819 */ /* 0x000fe40000001e1d */
[----:B------:R-:W-:Y:S02]  /*1f050*/  IADD3 R28, PT, PT, R98, R89, R28 ;  /* 0x00000059621c7210 */ /* 0x000fe40007ffe01c */
[----:B------:R-:W-:-:S02]  /*1f060*/  LOP3.LUT R102, R111, R30, R102, 0x96, !PT ;  /* 0x0000001e6f667212 */ /* 0x000fc400078e9666 */
[C---:B------:R-:W-:Y:S01]  /*1f070*/  SHF.R.W.U32 R30, R8.reuse, 0x2, R8 ;  /* 0x00000002081e7819 */ /* 0x040fe20000001e08 */
[----:B------:R-:W-:Y:S01]  /*1f080*/  IMAD.IADD R87, R87, 0x1, R28 ;  /* 0x0000000157577824 */ /* 0x000fe200078e021c */
[--C-:B------:R-:W-:Y:S01]  /*1f090*/  SHF.R.W.U32 R111, R8, 0xd, R8.reuse ;  /* 0x0000000d086f7819 */ /* 0x100fe20000001e08 */
[----:B------:R-:W-:Y:S01]  /*1f0a0*/  IMAD.IADD R5, R102, 0x1, R5 ;  /* 0x0000000166057824 */ /* 0x000fe200078e0205 */
[--C-:B------:R-:W-:Y:S02]  /*1f0b0*/  SHF.R.W.U32 R98, R8, 0x16, R8.reuse ;  /* 0x0000001608627819 */ /* 0x100fe40000001e08 */
[----:B------:R-:W-:Y:S02]  /*1f0c0*/  LOP3.LUT R31, R107, R118, R8, 0xe8, !PT ;  /* 0x000000766b1f7212 */ /* 0x000fe400078ee808 */
[----:B------:R-:W-:Y:S02]  /*1f0d0*/  LOP3.LUT R111, R98, R111, R30, 0x96, !PT ;  /* 0x0000006f626f7212 */ /* 0x000fe400078e961e */
[----:B------:R-:W-:-:S02]  /*1f0e0*/  SHF.R.W.U32 R30, R87, 0x19, R87 ;  /* 0x00000019571e7819 */ /* 0x000fc40000001e57 */
[----:B------:R-:W-:Y:S02]  /*1f0f0*/  IADD3 R31, PT, PT, R28, R111, R31 ;  /* 0x0000006f1c1f7210 */ /* 0x000fe40007ffe01f */
        /* <DEDUP_REMOVED lines=10> */
[--C-:B------:R-:W-:Y:S01]  /*1f1a0*/  SHF.R.W.U32 R28, R31, 0x2, R31.reuse ;  /* 0x000000021f1c7819 */ /* 0x100fe20000001e1f */
[----:B------:R-:W-:Y:S01]  /*1f1b0*/  IMAD.IADD R4, R117, 0x1, R4 ;  /* 0x0000000175047824 */ /* 0x000fe200078e0204 */
[C---:B------:R-:W-:Y:S01]  /*1f1c0*/  SHF.R.W.U32 R115, R31.reuse, 0xd, R31 ;  /* 0x0000000d1f737819 */ /* 0x040fe20000001e1f */
[----:B------:R-:W-:Y:S01]  /*1f1d0*/  IMAD.IADD R118, R118, 0x1, R111 ;  /* 0x0000000176767824 */ /* 0x000fe200078e026f */
[----:B------:R-:W-:-:S02]  /*1f1e0*/  SHF.R.W.U32 R30, R31, 0x16, R31 ;  /* 0x000000161f1e7819 */ /* 0x000fc40000001e1f */
[----:B------:R-:W-:Y:S02]  /*1f1f0*/  SHF.R.U32.HI R110, RZ, 0xa, R5 ;  /* 0x0000000aff6e7819 */ /* 0x000fe40000011605 */
[----:B------:R-:W-:Y:S02]  /*1f200*/  LOP3.LUT R28, R30, R115, R28, 0x96, !PT ;  /* 0x000000731e1c7212 */ /* 0x000fe400078e961c */
        /* <DEDUP_REMOVED lines=10> */
[----:B------:R-:W-:Y:S02]  /*1f2b0*/  IADD3 R30, PT, PT, R102, R91, R30 ;  /* 0x0000005b661e7210 */ /* 0x000fe40007ffe01e */
[----:B------:R-:W-:Y:S02]  /*1f2c0*/  LOP3.LUT R110, R111, R98, R110, 0x96, !PT ;  /* 0x000000626f6e7212 */ /* 0x000fe400078e966e */
[C---:B------:R-:W-:Y:S01]  /*1f2d0*/  SHF.R.W.U32 R98, R28.reuse, 0x2, R28 ;  /* 0x000000021c627819 */ /* 0x040fe20000001e1c */
[----:B------:R-:W-:Y:S01]  /*1f2e0*/  IMAD.IADD R107, R107, 0x1, R30 ;  /* 0x000000016b6b7824 */ /* 0x000fe200078e021e */
[--C-:B------:R-:W-:Y:S01]  /*1f2f0*/  SHF.R.W.U32 R111, R28, 0xd, R28.reuse ;  /* 0x0000000d1c6f7819 */ /* 0x100fe20000001e1c */
[----:B------:R-:W-:Y:S01]  /*1f300*/  IMAD.IADD R109, R110, 0x1, R109 ;  /* 0x000000016e6d7824 */ /* 0x000fe200078e026d */
[----:B------:R-:W-:Y:S02]  /*1f310*/  SHF.R.W.U32 R102, R28, 0x16, R28 ;  /* 0x000000161c667819 */ /* 0x000fe40000001e1c */
[----:B------:R-:W-:-:S02]  /*1f320*/  SHF.R.W.U32 R113, R107, 0xb, R107 ;  /* 0x0000000b6b717819 */ /* 0x000fc40000001e6b */
[----:B------:R-:W-:Y:S02]  /*1f330*/  LOP3.LUT R111, R102, R111, R98, 0x96, !PT ;  /* 0x0000006f666f7212 */ /* 0x000fe400078e9662 */
[C-C-:B------:R-:W-:Y:S02]  /*1f340*/  SHF.R.W.U32 R98, R107.reuse, 0x6, R107.reuse ;  /* 0x000000066b627819 */ /* 0x140fe40000001e6b */
[----:B------:R-:W-:Y:S02]  /*1f350*/  SHF.R.W.U32 R102, R107, 0x19, R107 ;  /* 0x000000196b667819 */ /* 0x000fe40000001e6b */
[----:B------:R-:W-:Y:S02]  /*1f360*/  IADD3 R106, PT, PT, R104, R7, R106 ;  /* 0x00000007686a7210 */ /* 0x000fe40007ffe06a */
[----:B------:R-:W-:Y:S02]  /*1f370*/  LOP3.LUT R113, R102, R113, R98, 0x96, !PT ;  /* 0x0000007166717212 */ /* 0x000fe400078e9662 */
[----:B------:R-:W-:-:S02]  /*1f380*/  LOP3.LUT R102, R87, R107, R118, 0xb8, !PT ;  /* 0x0000006b57667212 */ /* 0x000fc400078eb876 */
[----:B------:R-:W-:Y:S02]  /*1f390*/  LOP3.LUT R98, R31, R8, R28, 0xe8, !PT ;  /* 0x000000081f627212 */ /* 0x000fe400078ee81c */
[----:B------:R-:W-:Y:S02]  /*1f3a0*/  IADD3 R102, PT, PT, R109, R102, R108 ;  /* 0x000000666d667210 */ /* 0x000fe40007ffe06c */
[----:B------:R-:W-:Y:S02]  /*1f3b0*/  IADD3 R7, PT, PT, R30, R111, R98 ;  /* 0x0000006f1e077210 */ /* 0x000fe40007ffe062 */
[----:B------:R-:W-:Y:S02]  /*1f3c0*/  IADD3 R111, PT, PT, R102, R92, R113 ;  /* 0x0000005c666f7210 */ /* 0x000fe40007ffe071 */
        /* <DEDUP_REMOVED lines=9> */
[C---:B------:R-:W-:Y:S01]  /*1f460*/  SHF.R.W.U32 R98, R8.reuse, 0x6, R8 ;  /* 0x0000000608627819 */ /* 0x040fe20000001e08 */
[----:B------:R-:W-:Y:S01]  /*1f470*/  IMAD.IADD R6, R115, 0x1, R6 ;  /* 0x0000000173067824 */ /* 0x000fe200078e0206 */
[----:B------:R-:W-:-:S02]  /*1f480*/  SHF.R.W.U32 R113, R8, 0xb, R8 ;  /* 0x0000000b08717819 */ /* 0x000fc40000001e08 */
[----:B------:R-:W-:Y:S02]  /*1f490*/  SHF.R.W.U32 R102, R8, 0x19, R8 ;  /* 0x0000001908667819 */ /* 0x000fe40000001e08 */
[C---:B------:R-:W-:Y:S02]  /*1f4a0*/  SHF.R.W.U32 R104, R109.reuse, 0x11, R109 ;  /* 0x000000116d687819 */ /* 0x040fe40000001e6d */
[----:B------:R-:W-:Y:S02]  /*1f4b0*/  LOP3.LUT R98, R102, R113, R98, 0x96, !PT ;  /* 0x0000007166627212 */ /* 0x000fe400078e9662 */
[----:B------:R-:W-:Y:S02]  /*1f4c0*/  LOP3.LUT R102, R118, R8, R107, 0xb8, !PT ;  /* 0x0000000876667212 */ /* 0x000fe400078eb86b */
[----:B------:R-:W-:Y:S02]  /*1f4d0*/  SHF.R.W.U32 R113, R109, 0x13, R109 ;  /* 0x000000136d717819 */ /* 0x000fe40000001e6d */
[----:B------:R-:W-:-:S02]  /*1f4e0*/  IADD3 R102, PT, PT, R6, R102, R87 ;  /* 0x0000006606667210 */ /* 0x000fc40007ffe057 */
        /* <DEDUP_REMOVED lines=22> */
[----:B------:R-:W-:Y:S02]  /*1f650*/  SHF.R.W.U32 R104, R109, 0x11, R109 ;  /* 0x000000116d687819 */ /* 0x000fe40000001e6d */
[----:B------:R-:W-:Y:S01]  /*1f660*/  LOP3.LUT R2, R7, R28, R30, 0xe8, !PT ;  /* 0x0000001c07027212 */ /* 0x000fe200078ee81e */
[----:B------:R-:W-:Y:S01]  /*1f670*/  IMAD.IADD R28, R28, 0x1, R29 ;  /* 0x000000011c1c7824 */ /* 0x000fe200078e021d */
[--C-:B------:R-:W-:Y:S02]  /*1f680*/  SHF.R.W.U32 R111, R109, 0x13, R109.reuse ;  /* 0x000000136d6f7819 */ /* 0x100fe40000001e6d */
[----:B------:R-:W-:Y:S02]  /*1f690*/  LOP3.LUT R102, R102, R87, R6, 0x96, !PT ;  /* 0x0000005766667212 */ /* 0x000fe400078e9606 */
        /* <DEDUP_REMOVED lines=17> */
[----:B------:R-:W-:Y:S01]  /*1f7b0*/  LOP3.LUT R6, R30, R7, R3, 0xe8, !PT ;  /* 0x000000071e067212 */ /* 0x000fe200078ee803 */
[----:B------:R-:W-:Y:S01]  /*1f7c0*/  IMAD.IADD R5, R111, 0x1, R114 ;  /* 0x000000016f057824 */ /* 0x000fe200078e0272 */
[C-C-:B------:R-:W-:Y:S01]  /*1f7d0*/  SHF.R.W.U32 R104, R102.reuse, 0x11, R102.reuse ;  /* 0x0000001166687819 */ /* 0x140fe20000001e66 */
        /* <DEDUP_REMOVED lines=19> */
[----:B------:R-:W-:Y:S02]  /*1f910*/  SHF.R.W.U32 R8, R10, 0x7, R10 ;  /* 0x000000070a087819 */ /* 0x000fe40000001e0a */
[----:B------:R-:W-:Y:S01]  /*1f920*/  IADD3 R98, PT, PT, R98, R7, R0 ;  /* 0x0000000762627210 */ /* 0x000fe20007ffe000 */
[----:B------:R-:W-:Y:S01]  /*1f930*/  IMAD.IADD R34, R34, 0x1, R30 ;  /* 0x0000000122227824 */ /* 0x000fe200078e021e */
[--C-:B------:R-:W-:Y:S02]  /*1f940*/  SHF.R.W.U32 R105, R10, 0x12, R10.reuse ;  /* 0x000000120a697819 */ /* 0x100fe40000001e0a */
[----:B------:R-:W-:Y:S01]  /*1f950*/  SHF.R.U32.HI R10, RZ, 0x3, R10 ;  /* 0x00000003ff0a7819 */ /* 0x000fe2000001160a */
[--C-:B------:R-:W-:Y:S01]  /*1f960*/  IMAD.IADD R14, R14, 0x1, R98.reuse ;  /* 0x000000010e0e7824 */ /* 0x100fe200078e0262 */
        /* <DEDUP_REMOVED lines=13> */
[----:B------:R-:W-:Y:S02]  /*1fa40*/  LOP3.LUT R6, R8, R7, R6, 0x96, !PT ;  /* 0x0000000708067212 */ /* 0x000fe400078e9606 */
[----:B------:R-:W-:Y:S02]  /*1fa50*/  SHF.R.U32.HI R5, RZ, 0xa, R5 ;  /* 0x0000000aff057819 */ /* 0x000fe40000011605 */
        /* <DEDUP_REMOVED lines=8> */
[----:B------:R-:W-:Y:S02]  /*1fae0*/  LOP3.LUT R3, R2, R5, R0, 0x96, !PT ;  /* 0x0000000502037212 */ /* 0x000fe400078e9600 */
[----:B------:R-:W-:Y:S01]  /*1faf0*/  LOP3.LUT R0, R98, R29, R10, 0xe8, !PT ;  /* 0x0000001d62007212 */ /* 0x000fe200078ee80a */
[----:B------:R-:W-:Y:S01]  /*1fb00*/  IMAD.IADD R31, R31, 0x1, R4 ;  /* 0x000000011f1f7824 */ /* 0x000fe200078e0204 */
[----:B------:R-:W-:Y:S02]  /*1fb10*/  LOP3.LUT R4, R11, R102, R30, 0xb8, !PT ;  /* 0x000000660b047212 */ /* 0x000fe400078eb81e */
[----:B------:R-:W-:-:S02]  /*1fb20*/  IADD3 R3, PT, PT, R6, R3, R0 ;  /* 0x0000000306037210 */ /* 0x000fc40007ffe000 */
[C-C-:B------:R-:W-:Y:S02]  /*1fb30*/  SHF.R.W.U32 R0, R102.reuse, 0x6, R102.reuse ;  /* 0x0000000666007819 */ /* 0x140fe40000001e66 */
[C-C-:B------:R-:W-:Y:S02]  /*1fb40*/  SHF.R.W.U32 R5, R102.reuse, 0xb, R102.reuse ;  /* 0x0000000b66057819 */ /* 0x140fe40000001e66 */
[----:B------:R-:W-:Y:S02]  /*1fb50*/  SHF.R.W.U32 R2, R102, 0x19, R102 ;  /* 0x0000001966027819 */ /* 0x000fe40000001e66 */
        /* <DEDUP_REMOVED lines=8> */
[----:B------:R-:W-:Y:S01]  /*1fbe0*/  IADD3 R5, PT, PT, R4, R99, R0 ;  /* 0x0000006304057210 */ /* 0x000fe20007ffe000 */
[--C-:B------:R-:W-:Y:S01]  /*1fbf0*/  IMAD.IADD R0, R100, 0x1, R3.reuse ;  /* 0x0000000164007824 */ /* 0x100fe200078e0203 */
[----:B------:R-:W-:Y:S02]  /*1fc00*/  LOP3.LUT R98, R10, R98, R3, 0xe8, !PT ;  /* 0x000000620a627212 */ /* 0x000fe400078ee803 */
[----:B------:R-:W-:-:S02]  /*1fc10*/  IADD3 R32, PT, PT, R32, R5, R29 ;  /* 0x0000000520207210 */ /* 0x000fc40007ffe01d */
[----:B------:R-:W-:-:S05]  /*1fc20*/  IADD3 R6, PT, PT, R5, R6, R98 ;  /* 0x0000000605067210 */ /* 0x000fca0007ffe062 */
[----:B0-----:R-:W-:-:S07]  /*1fc30*/  IMAD.IADD R103, R103, 0x1, R6 ;  /* 0x0000000167677824 */ /* 0x001fce00078e0206 */
.L_x_257:
[----:B------:R-:W-:Y:S05]  /*1fc40*/  BSYNC.RECONVERGENT B1 ;  /* 0x0000000000017941 */ /* 0x000fea0003800200 */
.L_x_239:
        /* <DEDUP_REMOVED lines=42> */
[C---:B------:R-:W-:Y:S02]  /*1fef0*/  SHF.R.W.U32 R7, R16.reuse, 0xd, R16 ;  /* 0x0000000d10077819 */ /* 0x040fe40000001e10 */
        /* <DEDUP_REMOVED lines=44> */
[----:B------:R-:W-:Y:S02]  /*201c0*/  SHF.R.W.U32 R42, R34, 0x12, R34 ;  /* 0x00000012222a7819 */ /* 0x000fe40000001e22 */
        /* <DEDUP_REMOVED lines=129> */
[--C-:B------:R-:W-:Y:S02]  /*209e0*/  SHF.R.W.U32 R12, R0, 0x12, R0.reuse ;  /* 0x00000012000c7819 */ /* 0x100fe40000001e00 */
        /* <DEDUP_REMOVED lines=84> */
[C-C-:B------:R-:W-:Y:S02]  /*20f30*/  SHF.R.W.U32 R14, R31.reuse, 0x7, R31.reuse ;  /* 0x000000071f0e7819 */ /* 0x140fe40000001e1f */
[--C-:B------:R-:W-:Y:S01]  /*20f40*/  SHF.R.W.U32 R29, R31, 0x12, R31.reuse ;  /* 0x000000121f1d7819 */ /* 0x100fe20000001e1f */
[----:B------:R-:W-:Y:S01]  /*20f50*/  IMAD.IADD R10, R9, 0x1, R12 ;  /* 0x00000001090a7824 */ /* 0x000fe200078e020c */
[----:B------:R-:W-:Y:S02]  /*20f60*/  SHF.R.U32.HI R16, RZ, 0x3, R31 ;  /* 0x00000003ff107819 */ /* 0x000fe4000001161f */
[----:B------:R-:W-:-:S02]  /*20f70*/  IADD3 R8, PT, PT, R35, R8, R6 ;  /* 0x0000000823087210 */ /* 0x000fc40007ffe006 */
        /* <DEDUP_REMOVED lines=15> */
[----:B------:R-:W-:Y:S02]  /*21070*/  IADD3 R14, PT, PT, R32, R14, R11 ;  /* 0x0000000e200e7210 */ /* 0x000fe40007ffe00b */
[----:B------:R-:W-:Y:S02]  /*21080*/  SHF.R.W.U32 R29, R3, 0x11, R3 ;  /* 0x00000011031d7819 */ /* 0x000fe40000001e03 */
[----:B------:R-:W-:-:S02]  /*21090*/  IADD3 R59, PT, PT, R14, R59, R16 ;  /* 0x0000003b0e3b7210 */ /* 0x000fc40007ffe010 */
[--C-:B------:R-:W-:Y:S02]  /*210a0*/  SHF.R.W.U32 R30, R3, 0x13, R3.reuse ;  /* 0x00000013031e7819 */ /* 0x100fe40000001e03 */
[----:B------:R-:W-:Y:S01]  /*210b0*/  SHF.R.U32.HI R35, RZ, 0xa, R3 ;  /* 0x0000000aff237819 */ /* 0x000fe20000011603 */
[----:B------:R-:W-:Y:S01]  /*210c0*/  IMAD.IADD R11, R0, 0x1, R59 ;  /* 0x00000001000b7824 */ /* 0x000fe200078e023b */
[--C-:B------:R-:W-:Y:S02]  /*210d0*/  SHF.R.W.U32 R41, R34, 0x7, R34.reuse ;  /* 0x0000000722297819 */ /* 0x100fe40000001e22 */
[----:B------:R-:W-:Y:S02]  /*210e0*/  SHF.R.U32.HI R43, RZ, 0x3, R34 ;  /* 0x00000003ff2b7819 */ /* 0x000fe40000011622 */
[----:B------:R-:W-:Y:S02]  /*210f0*/  LOP3.LUT R6, R7, R0, R8, 0xe8, !PT ;  /* 0x0000000007067212 */ /* 0x000fe400078ee808 */
[----:B------:R-:W-:-:S02]  /*21100*/  LOP3.LUT R30, R30, R29, R35, 0x96, !PT ;  /* 0x0000001d1e1e7212 */ /* 0x000fc400078e9623 */
[----:B------:R-:W-:Y:S02]  /*21110*/  LOP3.LUT R42, R42, R41, R43, 0x96, !PT ;  /* 0x000000292a2a7212 */ /* 0x000fe400078e962b */
        /* <DEDUP_REMOVED lines=26> */
[----:B------:R-:W-:Y:S01]  /*212c0*/  IADD3 R0, PT, PT, R59, R0, R12 ;  /* 0x000000003b007210 */ /* 0x000fe20007ffe00c */
[----:B------:R-:W-:Y:S01]  /*212d0*/  IMAD.IADD R14, R7, 0x1, R60 ;  /* 0x00000001070e7824 */ /* 0x000fe200078e023c */
[----:B------:R-:W-:Y:S02]  /*212e0*/  IADD3 R30, PT, PT, R30, R34, R41 ;  /* 0x000000221e1e7210 */ /* 0x000fe40007ffe029 */
[----:B------:R-:W-:-:S02]  /*212f0*/  SHF.R.W.U32 R4, R0, 0x2, R0 ;  /* 0x0000000200047819 */ /* 0x000fc40000001e00 */
[C-C-:B------:R-:W-:Y:S02]  /*21300*/  SHF.R.W.U32 R7, R0.reuse, 0xd, R0.reuse ;  /* 0x0000000d00077819 */ /* 0x140fe40000001e00 */
[----:B------:R-:W-:Y:S02]  /*21310*/  SHF.R.W.U32 R16, R0, 0x16, R0 ;  /* 0x0000001600107819 */ /* 0x000fe40000001e00 */
        /* <DEDUP_REMOVED lines=24> */
[----:B------:R-:W-:-:S02]  /*214a0*/  IADD3 R7, PT, PT, R2, 0x11002000, R33 ;  /* 0x1100200002077810 */ /* 0x000fc40007ffe021 */
[C-C-:B------:R-:W-:Y:S02]  /*214b0*/  SHF.R.W.U32 R42, R3.reuse, 0x7, R3.reuse ;  /* 0x00000007032a7819 */ /* 0x140fe40000001e03 */
[----:B------:R-:W-:Y:S01]  /*214c0*/  SHF.R.W.U32 R43, R3, 0x12, R3 ;  /* 0x00000012032b7819 */ /* 0x000fe20000001e03 */
[----:B------:R-:W-:Y:S01]  /*214d0*/  IMAD.IADD R7, R34, 0x1, R7 ;  /* 0x0000000122077824 */ /* 0x000fe200078e0207 */
[----:B------:R-:W-:Y:S02]  /*214e0*/  SHF.R.U32.HI R44, RZ, 0x3, R3 ;  /* 0x00000003ff2c7819 */ /* 0x000fe40000011603 */
[--C-:B------:R-:W-:Y:S02]  /*214f0*/  SHF.R.W.U32 R8, R35, 0x2, R35.reuse ;  /* 0x0000000223087819 */ /* 0x100fe40000001e23 */
[----:B------:R-:W-:Y:S02]  /*21500*/  LOP3.LUT R13, R43, R42, R44, 0x96, !PT ;  /* 0x0000002a2b0d7212 */ /* 0x000fe400078e962c */
        /* <DEDUP_REMOVED lines=72> */
[----:B------:R-:W-:Y:S02]  /*21990*/  IADD3 R29, PT, PT, R8, R2, R29 ;  /* 0x00000002081d7210 */ /* 0x000fe40007ffe01d */
[C-C-:B------:R-:W-:Y:S02]  /*219a0*/  SHF.R.W.U32 R2, R9.reuse, 0x11, R9.reuse ;  /* 0x0000001109027819 */ /* 0x140fe40000001e09 */
[--C-:B------:R-:W-:Y:S02]  /*219b0*/  SHF.R.W.U32 R51, R9, 0x13, R9.reuse ;  /* 0x0000001309337819 */ /* 0x100fe40000001e09 */
[----:B------:R-:W-:-:S02]  /*219c0*/  SHF.R.U32.HI R40, RZ, 0xa, R9 ;  /* 0x0000000aff287819 */ /* 0x000fc40000011609 */
[----:B------:R-:W-:Y:S01]  /*219d0*/  LOP3.LUT R14, R55, R42, R46, 0x96, !PT ;  /* 0x0000002a370e7212 */ /* 0x000fe200078e962e */
[----:B------:R-:W-:Y:S01]  /*219e0*/  IMAD.IADD R46, R35, 0x1, R64 ;  /* 0x00000001232e7824 */ /* 0x000fe200078e0240 */
        /* <DEDUP_REMOVED lines=112> */
[C---:B------:R-:W-:Y:S02]  /*220f0*/  IADD3 R44, PT, PT, R15.reuse, R44, R47 ;  /* 0x0000002c0f2c7210 */ /* 0x040fe40007ffe02f */
[----:B------:R-:W-:Y:S02]  /*22100*/  IADD3 R6, PT, PT, R54, R6, R9 ;  /* 0x0000000636067210 */ /* 0x000fe40007ffe009 */
[----:B------:R-:W-:Y:S02]  /*22110*/  IADD3 R55, PT, PT, R44, R80, R55 ;  /* 0x000000502c377210 */ /* 0x000fe40007ffe037 */
[----:B------:R-:W-:Y:S01]  /*22120*/  IADD3 R3, PT, PT, R15, R31, R10 ;  /* 0x0000001f0f037210 */ /* 0x000fe20007ffe00a */
[----:B------:R-:W-:Y:S01]  /*22130*/  VIADD R6, R6, 0x100 ;  /* 0x0000010006067836 */ /* 0x000fe20000000000 */
[----:B------:R-:W-:Y:S01]  /*22140*/  LOP3.LUT R10, R51, R30, R32, 0xe8, !PT ;  /* 0x0000001e330a7212 */ /* 0x000fe200078ee820 */
[----:B------:R-:W-:Y:S01]  /*22150*/  IMAD.IADD R30, R30, 0x1, R55 ;  /* 0x000000011e1e7824 */ /* 0x000fe200078e0237 */
[----:B------:R-:W-:-:S02]  /*22160*/  SHF.R.W.U32 R31, R15, 0x11, R15 ;  /* 0x000000110f1f7819 */ /* 0x000fc40000001e0f */
[--C-:B------:R-:W-:Y:S02]  /*22170*/  SHF.R.W.U32 R46, R15, 0x13, R15.reuse ;  /* 0x000000130f2e7819 */ /* 0x100fe40000001e0f */
[----:B------:R-:W-:Y:S02]  /*22180*/  SHF.R.U32.HI R50, RZ, 0xa, R15 ;  /* 0x0000000aff327819 */ /* 0x000fe4000001160f */
[----:B------:R-:W-:Y:S02]  /*22190*/  IADD3 R47, PT, PT, R48, R53, R10 ;  /* 0x00000035302f7210 */ /* 0x000fe40007ffe00a */
[----:B------:R-:W-:Y:S02]  /*221a0*/  LOP3.LUT R50, R46, R31, R50, 0x96, !PT ;  /* 0x0000001f2e327212 */ /* 0x000fe400078e9632 */
        /* <DEDUP_REMOVED lines=17> */
[--C-:B------:R-:W-:Y:S01]  /*222c0*/  SHF.R.W.U32 R10, R15, 0x12, R15.reuse ;  /* 0x000000120f0a7819 */ /* 0x100fe20000001e0f */
[----:B------:R-:W-:Y:S01]  /*222d0*/  IMAD.IADD R28, R59, 0x1, R28 ;  /* 0x000000013b1c7824 */ /* 0x000fe200078e021c */
        /* <DEDUP_REMOVED lines=9> */
[----:B------:R-:W-:-:S02]  /*22370*/  LOP3.LUT R10, R53, R48, R52, 0x96, !PT ;  /* 0x00000030350a7212 */ /* 0x000fc400078e9634 */
        /* <DEDUP_REMOVED lines=72> */
[----:B------:R-:W-:-:S02]  /*22800*/  SHF.R.W.U32 R40, R34, 0x6, R34 ;  /* 0x0000000622287819 */ /* 0x000fc40000001e22 */
[C-C-:B------:R-:W-:Y:S02]  /*22810*/  SHF.R.W.U32 R53, R34.reuse, 0xb, R34.reuse ;  /* 0x0000000b22357819 */ /* 0x140fe40000001e22 */
[----:B------:R-:W-:Y:S02]  /*22820*/  SHF.R.W.U32 R46, R34, 0x19, R34 ;  /* 0x00000019222e7819 */ /* 0x000fe40000001e22 */
[----:B------:R-:W-:Y:S02]  /*22830*/  LOP3.LUT R48, R32, R34, R47, 0xb8, !PT ;  /* 0x0000002220307212 */ /* 0x000fe400078eb82f */
[C-C-:B------:R-:W-:Y:S02]  /*22840*/  SHF.R.W.U32 R50, R16.reuse, 0x11, R16.reuse ;  /* 0x0000001110327819 */ /* 0x140fe40000001e10 */
[--C-:B------:R-:W-:Y:S02]  /*22850*/  SHF.R.W.U32 R55, R16, 0x13, R16.reuse ;  /* 0x0000001310377819 */ /* 0x100fe40000001e10 */
[----:B------:R-:W-:-:S02]  /*22860*/  SHF.R.U32.HI R52, RZ, 0xa, R16 ;  /* 0x0000000aff347819 */ /* 0x000fc40000011610 */
[----:B------:R-:W-:Y:S02]  /*22870*/  LOP3.LUT R30, R30, R41, R8, 0x96, !PT ;  /* 0x000000291e1e7212 */ /* 0x000fe400078e9608 */
[----:B------:R-:W-:Y:S02]  /*22880*/  LOP3.LUT R53, R46, R53, R40, 0x96, !PT ;  /* 0x000000352e357212 */ /* 0x000fe400078e9628 */
[----:B------:R-:W-:Y:S02]  /*22890*/  IADD3 R48, PT, PT, R16, R48, R51 ;  /* 0x0000003010307210 */ /* 0x000fe40007ffe033 */
[----:B------:R-:W-:Y:S02]  /*228a0*/  LOP3.LUT R8, R44, R29, R49, 0xe8, !PT ;  /* 0x0000001d2c087212 */ /* 0x000fe400078ee831 */
[----:B------:R-:W-:Y:S02]  /*228b0*/  LOP3.LUT R56, R55, R50, R52, 0x96, !PT ;  /* 0x0000003237387212 */ /* 0x000fe400078e9634 */
[----:B------:R-:W-:-:S02]  /*228c0*/  SHF.R.W.U32 R41, R13, 0x7, R13 ;  /* 0x000000070d297819 */ /* 0x000fc40000001e0d */
[----:B------:R-:W-:Y:S01]  /*228d0*/  SHF.R.W.U32 R40, R13, 0x12, R13 ;  /* 0x000000120d287819 */ /* 0x000fe20000001e0d */
        /* <DEDUP_REMOVED lines=29> */
[----:B------:R-:W-:Y:S02]  /*22ab0*/  IADD3 R11, PT, PT, R3, R12, R11 ;  /* 0x0000000c030b7210 */ /* 0x000fe40007ffe00b */
[--C-:B------:R-:W-:Y:S01]  /*22ac0*/  SHF.R.W.U32 R32, R44, 0x6, R44.reuse ;  /* 0x000000062c207819 */ /* 0x100fe20000001e2c */
[----:B------:R-:W-:Y:S01]  /*22ad0*/  IMAD.IADD R33, R52, 0x1, R33 ;  /* 0x0000000134217824 */ /* 0x000fe200078e0221 */
[----:B------:R-:W-:-:S02]  /*22ae0*/  SHF.R.W.U32 R55, R44, 0xb, R44 ;  /* 0x0000000b2c377819 */ /* 0x000fc40000001e2c */
[----:B------:R-:W-:Y:S02]  /*22af0*/  SHF.R.W.U32 R40, R44, 0x19, R44 ;  /* 0x000000192c287819 */ /* 0x000fe40000001e2c */
[----:B------:R-:W-:Y:S02]  /*22b00*/  LOP3.LUT R46, R34, R44, R29, 0xb8, !PT ;  /* 0x0000002c222e7212 */ /* 0x000fe400078eb81d */
[C-C-:B------:R-:W-:Y:S02]  /*22b10*/  SHF.R.W.U32 R0, R51.reuse, 0x2, R51.reuse ;  /* 0x0000000233007819 */ /* 0x140fe40000001e33 */
[C-C-:B------:R-:W-:Y:S02]  /*22b20*/  SHF.R.W.U32 R53, R51.reuse, 0xd, R51.reuse ;  /* 0x0000000d33357819 */ /* 0x140fe40000001e33 */
[----:B------:R-:W-:Y:S02]  /*22b30*/  SHF.R.W.U32 R12, R51, 0x16, R51 ;  /* 0x00000016330c7819 */ /* 0x000fe40000001e33 */
[----:B------:R-:W-:-:S02]  /*22b40*/  SHF.R.W.U32 R48, R3, 0x11, R3 ;  /* 0x0000001103307819 */ /* 0x000fc40000001e03 */
[C-C-:B------:R-:W-:Y:S02]  /*22b50*/  SHF.R.W.U32 R57, R3.reuse, 0x13, R3.reuse ;  /* 0x0000001303397819 */ /* 0x140fe40000001e03 */
[----:B------:R-:W-:Y:S02]  /*22b60*/  SHF.R.U32.HI R50, RZ, 0xa, R3 ;  /* 0x0000000aff327819 */ /* 0x000fe40000011603 */
        /* <DEDUP_REMOVED lines=16> */
[----:B------:R-:W-:Y:S02]  /*22c70*/  LOP3.LUT R12, R53, R48, R50, 0x96, !PT ;  /* 0x00000030350c7212 */ /* 0x000fe400078e9632 */
        /* <DEDUP_REMOVED lines=10> */
[C---:B------:R-:W-:Y:S02]  /*22d20*/  IADD3 R31, PT, PT, R33.reuse, R2, R31 ;  /* 0x00000002211f7210 */ /* 0x040fe40007ffe01f */
[----:B------:R-:W-:Y:S02]  /*22d30*/  IADD3 R73, PT, PT, R40, R73, R50 ;  /* 0x0000004928497210 */ /* 0x000fe40007ffe032 */
[----:B------:R-:W-:-:S02]  /*22d40*/  SHF.R.W.U32 R42, R33, 0x11, R33 ;  /* 0x00000011212a7819 */ /* 0x000fc40000001e21 */
[----:B------:R-:W-:Y:S01]  /*22d50*/  SHF.R.W.U32 R55, R33, 0x13, R33 ;  /* 0x0000001321377819 */ /* 0x000fe20000001e21 */
[----:B------:R-:W-:Y:S01]  /*22d60*/  IMAD.IADD R34, R30, 0x1, R73 ;  /* 0x000000011e227824 */ /* 0x000fe200078e0249 */
[----:B------:R-:W-:Y:S02]  /*22d70*/  SHF.R.U32.HI R48, RZ, 0xa, R33 ;  /* 0x0000000aff307819 */ /* 0x000fe40000011621 */
[----:B------:R-:W-:Y:S02]  /*22d80*/  LOP3.LUT R2, R51, R30, R32, 0xe8, !PT ;  /* 0x0000001e33027212 */ /* 0x000fe400078ee820 */
[----:B------:R-:W-:Y:S02]  /*22d90*/  IADD3 R10, PT, PT, R0, R15, R10 ;  /* 0x0000000f000a7210 */ /* 0x000fe40007ffe00a */
[----:B------:R-:W-:Y:S02]  /*22da0*/  LOP3.LUT R57, R55, R42, R48, 0x96, !PT ;  /* 0x0000002a37397212 */ /* 0x000fe400078e9630 */
[----:B------:R-:W-:-:S02]  /*22db0*/  IADD3 R15, PT, PT, R46, R53, R2 ;  /* 0x000000352e0f7210 */ /* 0x000fc40007ffe002 */
[C---:B------:R-:W-:Y:S01]  /*22dc0*/  SHF.R.W.U32 R40, R34.reuse, 0x6, R34 ;  /* 0x0000000622287819 */ /* 0x040fe20000001e22 */
[----:B------:R-:W-:Y:S01]  /*22dd0*/  IMAD.IADD R14, R57, 0x1, R14 ;  /* 0x00000001390e7824 */ /* 0x000fe200078e020e */
        /* <DEDUP_REMOVED lines=9> */
[--C-:B------:R-:W-:Y:S02]  /*22e70*/  SHF.R.W.U32 R59, R0, 0x13, R0.reuse ;  /* 0x00000013003b7819 */ /* 0x100fe40000001e00 */
[----:B------:R-:W-:-:S02]  /*22e80*/  SHF.R.U32.HI R50, RZ, 0xa, R0 ;  /* 0x0000000aff327819 */ /* 0x000fc40000011600 */
[----:B------:R-:W-:Y:S02]  /*22e90*/  IADD3 R46, PT, PT, R46, R74, R55 ;  /* 0x0000004a2e2e7210 */ /* 0x000fe40007ffe037 */
[----:B------:R-:W-:Y:S02]  /*22ea0*/  LOP3.LUT R2, R30, R53, R2, 0x96, !PT ;  /* 0x000000351e027212 */ /* 0x000fe400078e9602 */
[----:B------:R-:W-:Y:S01]  /*22eb0*/  LOP3.LUT R40, R32, R51, R15, 0xe8, !PT ;  /* 0x0000003320287212 */ /* 0x000fe200078ee80f */
[----:B------:R-:W-:Y:S01]  /*22ec0*/  IMAD.IADD R51, R51, 0x1, R46 ;  /* 0x0000000133337824 */ /* 0x000fe200078e022e */
[----:B------:R-:W-:Y:S02]  /*22ed0*/  LOP3.LUT R54, R59, R48, R50, 0x96, !PT ;  /* 0x000000303b367212 */ /* 0x000fe400078e9632 */
        /* <DEDUP_REMOVED lines=36> */
[C---:B------:R-:W-:Y:S02]  /*23120*/  IADD3 R29, PT, PT, R5.reuse, R4, R9 ;  /* 0x00000004051d7210 */ /* 0x040fe40007ffe009 */
[----:B------:R-:W-:Y:S02]  /*23130*/  LOP3.LUT R57, R48, R57, R46, 0x96, !PT ;  /* 0x0000003930397212 */ /* 0x000fe400078e962e */
[----:B------:R-:W-:Y:S02]  /*23140*/  IADD3 R44, PT, PT, R5, R44, R49 ;  /* 0x0000002c052c7210 */ /* 0x000fe40007ffe031 */
[----:B------:R-:W-:Y:S02]  /*23150*/  LOP3.LUT R4, R40, R15, R53, 0xe8, !PT ;  /* 0x0000000f28047212 */ /* 0x000fe400078ee835 */
        /* <DEDUP_REMOVED lines=29> */
[----:B------:R-:W-:Y:S01]  /*23330*/  IADD3 R49, PT, PT, R44, R49, R4 ;  /* 0x000000312c317210 */ /* 0x000fe20007ffe004 */
[----:B------:R-:W-:Y:S01]  /*23340*/  IMAD.IADD R4, R52, 0x1, R45 ;  /* 0x0000000134047824 */ /* 0x000fe200078e022d */
[----:B------:R-:W-:Y:S01]  /*23350*/  IADD3 R41, PT, PT, R35, R28, R41 ;  /* 0x0000001c23297210 */ /* 0x000fe20007ffe029 */
[----:B------:R-:W-:Y:S01]  /*23360*/  IMAD.IADD R40, R40, 0x1, R77 ;  /* 0x0000000128287824 */ /* 0x000fe200078e024d */
[C-C-:B------:R-:W-:Y:S02]  /*23370*/  SHF.R.W.U32 R34, R49.reuse, 0x2, R49.reuse ;  /* 0x0000000231227819 */ /* 0x140fe40000001e31 */
        /* <DEDUP_REMOVED lines=151> */
[C-C-:B------:R-:W-:Y:S02]  /*23cf0*/  SHF.R.W.U32 R48, R40.reuse, 0xd, R40.reuse ;  /* 0x0000000d28307819 */ /* 0x140fe40000001e28 */
[----:B------:R-:W-:Y:S02]  /*23d00*/  SHF.R.W.U32 R49, R40, 0x16, R40 ;  /* 0x0000001628317819 */ /* 0x000fe40000001e28 */
[----:B------:R-:W-:Y:S01]  /*23d10*/  IADD3 R30, PT, PT, R15, R3, R30 ;  /* 0x000000030f1e7210 */ /* 0x000fe20007ffe01e */
        /* <DEDUP_REMOVED lines=80> */
[----:B------:R-:W-:-:S02]  /*24220*/  IADD3 R38, PT, PT, R47, R38, R42 ;  /* 0x000000262f267210 */ /* 0x000fc40007ffe02a */
[----:B------:R-:W-:Y:S01]  /*24230*/  IADD3 R51, PT, PT, R29, R0, R7 ;  /* 0x000000001d337210 */ /* 0x000fe20007ffe007 */
[----:B------:R-:W-:Y:S01]  /*24240*/  IMAD.IADD R7, R50, 0x1, R41 ;  /* 0x0000000132077824 */ /* 0x000fe200078e0229 */
[C---:B------:R-:W-:Y:S01]  /*24250*/  SHF.R.W.U32 R37, R38.reuse, 0x2, R38 ;  /* 0x0000000226257819 */ /* 0x040fe20000001e26 */
[----:B------:R-:W-:Y:S01]  /*24260*/  IMAD.IADD R41, R31, 0x1, R48 ;  /* 0x000000011f297824 */ /* 0x000fe200078e0230 */
        /* <DEDUP_REMOVED lines=15> */
[----:B------:R-:W-:-:S02]  /*24360*/  LOP3.LUT R46, R49, R46, R50, 0x96, !PT ;  /* 0x0000002e312e7212 */ /* 0x000fc400078e9632 */
        /* <DEDUP_REMOVED lines=65> */
[C-C-:B------:R-:W-:Y:S02]  /*24780*/  SHF.R.W.U32 R9, R31.reuse, 0x6, R31.reuse ;  /* 0x000000061f097819 */ /* 0x140fe40000001e1f */
        /* <DEDUP_REMOVED lines=153> */
.L_x_299:
[----:B------:R-:W0:Y:S02]  /*25120*/  FLO.U32 R0, R7 ;  /* 0x0000000700007300 */ /* 0x000e2400000e0000 */
[----:B0-----:R-:W-:-:S07]  /*25130*/  IADD3 R3, PT, PT, R3, 0x1f, -R0 ;  /* 0x0000001f03037810 */ /* 0x001fce0007ffe800 */
.L_x_300:
[----:B------:R-:W-:Y:S05]  /*25140*/  BSYNC.RECONVERGENT B1 ;  /* 0x0000000000017941 */ /* 0x000fea0003800200 */
.L_x_298:
[----:B------:R-:W0:Y:S01]  /*25150*/  LDCU UR4, c[0x0][0x360] ;  /* 0x00006c00ff0477ac */ /* 0x000e220008000800 */
[----:B------:R-:W0:Y:S01]  /*25160*/  LDC R0, c[0x0][0x370] ;  /* 0x0000dc00ff007b82 */ /* 0x000e220000000800 */
[CC--:B------:R-:W-:Y:S01]  /*25170*/  ISETP.GT.U32.AND P1, PT, R3.reuse, R22.reuse, PT ;  /* 0x000000160300720c */ /* 0x0c0fe20003f24070 */
[----:B------:R-:W1:Y:S01]  /*25180*/  LDCU.64 UR10, c[0x0][0x398] ;  /* 0x00007300ff0a77ac */ /* 0x000e620008000a00 */
[----:B------:R-:W-:Y:S02]  /*25190*/  VIMNMX.U32 R22, PT, PT, R3, R22, !PT ;  /* 0x0000001603167248 */ /* 0x000fe40007fe0000 */
[----:B------:R-:W-:Y:S02]  /*251a0*/  SEL R23, R18, R23, P1 ;  /* 0x0000001712177207 */ /* 0x000fe40000800000 */
[----:B------:R-:W-:Y:S01]  /*251b0*/  SEL R24, R17, R24, P1 ;  /* 0x0000001811187207 */ /* 0x000fe20000800000 */
[----:B0-----:R-:W-:-:S05]  /*251c0*/  IMAD R0, R0, UR4, RZ ;  /* 0x0000000400007c24 */ /* 0x001fca000f8e02ff */
[----:B------:R-:W-:-:S05]  /*251d0*/  IADD3 R25, P0, PT, R0, R25, RZ ;  /* 0x0000001900197210 */ /* 0x000fca0007f1e0ff */
[----:B------:R-:W-:Y:S01]  /*251e0*/  IMAD.X R27, RZ, RZ, R27, P0 ;  /* 0x000000ffff1b7224 */ /* 0x000fe200000e061b */
[----:B-1----:R-:W-:-:S04]  /*251f0*/  ISETP.GE.U32.AND P0, PT, R25, UR10, PT ;  /* 0x0000000a19007c0c */ /* 0x002fc8000bf06070 */
[----:B------:R-:W-:-:S13]  /*25200*/  ISETP.GE.U32.AND.EX P0, PT, R27, UR11, PT, P0 ;  /* 0x0000000b1b007c0c */ /* 0x000fda000bf06100 */
[----:B------:R-:W-:Y:S05]  /*25210*/  @!P0 BRA `(.L_x_301) ;  /* 0xfffffe2000888947 */ /* 0x000fea000383ffff */
.L_x_232:
[----:B------:R-:W-:Y:S05]  /*25220*/  BSYNC.RECONVERGENT B0 ;  /* 0x0000000000007941 */ /* 0x000fea0003800200 */
.L_x_231:
[----:B------:R-:W5:Y:S04]  /*25230*/  SHFL.DOWN PT, R3, R22, 0x10, 0x1f ;  /* 0x0a001f0016037f89 */ /* 0x000f6800000e0000 */
[----:B-1234-:R-:W1:Y:S04]  /*25240*/  SHFL.DOWN PT, R0, R23, 0x10, 0x1f ;  /* 0x0a001f0017007f89 */ /* 0x01ee6800000e0000 */
[----:B------:R-:W2:Y:S01]  /*25250*/  SHFL.DOWN PT, R5, R24, 0x10, 0x1f ;  /* 0x0a001f0018057f89 */ /* 0x000ea200000e0000 */
[----:B0-----:R-:W0:Y:S01]  /*25260*/  S2R R10, SR_TID.X ;  /* 0x00000000000a7919 */ /* 0x001e220000002100 */
[----:B-----5:R-:W-:-:S02]  /*25270*/  ISETP.GT.U32.AND P0, PT, R3, R22, PT ;  /* 0x000000160300720c */ /* 0x020fc40003f04070 */
[----:B------:R-:W-:Y:S02]  /*25280*/  VIMNMX.U32 R3, PT, PT, R3, R22, !PT ;  /* 0x0000001603037248 */ /* 0x000fe40007fe0000 */
[----:B-1----:R-:W-:-:S03]  /*25290*/  SEL R7, R0, R23, P0 ;  /* 0x0000001700077207 */ /* 0x002fc60000000000 */
[----:B------:R-:W1:Y:S01]  /*252a0*/  SHFL.DOWN PT, R0, R3, 0x8, 0x1f ;  /* 0x09001f0003007f89 */ /* 0x000e6200000e0000 */
[----:B--2---:R-:W-:-:S03]  /*252b0*/  SEL R13, R5, R24, P0 ;  /* 0x00000018050d7207 */ /* 0x004fc60000000000 */
        /* <DEDUP_REMOVED lines=13> */
[----:B---3--:R-:W-:Y:S02]  /*25390*/  SEL R13, R2, R11, P0 ;  /* 0x0000000b020d7207 */ /* 0x008fe40000000000 */
[----:B0-----:R-:W-:Y:S01]  /*253a0*/  LOP3.LUT P0, R6, R10, 0x1f, RZ, 0xc0, !PT ;  /* 0x0000001f0a067812 */ /* 0x001fe2000780c0ff */
[----:B------:R-:W0:Y:S04]  /*253b0*/  SHFL.DOWN PT, R2, R7, 0x2, 0x1f ;  /* 0x08401f0007027f89 */ /* 0x000e2800000e0000 */
[----:B------:R-:W2:Y:S08]  /*253c0*/  SHFL.DOWN PT, R0, R13, 0x2, 0x1f ;  /* 0x08401f000d007f89 */ /* 0x000eb000000e0000 */
[----:B------:R-:W3:Y:S01]  /*253d0*/  @!P0 S2R R8, SR_CgaCtaId ;  /* 0x0000000000088919 */ /* 0x000ee20000008800 */
[----:B-1----:R-:W-:-:S02]  /*253e0*/  ISETP.GT.U32.AND P1, PT, R4, R5, PT ;  /* 0x000000050400720c */ /* 0x002fc40003f24070 */
[----:B------:R-:W-:Y:S02]  /*253f0*/  VIMNMX.U32 R4, PT, PT, R5, R4, !PT ;  /* 0x0000000405047248 */ /* 0x000fe40007fe0000 */
[----:B0-----:R-:W-:Y:S02]  /*25400*/  SEL R9, R2, R7, P1 ;  /* 0x0000000702097207 */ /* 0x001fe40000800000 */
[----:B------:R-:W-:Y:S01]  /*25410*/  @!P0 MOV R5, 0x400 ;  /* 0x0000040000058802 */ /* 0x000fe20000000f00 */
[----:B------:R-:W0:Y:S01]  /*25420*/  SHFL.DOWN PT, R3, R4, 0x1, 0x1f ;  /* 0x08201f0004037f89 */ /* 0x000e2200000e0000 */
[----:B--2---:R-:W-:Y:S02]  /*25430*/  SEL R11, R0, R13, P1 ;  /* 0x0000000d000b7207 */ /* 0x004fe40000800000 */
[----:B------:R-:W-:Y:S01]  /*25440*/  @!P0 LEA.HI R7, R10, UR6, RZ, 0x1e ;  /* 0x000000060a078c11 */ /* 0x000fe2000f8ff0ff */
[----:B------:R-:W1:Y:S04]  /*25450*/  SHFL.DOWN PT, R2, R9, 0x1, 0x1f ;  /* 0x08201f0009027f89 */ /* 0x000e6800000e0000 */
[----:B------:R-:W2:Y:S01]  /*25460*/  SHFL.DOWN PT, R0, R11, 0x1, 0x1f ;  /* 0x08201f000b007f89 */ /* 0x000ea200000e0000 */
[----:B---3--:R-:W-:-:S04]  /*25470*/  @!P0 LEA R5, R8, R5, 0x18 ;  /* 0x0000000508058211 */ /* 0x008fc800078ec0ff */
[----:B------:R-:W-:Y:S02]  /*25480*/  @!P0 LEA.HI R5, R10, R5, RZ, 0x1d ;  /* 0x000000050a058211 */ /* 0x000fe400078fe8ff */
[----:B0-----:R-:W-:Y:S02]  /*25490*/  ISETP.GT.U32.AND P1, PT, R3, R4, PT ;  /* 0x000000040300720c */ /* 0x001fe40003f24070 */
[----:B------:R-:W-:Y:S02]  /*254a0*/  VIMNMX.U32 R8, PT, PT, R4, R3, !PT ;  /* 0x0000000304087248 */ /* 0x000fe40007fe0000 */
[----:B-1----:R-:W-:-:S03]  /*254b0*/  SEL R2, R2, R9, P1 ;  /* 0x0000000902027207 */ /* 0x002fc60000800000 */
[----:B------:R0:W-:Y:S01]  /*254c0*/  @!P0 STS [R5], R8 ;  /* 0x0000000805008388 */ /* 0x0001e20000000800 */
[----:B--2---:R-:W-:Y:S02]  /*254d0*/  SEL R3, R0, R11, P1 ;  /* 0x0000000b00037207 */ /* 0x004fe40000800000 */
[----:B------:R-:W-:-:S03]  /*254e0*/  ISETP.GT.U32.AND P1, PT, R10, 0x1f, PT ;  /* 0x0000001f0a00780c */ /* 0x000fc60003f24070 */
[----:B------:R0:W-:Y:S01]  /*254f0*/  @!P0 STS.64 [R7], R2 ;  /* 0x0000000207008388 */ /* 0x0001e20000000a00 */
[----:B------:R-:W-:Y:S09]  /*25500*/  BAR.SYNC.DEFER_BLOCKING 0x0 ;  /* 0x0000000000007b1d */ /* 0x000ff20000010000 */
[----:B------:R-:W-:Y:S05]  /*25510*/  @P1 EXIT ;  /* 0x000000000000194d */ /* 0x000fea0003800000 */
[----:B------:R-:W1:Y:S01]  /*25520*/  LDCU UR4, c[0x0][0x360] ;  /* 0x00006c00ff0477ac */ /* 0x000e620008000800 */
[----:B------:R-:W-:Y:S01]  /*25530*/  ISETP.NE.AND P1, PT, R6, RZ, PT ;  /* 0x000000ff0600720c */ /* 0x000fe20003f25270 */
[----:B-1----:R-:W-:-:S04]  /*25540*/  UIADD3 UR4, UPT, UPT, UR4, 0x1f, URZ ;  /* 0x0000001f04047890 */ /* 0x002fc8000fffe0ff */
[----:B------:R-:W-:-:S06]  /*25550*/  USHF.R.U32.HI UR4, URZ, 0x5, UR4 ;  /* 0x00000005ff047899 */ /* 0x000fcc0008011604 */
[----:B------:R-:W-:-:S13]  /*25560*/  ISETP.GE.U32.AND P0, PT, R10, UR4, PT ;  /* 0x000000040a007c0c */ /* 0x000fda000bf06070 */
[----:B0-----:R-:W0:Y:S01]  /*25570*/  @!P0 S2R R3, SR_CgaCtaId ;  /* 0x0000000000038919 */ /* 0x001e220000008800 */
[----:B------:R-:W-:Y:S02]  /*25580*/  @!P0 MOV R0, 0x400 ;  /* 0x0000040000008802 */ /* 0x000fe40000000f00 */
[----:B------:R-:W-:Y:S02]  /*25590*/  @!P0 LEA R5, R6, UR6, 0x3 ;  /* 0x0000000606058c11 */ /* 0x000fe4000f8e18ff */
[----:B0-----:R-:W-:Y:S01]  /*255a0*/  @!P0 LEA R3, R3, R0, 0x18 ;  /* 0x0000000003038211 */ /* 0x001fe200078ec0ff */
[----:B------:R-:W-:-:S04]  /*255b0*/  IMAD.MOV.U32 R0, RZ, RZ, RZ ;  /* 0x000000ffff007224 */ /* 0x000fc800078e00ff */
[----:B------:R-:W-:Y:S01]  /*255c0*/  @!P0 IMAD R4, R6, 0x4, R3 ;  /* 0x0000000406048824 */ /* 0x000fe200078e0203 */
[----:B------:R-:W-:-:S04]  /*255d0*/  CS2R R2, SRZ ;  /* 0x0000000000027805 */ /* 0x000fc8000001ff00 */
        /* <DEDUP_REMOVED lines=30> */
[----:B------:R0:W1:Y:S04]  /*257c0*/  SHFL.DOWN PT, R7, R0, 0x1, 0x1f ;  /* 0x08201f0000077f89 */ /* 0x00006800000e0000 */
[----:B------:R0:W2:Y:S04]  /*257d0*/  SHFL.DOWN PT, R6, R9, 0x1, 0x1f ;  /* 0x08201f0009067f89 */ /* 0x0000a800000e0000 */
[----:B------:R0:W3:Y:S01]  /*257e0*/  SHFL.DOWN PT, R8, R11, 0x1, 0x1f ;  /* 0x08201f000b087f89 */ /* 0x0000e200000e0000 */
        /* <DEDUP_REMOVED lines=13> */
.L_x_302:
        /* <DEDUP_REMOVED lines=12> */
.L_x_306:


//--------------------- .nv.shared.reduce_best_kernel --------------------------
	.section	.nv.shared.reduce_best_kernel,"aw",@nobits
	.sectionflags	@""
	.align	16
	.zero		1024


//--------------------- .nv.shared.reserved.0     --------------------------
	.section	.nv.shared.reserved.0,"aw",@nobits
	.weak		__nv_reservedSMEM_offset_0_alias
	.size		__nv_reservedSMEM_offset_0_alias, 0, 64
	.other		__nv_reservedSMEM_offset_0_alias,@"STO_CUDA_RESERVED_SHARED STV_DEFAULT"
__nv_reservedSMEM_offset_0_alias:
	.zero		0
	.zero		64


//--------------------- .nv.shared.double_sha256_persistent_kernel_ascii --------------------------
	.section	.nv.shared.double_sha256_persistent_kernel_ascii,"aw",@nobits
	.sectionflags	@""
	.align	16
.nv.shared.double_sha256_persistent_kernel_ascii:
	.zero		1040


//--------------------- .nv.shared.double_sha256_persistent_kernel --------------------------
	.section	.nv.shared.double_sha256_persistent_kernel,"aw",@nobits
	.sectionflags	@""
	.align	16
.nv.shared.double_sha256_persistent_kernel:
	.zero		1040


//--------------------- .nv.shared.double_sha256_max_kernel --------------------------
	.section	.nv.shared.double_sha256_max_kernel,"aw",@nobits
	.sectionflags	@""
	.align	16
	.zero		1024


//--------------------- .nv.constant0.reduce_best_kernel --------------------------
	.section	.nv.constant0.reduce_best_kernel,"a",@progbits
	.sectionflags	@""
	.align	4
.nv.constant0.reduce_best_kernel:
	.zero		936


//--------------------- .nv.constant0.double_sha256_persistent_kernel_ascii --------------------------
	.section	.nv.constant0.double_sha256_persistent_kernel_ascii,"a",@progbits
	.sectionflags	@""
	.align	4
.nv.constant0.double_sha256_persistent_kernel_ascii:
	.zero		1000


//--------------------- .nv.constant0.double_sha256_persistent_kernel --------------------------
	.section	.nv.constant0.double_sha256_persistent_kernel,"a",@progbits
	.sectionflags	@""
	.align	4
.nv.constant0.double_sha256_persistent_kernel:
	.zero		1000


//--------------------- .nv.constant0.double_sha256_max_kernel --------------------------
	.section	.nv.constant0.double_sha256_max_kernel,"a",@progbits
	.sectionflags	@""
	.align	4
.nv.constant0.double_sha256_max_kernel:
	.zero		952


//--------------------- SYMBOLS --------------------------

	.type		.nv.reservedSmem.offset0,@object
	.size		.nv.reservedSmem.offset0,0x4
	.type		.nv.reservedSmem.cap,@object
	.size		.nv.reservedSmem.cap,0x4
